	.target	sm_90a

	.elftype	@"ET_EXEC"


//--------------------- .note.nv.tkinfo           --------------------------
	.section	.note.nv.tkinfo,"",@"SHT_NOTE"
	.sectionflags	@"SHF_NOTE_NV_TKINFO"
	.tkinfo
        /*0018*/ 	.word	0x00000002
        /*0030*/ 	.string	""
        /*0030*/ 	.string	"ptxas"
        /*0030*/ 	.string	"Cuda compilation tools, release 13.0, V13.0.88"
        /*0030*/ 	.string	"Build cuda_13.0.r13.0/compiler.36424714_0"
        /*0030*/ 	.string	"-v  -suppress-debug-info  -lineinfo  -arch sm_90a "



//--------------------- .note.nv.cuinfo           --------------------------
	.section	.note.nv.cuinfo,"",@"SHT_NOTE"
	.sectionflags	@"SHF_NOTE_NV_CUINFO"
        /*0018*/ 	.short	0x0002
        /*001a*/ 	.short	0x005a
        /*001c*/ 	.short	0x0082
	.zero		2


//--------------------- .nv.info                  --------------------------
	.section	.nv.info,"",@"SHT_CUDA_INFO"
	.align	4


	//----- nvinfo : EIATTR_REGCOUNT
	.align		4
        /*0000*/ 	.byte	0x04, 0x2f
        /*0002*/ 	.short	(.L_1 - .L_0)
	.align		4
.L_0:
        /*0004*/ 	.word	index@(matmul_kernel)
        /*0008*/ 	.word	0x000000ff


	//----- nvinfo : EIATTR_FRAME_SIZE
	.align		4
.L_1:
        /*000c*/ 	.byte	0x04, 0x11
        /*000e*/ 	.short	(.L_3 - .L_2)
	.align		4
.L_2:
        /*0010*/ 	.word	index@(matmul_kernel)
        /*0014*/ 	.word	0x000004b0


	//----- nvinfo : EIATTR_MIN_STACK_SIZE
	.align		4
.L_3:
        /*0018*/ 	.byte	0x04, 0x12
        /*001a*/ 	.short	(.L_5 - .L_4)
	.align		4
.L_4:
        /*001c*/ 	.word	index@(matmul_kernel)
        /*0020*/ 	.word	0x000004b0
.L_5:


//--------------------- .nv.compat                --------------------------
	.section	.nv.compat,"",@"SHT_CUDA_COMPAT_INFO"
	.align	4
        /*0000*/ 	.byte	0x02, 0x09, 0x01, 0x00, 0x02, 0x02, 0x04, 0x00, 0x02, 0x05, 0x05, 0x00, 0x03, 0x07, 0x01, 0x01
        /*0010*/ 	.byte	0x02, 0x03, 0x00, 0x00, 0x02, 0x06, 0x01, 0x00, 0x04, 0x0b, 0x08, 0x00, 0x00, 0x00, 0x00, 0x00
        /*0020*/ 	.byte	0x00, 0x00, 0x00, 0x00


//--------------------- .nv.info.matmul_kernel    --------------------------
	.section	.nv.info.matmul_kernel,"",@"SHT_CUDA_INFO"
	.sectionflags	@""
	.align	4


	//----- nvinfo : EIATTR_CUDA_API_VERSION
	.align		4
        /*0000*/ 	.byte	0x04, 0x37
        /*0002*/ 	.short	(.L_7 - .L_6)
.L_6:
        /*0004*/ 	.word	0x00000082


	//----- nvinfo : EIATTR_KPARAM_INFO
	.align		4
.L_7:
        /*0008*/ 	.byte	0x04, 0x17
        /*000a*/ 	.short	(.L_9 - .L_8)
.L_8:
        /*000c*/ 	.word	0x00000000
        /*0010*/ 	.short	0x000d
        /*0012*/ 	.short	0x0048
        /*0014*/ 	.byte	0x00, 0xf4, 0x21, 0x00


	//----- nvinfo : EIATTR_KPARAM_INFO
	.align		4
.L_9:
        /*0018*/ 	.byte	0x04, 0x17
        /*001a*/ 	.short	(.L_11 - .L_10)
.L_10:
        /*001c*/ 	.word	0x00000000
        /*0020*/ 	.short	0x000c
        /*0022*/ 	.short	0x0040
        /*0024*/ 	.byte	0x00, 0xf4, 0x21, 0x00


	//----- nvinfo : EIATTR_KPARAM_INFO
	.align		4
.L_11:
        /*0028*/ 	.byte	0x04, 0x17
        /*002a*/ 	.short	(.L_13 - .L_12)
.L_12:
        /*002c*/ 	.word	0x00000000
        /*0030*/ 	.short	0x000b
        /*0032*/ 	.short	0x0038
        /*0034*/ 	.byte	0x00, 0xf0, 0x11, 0x00


	//----- nvinfo : EIATTR_KPARAM_INFO
	.align		4
.L_13:
        /*0038*/ 	.byte	0x04, 0x17
        /*003a*/ 	.short	(.L_15 - .L_14)
.L_14:
        /*003c*/ 	.word	0x00000000
        /*0040*/ 	.short	0x000a
        /*0042*/ 	.short	0x0034
        /*0044*/ 	.byte	0x00, 0xf0, 0x11, 0x00


	//----- nvinfo : EIATTR_KPARAM_INFO
	.align		4
.L_15:
        /*0048*/ 	.byte	0x04, 0x17
        /*004a*/ 	.short	(.L_17 - .L_16)
.L_16:
        /*004c*/ 	.word	0x00000000
        /*0050*/ 	.short	0x0009
        /*0052*/ 	.short	0x0030
        /*0054*/ 	.byte	0x00, 0xf0, 0x11, 0x00


	//----- nvinfo : EIATTR_KPARAM_INFO
	.align		4
.L_17:
        /*0058*/ 	.byte	0x04, 0x17
        /*005a*/ 	.short	(.L_19 - .L_18)
.L_18:
        /*005c*/ 	.word	0x00000000
        /*0060*/ 	.short	0x0008
        /*0062*/ 	.short	0x002c
        /*0064*/ 	.byte	0x00, 0xf0, 0x11, 0x00


	//----- nvinfo : EIATTR_KPARAM_INFO
	.align		4
.L_19:
        /*0068*/ 	.byte	0x04, 0x17
        /*006a*/ 	.short	(.L_21 - .L_20)
.L_20:
        /*006c*/ 	.word	0x00000000
        /*0070*/ 	.short	0x0007
        /*0072*/ 	.short	0x0028
        /*0074*/ 	.byte	0x00, 0xf0, 0x11, 0x00


	//----- nvinfo : EIATTR_KPARAM_INFO
	.align		4
.L_21:
        /*0078*/ 	.byte	0x04, 0x17
        /*007a*/ 	.short	(.L_23 - .L_22)
.L_22:
        /*007c*/ 	.word	0x00000000
        /*0080*/ 	.short	0x0006
        /*0082*/ 	.short	0x0024
        /*0084*/ 	.byte	0x00, 0xf0, 0x11, 0x00


	//----- nvinfo : EIATTR_KPARAM_INFO
	.align		4
.L_23:
        /*0088*/ 	.byte	0x04, 0x17
        /*008a*/ 	.short	(.L_25 - .L_24)
.L_24:
        /*008c*/ 	.word	0x00000000
        /*0090*/ 	.short	0x0005
        /*0092*/ 	.short	0x0020
        /*0094*/ 	.byte	0x00, 0xf0, 0x11, 0x00


	//----- nvinfo : EIATTR_KPARAM_INFO
	.align		4
.L_25:
        /*0098*/ 	.byte	0x04, 0x17
        /*009a*/ 	.short	(.L_27 - .L_26)
.L_26:
        /*009c*/ 	.word	0x00000000
        /*00a0*/ 	.short	0x0004
        /*00a2*/ 	.short	0x001c
        /*00a4*/ 	.byte	0x00, 0xf0, 0x11, 0x00


	//----- nvinfo : EIATTR_KPARAM_INFO
	.align		4
.L_27:
        /*00a8*/ 	.byte	0x04, 0x17
        /*00aa*/ 	.short	(.L_29 - .L_28)
.L_28:
        /*00ac*/ 	.word	0x00000000
        /*00b0*/ 	.short	0x0003
        /*00b2*/ 	.short	0x0018
        /*00b4*/ 	.byte	0x00, 0xf0, 0x11, 0x00


	//----- nvinfo : EIATTR_KPARAM_INFO
	.align		4
.L_29:
        /*00b8*/ 	.byte	0x04, 0x17
        /*00ba*/ 	.short	(.L_31 - .L_30)
.L_30:
        /*00bc*/ 	.word	0x00000000
        /*00c0*/ 	.short	0x0002
        /*00c2*/ 	.short	0x0010
        /*00c4*/ 	.byte	0x00, 0xf4, 0x21, 0x00


	//----- nvinfo : EIATTR_KPARAM_INFO
	.align		4
.L_31:
        /*00c8*/ 	.byte	0x04, 0x17
        /*00ca*/ 	.short	(.L_33 - .L_32)
.L_32:
        /*00cc*/ 	.word	0x00000000
        /*00d0*/ 	.short	0x0001
        /*00d2*/ 	.short	0x0008
        /*00d4*/ 	.byte	0x00, 0xf4, 0x21, 0x00


	//----- nvinfo : EIATTR_KPARAM_INFO
	.align		4
.L_33:
        /*00d8*/ 	.byte	0x04, 0x17
        /*00da*/ 	.short	(.L_35 - .L_34)
.L_34:
        /*00dc*/ 	.word	0x00000000
        /*00e0*/ 	.short	0x0000
        /*00e2*/ 	.short	0x0000
        /*00e4*/ 	.byte	0x00, 0xf4, 0x21, 0x00


	//----- nvinfo : EIATTR_EXPLICIT_CLUSTER
	.align		4
.L_35:
        /*00e8*/ 	.byte	0x01, 0x3e
	.zero		2


	//----- nvinfo : EIATTR_CTA_PER_CLUSTER
	.align		4
        /*00ec*/ 	.byte	0x04, 0x3d
        /*00ee*/ 	.short	(.L_37 - .L_36)
.L_36:
        /*00f0*/ 	.word	0x00000002
        /*00f4*/ 	.word	0x00000001
        /*00f8*/ 	.word	0x00000001


	//----- nvinfo : EIATTR_SPARSE_MMA_MASK
	.align		4
.L_37:
        /*00fc*/ 	.byte	0x03, 0x50
        /*00fe*/ 	.short	0x0000


	//----- nvinfo : EIATTR_MAXREG_COUNT
	.align		4
        /*0100*/ 	.byte	0x03, 0x1b
        /*0102*/ 	.short	0x00ff


	//----- nvinfo : EIATTR_NUM_BARRIERS
	.align		4
        /*0104*/ 	.byte	0x02, 0x4c
        /*0106*/ 	.byte	0x01
	.zero		1


	//----- nvinfo : EIATTR_ANNOTATIONS
	.align		4
        /*0108*/ 	.byte	0x04, 0x55
        /*010a*/ 	.short	(.L_39 - .L_38)


	//   ....[0]....
.L_38:
        /*010c*/ 	.word	0x00000001
        /*0110*/ 	.byte	0x60, 0x26, 0x00, 0x00, 0x01, 0x00, 0x00, 0x00, 0xa0, 0x26, 0x00, 0x00, 0x01, 0x00, 0x00, 0x00
        /* <DEDUP_REMOVED lines=424> */
        /*1ba0*/ 	.byte	0xf0, 0xf2, 0x00, 0x00, 0x01, 0x00, 0x00, 0x00, 0x00, 0xf3, 0x00, 0x00


	//----- nvinfo : EIATTR_MERCURY_ISA_VERSION
	.align		4
.L_39:
        /*1bac*/ 	.byte	0x03, 0x5f
        /*1bae*/ 	.short	0x0101


	//----- nvinfo : EIATTR_EXIT_INSTR_OFFSETS
	.align		4
        /*1bb0*/ 	.byte	0x04, 0x1c
        /*1bb2*/ 	.short	(.L_41 - .L_40)


	//   ....[0]....
.L_40:
        /*1bb4*/ 	.word	0x00014b40


	//   ....[1]....
        /*1bb8*/ 	.word	0x00014b60


	//----- nvinfo : EIATTR_REQNTID
	.align		4
.L_41:
        /*1bbc*/ 	.byte	0x04, 0x10
        /*1bbe*/ 	.short	(.L_43 - .L_42)
.L_42:
        /*1bc0*/ 	.word	0x00000080
        /*1bc4*/ 	.word	0x00000001
        /*1bc8*/ 	.word	0x00000001


	//----- nvinfo : EIATTR_CBANK_PARAM_SIZE
	.align		4
.L_43:
        /*1bcc*/ 	.byte	0x03, 0x19
        /*1bce*/ 	.short	0x0050


	//----- nvinfo : EIATTR_PARAM_CBANK
	.align		4
        /*1bd0*/ 	.byte	0x04, 0x0a
        /*1bd2*/ 	.short	(.L_45 - .L_44)
	.align		4
.L_44:
        /*1bd4*/ 	.word	index@(.nv.constant0.matmul_kernel)
        /*1bd8*/ 	.short	0x0210
        /*1bda*/ 	.short	0x0050


	//----- nvinfo : EIATTR_SW_WAR
	.align		4
.L_45:
        /*1bdc*/ 	.byte	0x04, 0x36
        /*1bde*/ 	.short	(.L_47 - .L_46)
.L_46:
        /*1be0*/ 	.word	0x00000008
.L_47:


//--------------------- .nv.callgraph             --------------------------
	.section	.nv.callgraph,"",@"SHT_CUDA_CALLGRAPH"
	.align	4
	.sectionentsize	8
	.align		4
        /*0000*/ 	.word	0x00000000
	.align		4
        /*0004*/ 	.word	0xffffffff
	.align		4
        /*0008*/ 	.word	0x00000000
	.align		4
        /*000c*/ 	.word	0xfffffffe
	.align		4
        /*0010*/ 	.word	0x00000000
	.align		4
        /*0014*/ 	.word	0xfffffffd
	.align		4
        /*0018*/ 	.word	0x00000000
	.align		4
        /*001c*/ 	.word	0xfffffffc


//--------------------- .text.matmul_kernel       --------------------------
	.section	.text.matmul_kernel,"ax",@progbits
	.align	128
        .global         matmul_kernel
        .type           matmul_kernel,@function
        .size           matmul_kernel,(.L_x_3 - matmul_kernel)
        .other          matmul_kernel,@"STO_CUDA_ENTRY STV_DEFAULT"
matmul_kernel:
.text.matmul_kernel:
[----:B------:R-:W1:Y:S08]  /*0000*/  LDC R1, c[0x0][0x28] ;  /* 0x00000a00ff017b82 */ /* 0x000e700000000800 */
[----:B------:R-:W2:Y:S01]  /*0010*/  LDC.64 R4, c[0x0][0x228] ;  /* 0x00008a00ff047b82 */ /* 0x000ea20000000a00 */
[----:B------:R-:W3:Y:S01]  /*0020*/  S2R R52, SR_TID.X ;  /* 0x0000000000347919 */ /* 0x000ee20000002100 */
[----:B------:R-:W-:Y:S01]  /*0030*/  ULDC UR7, c[0x0][0x240] ;  /* 0x0000900000077ab9 */ /* 0x000fe20000000800 */
[----:B------:R-:W-:Y:S01]  /*0040*/  ULDC.64 UR8, c[0x0][0x218] ;  /* 0x0000860000087ab9 */ /* 0x000fe20000000a00 */
[----:B------:R-:W-:Y:S01]  /*0050*/  UMOV UR12, 0x400 ;  /* 0x00000400000c7882 */ /* 0x000fe20000000000 */
[----:B-1----:R-:W-:Y:S01]  /*0060*/  VIADD R1, R1, 0xfffffb50 ;  /* 0xfffffb5001017836 */ /* 0x002fe20000000000 */
[----:B------:R-:W-:-:S02]  /*0070*/  ULDC.64 UR16, c[0x0][0x208] ;  /* 0x0000820000107ab9 */ /* 0x000fc40000000a00 */
[----:B------:R-:W1:Y:S08]  /*0080*/  S2UR UR4, SR_CTAID.X ;  /* 0x00000000000479c3 */ /* 0x000e700000002500 */
[----:B------:R-:W4:Y:S01]  /*0090*/  S2UR UR6, SR_CgaCtaId ;  /* 0x00000000000679c3 */ /* 0x000f220000008800 */
[----:B--2---:R-:W-:Y:S01]  /*00a0*/  VIADD R0, R5, 0x7f ;  /* 0x0000007f05007836 */ /* 0x004fe20000000000 */
[----:B------:R-:W-:-:S06]  /*00b0*/  IABS R10, R4 ;  /* 0x00000004000a7213 */ /* 0x000fcc0000000000 */
[----:B------:R-:W2:Y:S01]  /*00c0*/  LDC R92, c[0x0][0x230] ;  /* 0x00008c00ff5c7b82 */ /* 0x000ea20000000800 */
[----:B------:R-:W-:Y:S02]  /*00d0*/  SHF.R.S32.HI R3, RZ, 0x1f, R0 ;  /* 0x0000001fff037819 */ /* 0x000fe40000011400 */
[----:B-1----:R-:W-:Y:S01]  /*00e0*/  I2FP.F32.U32 R7, UR4 ;  /* 0x0000000400077c45 */ /* 0x002fe20008201000 */
[----:B------:R-:W-:Y:S01]  /*00f0*/  ULDC UR4, c[0x0][0x150] ;  /* 0x0000540000047ab9 */ /* 0x000fe20000000800 */
[----:B------:R-:W-:-:S03]  /*0100*/  LEA.HI R3, R3, R0, RZ, 0x7 ;  /* 0x0000000003037211 */ /* 0x000fc600078f38ff */
[----:B------:R-:W1:Y:S01]  /*0110*/  LDC R247, c[0x0][0x230] ;  /* 0x00008c00fff77b82 */ /* 0x000e620000000800 */
[----:B---3--:R-:W-:Y:S01]  /*0120*/  LOP3.LUT R90, R52, 0x1f, RZ, 0xc0, !PT ;  /* 0x0000001f345a7812 */ /* 0x008fe200078ec0ff */
[----:B------:R-:W-:Y:S01]  /*0130*/  FMUL R7, R7, UR4 ;  /* 0x0000000407077c20 */ /* 0x000fe20008400000 */
[----:B------:R-:W-:Y:S01]  /*0140*/  SHF.R.S32.HI R3, RZ, 0x7, R3 ;  /* 0x00000007ff037819 */ /* 0x000fe20000011403 */
[----:B----4-:R-:W-:Y:S02]  /*0150*/  USHF.L.U32 UR5, UR6, 0x8, URZ ;  /* 0x0000000806057899 */ /* 0x010fe4000800063f */
[----:B------:R-:W-:Y:S02]  /*0160*/  ULEA UR12, UR6, UR12, 0x18 ;  /* 0x0000000c060c7291 */ /* 0x000fe4000f8ec03f */
[----:B------:R-:W-:Y:S01]  /*0170*/  IMAD.SHL.U32 R6, R3, 0x8, RZ ;  /* 0x0000000803067824 */ /* 0x000fe200078e00ff */
[----:B------:R-:W3:Y:S01]  /*0180*/  F2I.U32.TRUNC.NTZ R7, R7 ;  /* 0x0000000700077305 */ /* 0x000ee2000020f000 */
[----:B------:R-:W-:Y:S01]  /*0190*/  ULOP3.LUT UR5, UR5, 0x100, URZ, 0xc0, !UPT ;  /* 0x0000010005057892 */ /* 0x000fe2000f8ec03f */
[----:B------:R-:W4:Y:S02]  /*01a0*/  LDC R248, c[0x0][0x230] ;  /* 0x00008c00fff87b82 */ /* 0x000f240000000800 */
[----:B------:R-:W-:-:S04]  /*01b0*/  IABS R9, R6 ;  /* 0x0000000600097213 */ /* 0x000fc80000000000 */
[----:B------:R-:W5:Y:S02]  /*01c0*/  I2F.RP R0, R9 ;  /* 0x0000000900007306 */ /* 0x000f640000209400 */
[----:B------:R-:W4:Y:S01]  /*01d0*/  LDC R249, c[0x0][0x230] ;  /* 0x00008c00fff97b82 */ /* 0x000f220000000800 */
[----:B---3--:R-:W-:-:S07]  /*01e0*/  IABS R13, R7 ;  /* 0x00000007000d7213 */ /* 0x008fce0000000000 */
[----:B------:R-:W3:Y:S01]  /*01f0*/  LDC R250, c[0x0][0x230] ;  /* 0x00008c00fffa7b82 */ /* 0x000ee20000000800 */
[----:B-----5:R-:W5:Y:S02]  /*0200*/  MUFU.RCP R0, R0 ;  /* 0x0000000000007308 */ /* 0x020f640000001000 */
[----:B-----5:R-:W-:Y:S01]  /*0210*/  VIADD R2, R0, 0xffffffe ;  /* 0x0ffffffe00027836 */ /* 0x020fe20000000000 */
[----:B------:R-:W-:-:S05]  /*0220*/  IABS R0, R6 ;  /* 0x0000000600007213 */ /* 0x000fca0000000000 */
[----:B------:R5:W2:Y:S01]  /*0230*/  F2I.FTZ.U32.TRUNC.NTZ R3, R2 ;  /* 0x0000000200037305 */ /* 0x000aa2000021f000 */
[----:B------:R-:W-:Y:S02]  /*0240*/  IMAD.MOV R0, RZ, RZ, -R0 ;  /* 0x000000ffff007224 */ /* 0x000fe400078e0a00 */
[----:B-----5:R-:W-:Y:S02]  /*0250*/  IMAD.MOV.U32 R2, RZ, RZ, RZ ;  /* 0x000000ffff027224 */ /* 0x020fe400078e00ff */
[----:B--2---:R-:W-:-:S04]  /*0260*/  IMAD.MOV R8, RZ, RZ, -R3 ;  /* 0x000000ffff087224 */ /* 0x004fc800078e0a03 */
[----:B------:R-:W-:-:S04]  /*0270*/  IMAD R11, R8, R9, RZ ;  /* 0x00000009080b7224 */ /* 0x000fc800078e02ff */
[----:B------:R-:W-:-:S06]  /*0280*/  IMAD.HI.U32 R2, R3, R11, R2 ;  /* 0x0000000b03027227 */ /* 0x000fcc00078e0002 */
[----:B------:R-:W-:-:S04]  /*0290*/  IMAD.HI.U32 R2, R2, R13, RZ ;  /* 0x0000000d02027227 */ /* 0x000fc800078e00ff */
[----:B------:R-:W-:-:S05]  /*02a0*/  IMAD R0, R2, R0, R13 ;  /* 0x0000000002007224 */ /* 0x000fca00078e020d */
[----:B------:R-:W-:-:S13]  /*02b0*/  ISETP.GT.U32.AND P1, PT, R9, R0, PT ;  /* 0x000000000900720c */ /* 0x000fda0003f24070 */
[----:B------:R-:W-:Y:S02]  /*02c0*/  @!P1 IMAD.IADD R0, R0, 0x1, -R9 ;  /* 0x0000000100009824 */ /* 0x000fe400078e0a09 */
[----:B------:R-:W-:Y:S01]  /*02d0*/  @!P1 VIADD R2, R2, 0x1 ;  /* 0x0000000102029836 */ /* 0x000fe20000000000 */
[----:B------:R-:W-:Y:S02]  /*02e0*/  ISETP.NE.AND P1, PT, R6, RZ, PT ;  /* 0x000000ff0600720c */ /* 0x000fe40003f25270 */
[----:B------:R-:W-:Y:S02]  /*02f0*/  ISETP.GE.U32.AND P0, PT, R0, R9, PT ;  /* 0x000000090000720c */ /* 0x000fe40003f06070 */
[----:B------:R-:W-:-:S04]  /*0300*/  LOP3.LUT R0, R7, R6, RZ, 0x3c, !PT ;  /* 0x0000000607007212 */ /* 0x000fc800078e3cff */
[----:B------:R-:W-:Y:S01]  /*0310*/  ISETP.GE.AND P2, PT, R0, RZ, PT ;  /* 0x000000ff0000720c */ /* 0x000fe20003f46270 */
[----:B------:R-:W-:-:S05]  /*0320*/  VIADD R0, R4, 0x1ff ;  /* 0x000001ff04007836 */ /* 0x000fca0000000000 */
[----:B------:R-:W-:Y:S01]  /*0330*/  SHF.R.S32.HI R3, RZ, 0x1f, R0 ;  /* 0x0000001fff037819 */ /* 0x000fe20000011400 */
[----:B------:R-:W-:-:S03]  /*0340*/  @P0 VIADD R2, R2, 0x1 ;  /* 0x0000000102020836 */ /* 0x000fc60000000000 */
[----:B------:R-:W-:-:S03]  /*0350*/  LEA.HI R3, R3, R0, RZ, 0x9 ;  /* 0x0000000003037211 */ /* 0x000fc600078f48ff */
[----:B------:R-:W-:Y:S01]  /*0360*/  @!P2 IMAD.MOV R2, RZ, RZ, -R2 ;  /* 0x000000ffff02a224 */ /* 0x000fe200078e0a02 */
[----:B------:R-:W-:-:S05]  /*0370*/  @!P1 LOP3.LUT R2, RZ, R6, RZ, 0x33, !PT ;  /* 0x00000006ff029212 */ /* 0x000fca00078e33ff */
[----:B------:R-:W-:Y:S02]  /*0380*/  IMAD.SHL.U32 R15, R2, 0x8, RZ ;  /* 0x00000008020f7824 */ /* 0x000fe400078e00ff */
[----:B------:R-:W-:-:S03]  /*0390*/  IMAD.MOV R2, RZ, RZ, -R2 ;  /* 0x000000ffff027224 */ /* 0x000fc600078e0a02 */
[----:B------:R-:W-:Y:S01]  /*03a0*/  LEA.HI.SX32 R3, R3, -R15, 0x17 ;  /* 0x8000000f03037211 */ /* 0x000fe200078fbaff */
[----:B------:R-:W-:Y:S02]  /*03b0*/  IMAD R12, R6, R2, R7 ;  /* 0x00000002060c7224 */ /* 0x000fe400078e0207 */
[----:B------:R-:W-:Y:S01]  /*03c0*/  IMAD.MOV.U32 R2, RZ, RZ, RZ ;  /* 0x000000ffff027224 */ /* 0x000fe200078e00ff */
[----:B------:R-:W-:Y:S02]  /*03d0*/  VIMNMX R17, R3, 0x8, PT ;  /* 0x0000000803117848 */ /* 0x000fe40003fe0100 */
[----:B------:R-:W-:Y:S02]  /*03e0*/  IABS R6, R12 ;  /* 0x0000000c00067213 */ /* 0x000fe40000000000 */
[----:B------:R-:W-:-:S04]  /*03f0*/  IABS R9, R17 ;  /* 0x0000001100097213 */ /* 0x000fc80000000000 */
[----:B------:R-:W2:Y:S08]  /*0400*/  I2F.RP R0, R9 ;  /* 0x0000000900007306 */ /* 0x000eb00000209400 */
[----:B--2---:R-:W2:Y:S02]  /*0410*/  MUFU.RCP R0, R0 ;  /* 0x0000000000007308 */ /* 0x004ea40000001000 */
[----:B--2---:R-:W-:Y:S01]  /*0420*/  VIADD R3, R0, 0xffffffe ;  /* 0x0ffffffe00037836 */ /* 0x004fe20000000000 */
[----:B------:R-:W-:-:S05]  /*0430*/  IABS R0, R5 ;  /* 0x0000000500007213 */ /* 0x000fca0000000000 */
[----:B------:R-:W2:Y:S02]  /*0440*/  F2I.FTZ.U32.TRUNC.NTZ R3, R3 ;  /* 0x0000000300037305 */ /* 0x000ea4000021f000 */
[----:B--2---:R-:W-:-:S04]  /*0450*/  IMAD.MOV R8, RZ, RZ, -R3 ;  /* 0x000000ffff087224 */ /* 0x004fc800078e0a03 */
[----:B------:R-:W-:Y:S01]  /*0460*/  IMAD R7, R8, R9, RZ ;  /* 0x0000000908077224 */ /* 0x000fe200078e02ff */
[----:B------:R-:W-:-:S03]  /*0470*/  IABS R8, R17 ;  /* 0x0000001100087213 */ /* 0x000fc60000000000 */
[----:B------:R-:W-:-:S04]  /*0480*/  IMAD.HI.U32 R2, R3, R7, R2 ;  /* 0x0000000703027227 */ /* 0x000fc800078e0002 */
[----:B------:R-:W-:Y:S02]  /*0490*/  IMAD.MOV R7, RZ, RZ, -R8 ;  /* 0x000000ffff077224 */ /* 0x000fe400078e0a08 */
[----:B------:R-:W-:Y:S01]  /*04a0*/  IMAD.HI.U32 R3, R2, R6, RZ ;  /* 0x0000000602037227 */ /* 0x000fe200078e00ff */
[----:B------:R-:W2:Y:S03]  /*04b0*/  I2F.RP R8, R0 ;  /* 0x0000000000087306 */ /* 0x000ea60000209400 */
[----:B------:R-:W-:Y:S02]  /*04c0*/  IMAD R6, R3, R7, R6 ;  /* 0x0000000703067224 */ /* 0x000fe400078e0206 */
[----:B------:R-:W-:-:S03]  /*04d0*/  IMAD.MOV.U32 R2, RZ, RZ, R10 ;  /* 0x000000ffff027224 */ /* 0x000fc600078e000a */
[----:B------:R-:W-:Y:S01]  /*04e0*/  ISETP.GT.U32.AND P1, PT, R9, R6, PT ;  /* 0x000000060900720c */ /* 0x000fe20003f24070 */
[----:B------:R-:W5:Y:S08]  /*04f0*/  I2F.RP R7, R2 ;  /* 0x0000000200077306 */ /* 0x000f700000209400 */
[----:B--2---:R-:W2:Y:S04]  /*0500*/  MUFU.RCP R8, R8 ;  /* 0x0000000800087308 */ /* 0x004ea80000001000 */
[----:B------:R-:W-:-:S02]  /*0510*/  @!P1 IMAD.IADD R6, R6, 0x1, -R9 ;  /* 0x0000000106069824 */ /* 0x000fc400078e0a09 */
[----:B------:R-:W-:Y:S01]  /*0520*/  @!P1 VIADD R3, R3, 0x1 ;  /* 0x0000000103039836 */ /* 0x000fe20000000000 */
[----:B------:R-:W-:Y:S01]  /*0530*/  ISETP.NE.AND P1, PT, R17, RZ, PT ;  /* 0x000000ff1100720c */ /* 0x000fe20003f25270 */
[----:B-----5:R-:W5:Y:S01]  /*0540*/  MUFU.RCP R7, R7 ;  /* 0x0000000700077308 */ /* 0x020f620000001000 */
[----:B------:R-:W-:Y:S02]  /*0550*/  ISETP.GE.U32.AND P0, PT, R6, R9, PT ;  /* 0x000000090600720c */ /* 0x000fe40003f06070 */
[----:B------:R-:W-:-:S04]  /*0560*/  LOP3.LUT R6, R12, R17, RZ, 0x3c, !PT ;  /* 0x000000110c067212 */ /* 0x000fc800078e3cff */
[----:B------:R-:W-:Y:S01]  /*0570*/  ISETP.GE.AND P2, PT, R6, RZ, PT ;  /* 0x000000ff0600720c */ /* 0x000fe20003f46270 */
[----:B--2---:R-:W-:Y:S01]  /*0580*/  VIADD R10, R8, 0xffffffe ;  /* 0x0ffffffe080a7836 */ /* 0x004fe20000000000 */
[----:B------:R-:W-:-:S03]  /*0590*/  SHF.R.U32.HI R6, RZ, 0x5, R52 ;  /* 0x00000005ff067819 */ /* 0x000fc60000011634 */
[----:B------:R2:W1:Y:S02]  /*05a0*/  F2I.FTZ.U32.TRUNC.NTZ R11, R10 ;  /* 0x0000000a000b7305 */ /* 0x000464000021f000 */
[----:B------:R-:W-:Y:S01]  /*05b0*/  @P0 VIADD R3, R3, 0x1 ;  /* 0x0000000103030836 */ /* 0x000fe20000000000 */
[----:B------:R-:W-:Y:S01]  /*05c0*/  SGXT.U32 R6, R6, 0x2 ;  /* 0x000000020606781a */ /* 0x000fe20000000000 */
[----:B-----5:R-:W-:Y:S02]  /*05d0*/  VIADD R7, R7, 0xffffffe ;  /* 0x0ffffffe07077836 */ /* 0x020fe40000000000 */
[----:B------:R-:W-:Y:S02]  /*05e0*/  IMAD.MOV.U32 R8, RZ, RZ, R3 ;  /* 0x000000ffff087224 */ /* 0x000fe400078e0003 */
[----:B--2---:R-:W-:Y:S02]  /*05f0*/  IMAD.MOV.U32 R10, RZ, RZ, RZ ;  /* 0x000000ffff0a7224 */ /* 0x004fe400078e00ff */
[----:B------:R-:W2:Y:S01]  /*0600*/  F2I.FTZ.U32.TRUNC.NTZ R7, R7 ;  /* 0x0000000700077305 */ /* 0x000ea2000021f000 */
[----:B------:R-:W-:Y:S01]  /*0610*/  @!P2 IMAD.MOV R8, RZ, RZ, -R8 ;  /* 0x000000ffff08a224 */ /* 0x000fe200078e0a08 */
[----:B------:R-:W-:Y:S01]  /*0620*/  @!P1 LOP3.LUT R8, RZ, R17, RZ, 0x33, !PT ;  /* 0x00000011ff089212 */ /* 0x000fe200078e33ff */
[----:B-1----:R-:W-:-:S04]  /*0630*/  IMAD.MOV R13, RZ, RZ, -R11 ;  /* 0x000000ffff0d7224 */ /* 0x002fc800078e0a0b */
[----:B------:R-:W-:Y:S02]  /*0640*/  IMAD.SHL.U32 R9, R8, 0x80, RZ ;  /* 0x0000008008097824 */ /* 0x000fe400078e00ff */
[----:B------:R-:W-:-:S03]  /*0650*/  IMAD R13, R13, R0, RZ ;  /* 0x000000000d0d7224 */ /* 0x000fc600078e02ff */
[----:B------:R-:W-:Y:S01]  /*0660*/  LOP3.LUT R3, R9, R6, RZ, 0xfc, !PT ;  /* 0x0000000609037212 */ /* 0x000fe200078efcff */
[----:B------:R-:W-:Y:S01]  /*0670*/  IMAD.MOV R6, RZ, RZ, -R8 ;  /* 0x000000ffff067224 */ /* 0x000fe200078e0a08 */
[C---:B------:R-:W-:Y:S01]  /*0680*/  LOP3.LUT R8, R52.reuse, 0x60, RZ, 0xc0, !PT ;  /* 0x0000006034087812 */ /* 0x040fe200078ec0ff */
[----:B------:R-:W-:Y:S01]  /*0690*/  IMAD.HI.U32 R10, R11, R13, R10 ;  /* 0x0000000d0b0a7227 */ /* 0x000fe200078e000a */
[----:B------:R-:W-:Y:S02]  /*06a0*/  LOP3.LUT R16, R3, 0x4, RZ, 0xfc, !PT ;  /* 0x0000000403107812 */ /* 0x000fe400078efcff */
[----:B------:R-:W-:Y:S01]  /*06b0*/  SHF.R.U32.HI R14, RZ, 0x1, R8 ;  /* 0x00000001ff0e7819 */ /* 0x000fe20000011608 */
[----:B------:R-:W-:Y:S01]  /*06c0*/  IMAD R6, R17, R6, R12 ;  /* 0x0000000611067224 */ /* 0x000fe200078e020c */
[----:B------:R-:W-:Y:S01]  /*06d0*/  LOP3.LUT R12, R52, 0x7f, RZ, 0xc0, !PT ;  /* 0x0000007f340c7812 */ /* 0x000fe200078ec0ff */
[----:B--2---:R-:W-:Y:S01]  /*06e0*/  IMAD.MOV R17, RZ, RZ, -R7 ;  /* 0x000000ffff117224 */ /* 0x004fe200078e0a07 */
[----:B------:R-:W-:-:S02]  /*06f0*/  IABS R13, R16 ;  /* 0x00000010000d7213 */ /* 0x000fc40000000000 */
[C---:B------:R-:W-:Y:S01]  /*0700*/  LOP3.LUT R18, R3.reuse, 0x8, RZ, 0xfc, !PT ;  /* 0x0000000803127812 */ /* 0x040fe200078efcff */
[----:B------:R-:W-:Y:S01]  /*0710*/  IMAD.SHL.U32 R11, R12, 0x4, RZ ;  /* 0x000000040c0b7824 */ /* 0x000fe200078e00ff */
[----:B------:R-:W-:Y:S01]  /*0720*/  LOP3.LUT R20, R3, 0xc, RZ, 0xfc, !PT ;  /* 0x0000000c03147812 */ /* 0x000fe200078efcff */
[----:B------:R-:W-:Y:S01]  /*0730*/  IMAD.HI.U32 R8, R10, R13, RZ ;  /* 0x0000000d0a087227 */ /* 0x000fe200078e00ff */
[----:B------:R-:W-:Y:S02]  /*0740*/  ISETP.GE.AND P1, PT, R16, RZ, PT ;  /* 0x000000ff1000720c */ /* 0x000fe40003f26270 */
[----:B------:R-:W-:Y:S01]  /*0750*/  LOP3.LUT R94, R11, R14, RZ, 0x3c, !PT ;  /* 0x0000000e0b5e7212 */ /* 0x000fe200078e3cff */
[----:B------:R-:W-:Y:S01]  /*0760*/  IMAD.IADD R14, R15, 0x1, R6 ;  /* 0x000000010f0e7824 */ /* 0x000fe200078e0206 */
[----:B------:R-:W-:Y:S01]  /*0770*/  IABS R15, R18 ;  /* 0x00000012000f7213 */ /* 0x000fe20000000000 */
[----:B------:R-:W-:Y:S01]  /*0780*/  IMAD R11, R17, R2, RZ ;  /* 0x00000002110b7224 */ /* 0x000fe200078e02ff */
[----:B------:R-:W-:Y:S01]  /*0790*/  IABS R17, R20 ;  /* 0x0000001400117213 */ /* 0x000fe20000000000 */
[----:B------:R-:W-:Y:S01]  /*07a0*/  IMAD.MOV.U32 R6, RZ, RZ, RZ ;  /* 0x000000ffff067224 */ /* 0x000fe200078e00ff */
[C---:B------:R-:W-:Y:S01]  /*07b0*/  LOP3.LUT R16, R3.reuse, 0x14, RZ, 0xfc, !PT ;  /* 0x0000001403107812 */ /* 0x040fe200078efcff */
[----:B------:R-:W-:Y:S01]  /*07c0*/  IMAD.MOV R8, RZ, RZ, -R8 ;  /* 0x000000ffff087224 */ /* 0x000fe200078e0a08 */
[----:B------:R-:W-:Y:S01]  /*07d0*/  LOP3.LUT R22, R3, 0x18, RZ, 0xfc, !PT ;  /* 0x0000001803167812 */ /* 0x000fe200078efcff */
[----:B------:R-:W-:Y:S01]  /*07e0*/  IMAD.HI.U32 R6, R7, R11, R6 ;  /* 0x0000000b07067227 */ /* 0x000fe200078e0006 */
[----:B------:R-:W-:-:S02]  /*07f0*/  IABS R21, R16 ;  /* 0x0000001000157213 */ /* 0x000fc40000000000 */
[----:B------:R-:W-:Y:S01]  /*0800*/  IABS R23, R22 ;  /* 0x0000001600177213 */ /* 0x000fe20000000000 */
[----:B------:R-:W-:Y:S01]  /*0810*/  IMAD R11, R0, R8, R13 ;  /* 0x00000008000b7224 */ /* 0x000fe200078e020d */
[----:B------:R-:W-:Y:S01]  /*0820*/  LOP3.LUT R8, R3, 0x10, RZ, 0xfc, !PT ;  /* 0x0000001003087812 */ /* 0x000fe200078efcff */
[----:B------:R-:W-:Y:S01]  /*0830*/  IMAD.HI.U32 R7, R10, R15, RZ ;  /* 0x0000000f0a077227 */ /* 0x000fe200078e00ff */
[----:B------:R-:W-:Y:S02]  /*0840*/  R2UR UR4, R14 ;  /* 0x000000000e0472ca */ /* 0x000fe400000e0000 */
[----:B------:R-:W-:Y:S01]  /*0850*/  ISETP.GT.U32.AND P2, PT, R0, R11, PT ;  /* 0x0000000b0000720c */ /* 0x000fe20003f44070 */
[----:B------:R-:W-:Y:S01]  /*0860*/  IMAD.MOV R13, RZ, RZ, -R7 ;  /* 0x000000ffff0d7224 */ /* 0x000fe200078e0a07 */
[----:B------:R-:W-:Y:S01]  /*0870*/  IABS R19, R8 ;  /* 0x0000000800137213 */ /* 0x000fe20000000000 */
[----:B------:R-:W-:Y:S01]  /*0880*/  IMAD.HI.U32 R7, R10, R17, RZ ;  /* 0x000000110a077227 */ /* 0x000fe200078e00ff */
[----:B------:R-:W-:-:S02]  /*0890*/  ISETP.GE.AND P5, PT, R8, RZ, PT ;  /* 0x000000ff0800720c */ /* 0x000fc40003fa6270 */
[----:B------:R-:W-:Y:S01]  /*08a0*/  ISETP.GE.AND P3, PT, R18, RZ, PT ;  /* 0x000000ff1200720c */ /* 0x000fe20003f66270 */
[----:B------:R-:W-:Y:S01]  /*08b0*/  IMAD R13, R0, R13, R15 ;  /* 0x0000000d000d7224 */ /* 0x000fe200078e020f */
[----:B------:R-:W-:Y:S01]  /*08c0*/  ISETP.GE.AND P0, PT, R20, RZ, PT ;  /* 0x000000ff1400720c */ /* 0x000fe20003f06270 */
[----:B------:R-:W-:Y:S01]  /*08d0*/  IMAD.MOV R15, RZ, RZ, -R7 ;  /* 0x000000ffff0f7224 */ /* 0x000fe200078e0a07 */
[C---:B------:R-:W-:Y:S01]  /*08e0*/  LOP3.LUT R26, R3.reuse, 0x24, RZ, 0xfc, !PT ;  /* 0x00000024031a7812 */ /* 0x040fe200078efcff */
[----:B------:R-:W-:Y:S01]  /*08f0*/  IMAD.HI.U32 R7, R10, R19, RZ ;  /* 0x000000130a077227 */ /* 0x000fe200078e00ff */
[C---:B------:R-:W-:Y:S01]  /*0900*/  ISETP.GT.U32.AND P6, PT, R0.reuse, R13, PT ;  /* 0x0000000d0000720c */ /* 0x040fe20003fc4070 */
[----:B------:R-:W-:Y:S01]  /*0910*/  ULEA UR4, UR4, UR5, 0x9 ;  /* 0x0000000504047291 */ /* 0x000fe2000f8e483f */
[----:B------:R-:W-:Y:S01]  /*0920*/  LOP3.LUT R27, R3, 0x28, RZ, 0xfc, !PT ;  /* 0x00000028031b7812 */ /* 0x000fe200078efcff */
[----:B------:R-:W-:Y:S01]  /*0930*/  @!P2 IMAD.IADD R11, R11, 0x1, -R0 ;  /* 0x000000010b0ba824 */ /* 0x000fe200078e0a00 */
[----:B------:R-:W-:Y:S01]  /*0940*/  LOP3.LUT R28, R3, 0x34, RZ, 0xfc, !PT ;  /* 0x00000034031c7812 */ /* 0x000fe200078efcff */
[----:B------:R-:W-:Y:S01]  /*0950*/  IMAD.MOV R7, RZ, RZ, -R7 ;  /* 0x000000ffff077224 */ /* 0x000fe200078e0a07 */
[----:B------:R-:W-:Y:S01]  /*0960*/  IABS R25, R27 ;  /* 0x0000001b00197213 */ /* 0x000fe20000000000 */
[C---:B------:R-:W-:Y:S01]  /*0970*/  IMAD R15, R0.reuse, R15, R17 ;  /* 0x0000000f000f7224 */ /* 0x040fe200078e0211 */
[C---:B------:R-:W-:Y:S01]  /*0980*/  ISETP.GT.U32.AND P2, PT, R0.reuse, R11, PT ;  /* 0x0000000b0000720c */ /* 0x040fe20003f44070 */
[----:B------:R-:W-:Y:S01]  /*0990*/  IMAD R17, R0, R7, R19 ;  /* 0x0000000700117224 */ /* 0x000fe200078e0213 */
[----:B------:R-:W-:Y:S01]  /*09a0*/  LEA.HI R7, R52, R9, RZ, 0x1b ;  /* 0x0000000934077211 */ /* 0x000fe200078fd8ff */
[----:B------:R-:W-:Y:S01]  /*09b0*/  IMAD.HI.U32 R8, R10, R21, RZ ;  /* 0x000000150a087227 */ /* 0x000fe200078e00ff */
[----:B------:R-:W-:-:S02]  /*09c0*/  ISETP.GT.U32.AND P4, PT, R0, R15, PT ;  /* 0x0000000f0000720c */ /* 0x000fc40003f84070 */
[----:B------:R-:W-:Y:S01]  /*09d0*/  LOP3.LUT R34, R3, 0x40, RZ, 0xfc, !PT ;  /* 0x0000004003227812 */ /* 0x000fe200078efcff */
[----:B------:R-:W-:Y:S01]  /*09e0*/  @!P6 IMAD.IADD R13, R13, 0x1, -R0 ;  /* 0x000000010d0de824 */ /* 0x000fe200078e0a00 */
[----:B------:R-:W-:Y:S01]  /*09f0*/  LOP3.LUT R35, R3, 0x48, RZ, 0xfc, !PT ;  /* 0x0000004803237812 */ /* 0x000fe200078efcff */
[----:B------:R-:W-:Y:S01]  /*0a00*/  IMAD.MOV R8, RZ, RZ, -R8 ;  /* 0x000000ffff087224 */ /* 0x000fe200078e0a08 */
[----:B------:R-:W-:Y:S01]  /*0a10*/  IABS R29, R34 ;  /* 0x00000022001d7213 */ /* 0x000fe20000000000 */
[----:B------:R-:W-:Y:S01]  /*0a20*/  VIADD R24, R7, 0x1c ;  /* 0x0000001c07187836 */ /* 0x000fe20000000000 */
[C---:B------:R-:W-:Y:S01]  /*0a30*/  ISETP.GT.U32.AND P6, PT, R0.reuse, R13, PT ;  /* 0x0000000d0000720c */ /* 0x040fe20003fc4070 */
[----:B------:R-:W-:Y:S01]  /*0a40*/  @!P2 IMAD.IADD R11, R11, 0x1, -R0 ;  /* 0x000000010b0ba824 */ /* 0x000fe200078e0a00 */
[----:B------:R-:W-:Y:S01]  /*0a50*/  ISETP.GT.U32.AND P2, PT, R0, R17, PT ;  /* 0x000000110000720c */ /* 0x000fe20003f44070 */
[----:B------:R-:W-:Y:S01]  /*0a60*/  IMAD.HI.U32 R14, R10, R23, RZ ;  /* 0x000000170a0e7227 */ /* 0x000fe200078e00ff */
[----:B------:R-:W-:-:S02]  /*0a70*/  IABS R33, R35 ;  /* 0x0000002300217213 */ /* 0x000fc40000000000 */
[C---:B------:R-:W-:Y:S01]  /*0a80*/  LOP3.LUT R36, R3.reuse, 0x4c, RZ, 0xfc, !PT ;  /* 0x0000004c03247812 */ /* 0x040fe200078efcff */
[C---:B------:R-:W-:Y:S01]  /*0a90*/  IMAD R19, R0.reuse, R8, R21 ;  /* 0x0000000800137224 */ /* 0x040fe200078e0215 */
[----:B------:R-:W-:Y:S01]  /*0aa0*/  IABS R8, R24 ;  /* 0x0000001800087213 */ /* 0x000fe20000000000 */
[----:B------:R-:W-:Y:S01]  /*0ab0*/  IMAD.MOV R14, RZ, RZ, -R14 ;  /* 0x000000ffff0e7224 */ /* 0x000fe200078e0a0e */
[C---:B------:R-:W-:Y:S01]  /*0ac0*/  LOP3.LUT R37, R3.reuse, 0x50, RZ, 0xfc, !PT ;  /* 0x0000005003257812 */ /* 0x040fe200078efcff */
[----:B------:R-:W-:Y:S01]  /*0ad0*/  IMAD.MOV.U32 R18, RZ, RZ, R11 ;  /* 0x000000ffff127224 */ /* 0x000fe200078e000b */
[----:B------:R-:W-:Y:S01]  /*0ae0*/  LOP3.LUT R42, R3, 0x64, RZ, 0xfc, !PT ;  /* 0x00000064032a7812 */ /* 0x000fe200078efcff */
[C---:B------:R-:W-:Y:S01]  /*0af0*/  IMAD R21, R0.reuse, R14, R23 ;  /* 0x0000000e00157224 */ /* 0x040fe200078e0217 */
[----:B------:R-:W-:Y:S01]  /*0b00*/  IABS R14, R26 ;  /* 0x0000001a000e7213 */ /* 0x000fe20000000000 */
[--C-:B------:R-:W-:Y:S01]  /*0b10*/  @!P2 IMAD.IADD R17, R17, 0x1, -R0.reuse ;  /* 0x000000011111a824 */ /* 0x100fe200078e0a00 */
[----:B------:R-:W-:Y:S01]  /*0b20*/  ISETP.GT.U32.AND P2, PT, R0, R19, PT ;  /* 0x000000130000720c */ /* 0x000fe20003f44070 */
[----:B------:R-:W-:Y:S01]  /*0b30*/  @!P4 IMAD.IADD R15, R15, 0x1, -R0 ;  /* 0x000000010f0fc824 */ /* 0x000fe200078e0a00 */
[----:B------:R-:W-:Y:S01]  /*0b40*/  ISETP.GE.AND P4, PT, R16, RZ, PT ;  /* 0x000000ff1000720c */ /* 0x000fe20003f86270 */
[----:B------:R-:W-:Y:S01]  /*0b50*/  IMAD.MOV.U32 R23, RZ, RZ, R8 ;  /* 0x000000ffff177224 */ /* 0x000fe200078e0008 */
[----:B------:R-:W-:Y:S01]  /*0b60*/  LOP3.LUT R16, R3, 0x20, RZ, 0xfc, !PT ;  /* 0x0000002003107812 */ /* 0x000fe200078efcff */
[----:B------:R-:W-:Y:S01]  /*0b70*/  @!P1 IMAD.MOV R18, RZ, RZ, -R18 ;  /* 0x000000ffff129224 */ /* 0x000fe200078e0a12 */
[----:B------:R-:W-:Y:S01]  /*0b80*/  ISETP.GT.U32.AND P1, PT, R0, R17, PT ;  /* 0x000000110000720c */ /* 0x000fe20003f24070 */
[----:B------:R-:W-:Y:S01]  /*0b90*/  @!P6 IMAD.IADD R13, R13, 0x1, -R0 ;  /* 0x000000010d0de824 */ /* 0x000fe200078e0a00 */
[----:B------:R-:W-:Y:S01]  /*0ba0*/  IABS R11, R16 ;  /* 0x00000010000b7213 */ /* 0x000fe20000000000 */
[----:B------:R-:W-:Y:S01]  /*0bb0*/  IMAD.HI.U32 R8, R10, R23, RZ ;  /* 0x000000170a087227 */ /* 0x000fe200078e00ff */
[----:B------:R-:W-:-:S02]  /*0bc0*/  ISETP.GT.U32.AND P6, PT, R0, R15, PT ;  /* 0x0000000f0000720c */ /* 0x000fc40003fc4070 */
[----:B------:R-:W-:Y:S01]  /*0bd0*/  IABS R41, R42 ;  /* 0x0000002a00297213 */ /* 0x000fe20000000000 */
[----:B------:R-:W-:Y:S01]  /*0be0*/  IMAD.MOV.U32 R20, RZ, RZ, R13 ;  /* 0x000000ffff147224 */ /* 0x000fe200078e000d */
[C---:B------:R-:W-:Y:S01]  /*0bf0*/  LOP3.LUT R40, R3.reuse, 0x60, RZ, 0xfc, !PT ;  /* 0x0000006003287812 */ /* 0x040fe200078efcff */
[----:B------:R-:W-:Y:S01]  /*0c00*/  IMAD.MOV R8, RZ, RZ, -R8 ;  /* 0x000000ffff087224 */ /* 0x000fe200078e0a08 */
[C---:B------:R-:W-:Y:S01]  /*0c10*/  LOP3.LUT R46, R3.reuse, 0x6c, RZ, 0xfc, !PT ;  /* 0x0000006c032e7812 */ /* 0x040fe200078efcff */
[----:B------:R-:W-:Y:S01]  /*0c20*/  IMAD.MOV.U32 R13, RZ, RZ, R11 ;  /* 0x000000ffff0d7224 */ /* 0x000fe200078e000b */
[----:B------:R-:W-:Y:S01]  /*0c30*/  IABS R39, R40 ;  /* 0x0000002800277213 */ /* 0x000fe20000000000 */
[----:B------:R-:W-:Y:S01]  /*0c40*/  @!P3 IMAD.MOV R20, RZ, RZ, -R20 ;  /* 0x000000ffff14b224 */ /* 0x000fe200078e0a14 */
[C---:B------:R-:W-:Y:S01]  /*0c50*/  ISETP.GT.U32.AND P3, PT, R0.reuse, R21, PT ;  /* 0x000000150000720c */ /* 0x040fe20003f64070 */
[C---:B------:R-:W-:Y:S01]  /*0c60*/  IMAD R11, R0.reuse, R8, R23 ;  /* 0x00000008000b7224 */ /* 0x040fe200078e0217 */
[----:B------:R-:W-:Y:S01]  /*0c70*/  LOP3.LUT R44, R3, 0x68, RZ, 0xfc, !PT ;  /* 0x00000068032c7812 */ /* 0x000fe200078efcff */
[--C-:B------:R-:W-:Y:S01]  /*0c80*/  @!P1 IMAD.IADD R17, R17, 0x1, -R0.reuse ;  /* 0x0000000111119824 */ /* 0x100fe200078e0a00 */
[----:B------:R-:W-:Y:S01]  /*0c90*/  IABS R45, R46 ;  /* 0x0000002e002d7213 */ /* 0x000fe20000000000 */
[----:B------:R-:W-:Y:S01]  /*0ca0*/  @!P2 IMAD.IADD R19, R19, 0x1, -R0 ;  /* 0x000000011313a824 */ /* 0x000fe200078e0a00 */
[----:B------:R-:W-:Y:S01]  /*0cb0*/  ISETP.GT.U32.AND P1, PT, R0, R11, PT ;  /* 0x0000000b0000720c */ /* 0x000fe20003f24070 */
[----:B------:R-:W-:Y:S01]  /*0cc0*/  IMAD.HI.U32 R8, R10, R13, RZ ;  /* 0x0000000d0a087227 */ /* 0x000fe200078e00ff */
[----:B------:R-:W-:-:S02]  /*0cd0*/  IABS R43, R44 ;  /* 0x0000002c002b7213 */ /* 0x000fc40000000000 */
[----:B------:R-:W-:Y:S01]  /*0ce0*/  ISETP.GT.U32.AND P2, PT, R0, R19, PT ;  /* 0x000000130000720c */ /* 0x000fe20003f44070 */
[----:B------:R-:W-:Y:S01]  /*0cf0*/  IMAD.MOV.U32 R23, RZ, RZ, R14 ;  /* 0x000000ffff177224 */ /* 0x000fe200078e000e */
[C---:B------:R-:W-:Y:S01]  /*0d00*/  LOP3.LUT R48, R3.reuse, 0x70, RZ, 0xfc, !PT ;  /* 0x0000007003307812 */ /* 0x040fe200078efcff */
[----:B------:R-:W-:Y:S01]  /*0d10*/  IMAD.MOV R8, RZ, RZ, -R8 ;  /* 0x000000ffff087224 */ /* 0x000fe200078e0a08 */
[----:B------:R-:W-:Y:S01]  /*0d20*/  LOP3.LUT R50, R3, 0x74, RZ, 0xfc, !PT ;  /* 0x0000007403327812 */ /* 0x000fe200078efcff */
[----:B------:R-:W-:Y:S01]  /*0d30*/  @!P3 IMAD.IADD R21, R21, 0x1, -R0 ;  /* 0x000000011515b824 */ /* 0x000fe200078e0a00 */
[----:B------:R-:W-:Y:S01]  /*0d40*/  ISETP.GE.AND P3, PT, R24, RZ, PT ;  /* 0x000000ff1800720c */ /* 0x000fe20003f66270 */
[----:B------:R-:W-:Y:S01]  /*0d50*/  IMAD.HI.U32 R14, R10, R23, RZ ;  /* 0x000000170a0e7227 */ /* 0x000fe200078e00ff */
[----:B------:R-:W-:Y:S02]  /*0d60*/  IABS R47, R48 ;  /* 0x00000030002f7213 */ /* 0x000fe40000000000 */
[----:B------:R-:W-:Y:S01]  /*0d70*/  IABS R49, R50 ;  /* 0x0000003200317213 */ /* 0x000fe20000000000 */
[----:B------:R-:W-:-:S02]  /*0d80*/  IMAD R13, R0, R8, R13 ;  /* 0x00000008000d7224 */ /* 0x000fc400078e020d */
[--C-:B------:R-:W-:Y:S01]  /*0d90*/  @!P1 IMAD.IADD R11, R11, 0x1, -R0.reuse ;  /* 0x000000010b0b9824 */ /* 0x100fe200078e0a00 */
[----:B------:R-:W-:Y:S01]  /*0da0*/  ISETP.GT.U32.AND P1, PT, R0, R21, PT ;  /* 0x000000150000720c */ /* 0x000fe20003f24070 */
[----:B------:R-:W-:Y:S01]  /*0db0*/  @!P6 IMAD.IADD R15, R15, 0x1, -R0 ;  /* 0x000000010f0fe824 */ /* 0x000fe200078e0a00 */
[----:B------:R-:W-:Y:S01]  /*0dc0*/  ISETP.GE.AND P6, PT, R22, RZ, PT ;  /* 0x000000ff1600720c */ /* 0x000fe20003fc6270 */
[----:B------:R-:W-:Y:S02]  /*0dd0*/  IMAD.MOV R14, RZ, RZ, -R14 ;  /* 0x000000ffff0e7224 */ /* 0x000fe400078e0a0e */
[----:B------:R-:W-:Y:S01]  /*0de0*/  @!P2 IMAD.IADD R19, R19, 0x1, -R0 ;  /* 0x000000011313a824 */ /* 0x000fe200078e0a00 */
[C---:B------:R-:W-:Y:S01]  /*0df0*/  ISETP.GT.U32.AND P2, PT, R0.reuse, R13, PT ;  /* 0x0000000d0000720c */ /* 0x040fe20003f44070 */
[----:B------:R-:W-:Y:S02]  /*0e00*/  IMAD.MOV.U32 R22, RZ, RZ, R15 ;  /* 0x000000ffff167224 */ /* 0x000fe400078e000f */
[----:B------:R-:W-:Y:S01]  /*0e10*/  IMAD R15, R0, R14, R23 ;  /* 0x0000000e000f7224 */ /* 0x000fe200078e0217 */
[----:B------:R-:W-:Y:S01]  /*0e20*/  LOP3.LUT R14, R3, 0x2c, RZ, 0xfc, !PT ;  /* 0x0000002c030e7812 */ /* 0x000fe200078efcff */
[----:B------:R-:W-:-:S04]  /*0e30*/  IMAD.HI.U32 R8, R10, R25, RZ ;  /* 0x000000190a087227 */ /* 0x000fc800078e00ff */
[----:B------:R-:W-:Y:S01]  /*0e40*/  @!P0 IMAD.MOV R22, RZ, RZ, -R22 ;  /* 0x000000ffff168224 */ /* 0x000fe200078e0a16 */
[C---:B------:R-:W-:Y:S01]  /*0e50*/  ISETP.GT.U32.AND P0, PT, R0.reuse, R11, PT ;  /* 0x0000000b0000720c */ /* 0x040fe20003f04070 */
[----:B------:R-:W-:Y:S02]  /*0e60*/  IMAD.MOV R8, RZ, RZ, -R8 ;  /* 0x000000ffff087224 */ /* 0x000fe400078e0a08 */
[----:B------:R-:W-:Y:S01]  /*0e70*/  @!P4 IMAD.MOV R19, RZ, RZ, -R19 ;  /* 0x000000ffff13c224 */ /* 0x000fe200078e0a13 */
[----:B------:R-:W-:Y:S01]  /*0e80*/  ISETP.GT.U32.AND P4, PT, R0, R15, PT ;  /* 0x0000000f0000720c */ /* 0x000fe20003f84070 */
[--C-:B------:R-:W-:Y:S01]  /*0e90*/  @!P1 IMAD.IADD R21, R21, 0x1, -R0.reuse ;  /* 0x0000000115159824 */ /* 0x100fe200078e0a00 */
[----:B------:R-:W-:Y:S01]  /*0ea0*/  ISETP.GE.AND P1, PT, R26, RZ, PT ;  /* 0x000000ff1a00720c */ /* 0x000fe20003f26270 */
[----:B------:R-:W-:Y:S01]  /*0eb0*/  IMAD R23, R0, R8, R25 ;  /* 0x0000000800177224 */ /* 0x000fe200078e0219 */
[----:B------:R-:W-:Y:S01]  /*0ec0*/  IABS R25, R14 ;  /* 0x0000000e00197213 */ /* 0x000fe20000000000 */
[----:B------:R-:W-:-:S02]  /*0ed0*/  @!P2 IMAD.IADD R13, R13, 0x1, -R0 ;  /* 0x000000010d0da824 */ /* 0x000fc400078e0a00 */
[----:B------:R-:W-:Y:S01]  /*0ee0*/  @!P6 IMAD.MOV R21, RZ, RZ, -R21 ;  /* 0x000000ffff15e224 */ /* 0x000fe200078e0a15 */
[C---:B------:R-:W-:Y:S01]  /*0ef0*/  ISETP.GT.U32.AND P6, PT, R0.reuse, R23, PT ;  /* 0x000000170000720c */ /* 0x040fe20003fc4070 */
[--C-:B------:R-:W-:Y:S01]  /*0f00*/  @!P0 IMAD.IADD R11, R11, 0x1, -R0.reuse ;  /* 0x000000010b0b8824 */ /* 0x100fe200078e0a00 */
[----:B------:R-:W-:Y:S01]  /*0f10*/  ISETP.GT.U32.AND P2, PT, R0, R13, PT ;  /* 0x0000000d0000720c */ /* 0x000fe20003f44070 */
[----:B------:R-:W-:Y:S01]  /*0f20*/  @!P5 IMAD.MOV R17, RZ, RZ, -R17 ;  /* 0x000000ffff11d224 */ /* 0x000fe200078e0a11 */
[----:B------:R-:W-:Y:S01]  /*0f30*/  ISETP.GE.AND P5, PT, R16, RZ, PT ;  /* 0x000000ff1000720c */ /* 0x000fe20003fa6270 */
[----:B------:R-:W-:Y:S01]  /*0f40*/  @!P4 IMAD.IADD R15, R15, 0x1, -R0 ;  /* 0x000000010f0fc824 */ /* 0x000fe200078e0a00 */
[----:B------:R-:W-:Y:S01]  /*0f50*/  LOP3.LUT R16, R3, 0x30, RZ, 0xfc, !PT ;  /* 0x0000003003107812 */ /* 0x000fe200078efcff */
[----:B------:R-:W-:Y:S01]  /*0f60*/  IMAD.MOV.U32 R24, RZ, RZ, R11 ;  /* 0x000000ffff187224 */ /* 0x000fe200078e000b */
[----:B------:R-:W-:Y:S01]  /*0f70*/  ISETP.GE.AND P0, PT, R27, RZ, PT ;  /* 0x000000ff1b00720c */ /* 0x000fe20003f06270 */
[----:B------:R-:W-:Y:S01]  /*0f80*/  IMAD.HI.U32 R8, R10, R25, RZ ;  /* 0x000000190a087227 */ /* 0x000fe200078e00ff */
[----:B------:R-:W-:-:S02]  /*0f90*/  ISETP.GT.U32.AND P4, PT, R0, R15, PT ;  /* 0x0000000f0000720c */ /* 0x000fc40003f84070 */
[----:B------:R-:W-:Y:S01]  /*0fa0*/  IABS R27, R16 ;  /* 0x00000010001b7213 */ /* 0x000fe20000000000 */
[----:B------:R-:W-:Y:S01]  /*0fb0*/  @!P3 IMAD.MOV R24, RZ, RZ, -R24 ;  /* 0x000000ffff18b224 */ /* 0x000fe200078e0a18 */
[----:B------:R-:W-:Y:S01]  /*0fc0*/  ISETP.GE.AND P3, PT, R14, RZ, PT ;  /* 0x000000ff0e00720c */ /* 0x000fe20003f66270 */
[----:B------:R-:W-:Y:S01]  /*0fd0*/  IMAD.MOV R8, RZ, RZ, -R8 ;  /* 0x000000ffff087224 */ /* 0x000fe200078e0a08 */
[----:B------:R-:W-:Y:S01]  /*0fe0*/  IABS R14, R28 ;  /* 0x0000001c000e7213 */ /* 0x000fe20000000000 */
[--C-:B------:R-:W-:Y:S02]  /*0ff0*/  @!P6 IMAD.IADD R23, R23, 0x1, -R0.reuse ;  /* 0x000000011717e824 */ /* 0x100fe400078e0a00 */
[----:B------:R-:W-:Y:S01]  /*1000*/  @!P2 IMAD.IADD R13, R13, 0x1, -R0 ;  /* 0x000000010d0da824 */ /* 0x000fe200078e0a00 */
[----:B------:R-:W-:Y:S01]  /*1010*/  ISETP.GE.AND P2, PT, R16, RZ, PT ;  /* 0x000000ff1000720c */ /* 0x000fe20003f46270 */
[C---:B------:R-:W-:Y:S01]  /*1020*/  IMAD R11, R0.reuse, R8, R25 ;  /* 0x00000008000b7224 */ /* 0x040fe200078e0219 */
[----:B------:R-:W-:Y:S01]  /*1030*/  ISETP.GT.U32.AND P6, PT, R0, R23, PT ;  /* 0x000000170000720c */ /* 0x000fe20003fc4070 */
[----:B------:R-:W-:-:S04]  /*1040*/  IMAD.HI.U32 R8, R10, R27, RZ ;  /* 0x0000001b0a087227 */ /* 0x000fc800078e00ff */
[----:B------:R-:W-:Y:S01]  /*1050*/  IMAD.MOV.U32 R25, RZ, RZ, R14 ;  /* 0x000000ffff197224 */ /* 0x000fe200078e000e */
[----:B------:R-:W-:Y:S01]  /*1060*/  LOP3.LUT R14, R3, 0x38, RZ, 0xfc, !PT ;  /* 0x00000038030e7812 */ /* 0x000fe200078efcff */
[----:B------:R-:W-:Y:S02]  /*1070*/  IMAD.MOV.U32 R26, RZ, RZ, R13 ;  /* 0x000000ffff1a7224 */ /* 0x000fe400078e000d */
[----:B------:R-:W-:Y:S02]  /*1080*/  IMAD.MOV R13, RZ, RZ, -R8 ;  /* 0x000000ffff0d7224 */ /* 0x000fe400078e0a08 */
[----:B------:R-:W-:Y:S01]  /*1090*/  @!P4 IMAD.IADD R15, R15, 0x1, -R0 ;  /* 0x000000010f0fc824 */ /* 0x000fe200078e0a00 */
[----:B------:R-:W-:Y:S01]  /*10a0*/  ISETP.GT.U32.AND P4, PT, R0, R11, PT ;  /* 0x0000000b0000720c */ /* 0x000fe20003f84070 */
[----:B------:R-:W-:-:S04]  /*10b0*/  IMAD.HI.U32 R8, R10, R25, RZ ;  /* 0x000000190a087227 */ /* 0x000fc800078e00ff */
[----:B------:R-:W-:Y:S01]  /*10c0*/  @!P5 IMAD.MOV R26, RZ, RZ, -R26 ;  /* 0x000000ffff1ad224 */ /* 0x000fe200078e0a1a */
[----:B------:R-:W-:Y:S01]  /*10d0*/  ISETP.GE.AND P5, PT, R28, RZ, PT ;  /* 0x000000ff1c00720c */ /* 0x000fe20003fa6270 */
[----:B------:R-:W-:Y:S02]  /*10e0*/  IMAD.MOV.U32 R28, RZ, RZ, R15 ;  /* 0x000000ffff1c7224 */ /* 0x000fe400078e000f */
[----:B------:R-:W-:Y:S02]  /*10f0*/  IMAD R13, R0, R13, R27 ;  /* 0x0000000d000d7224 */ /* 0x000fe400078e021b */
[----:B------:R-:W-:Y:S02]  /*1100*/  IMAD.MOV R8, RZ, RZ, -R8 ;  /* 0x000000ffff087224 */ /* 0x000fe400078e0a08 */
[----:B------:R-:W-:Y:S01]  /*1110*/  @!P1 IMAD.MOV R28, RZ, RZ, -R28 ;  /* 0x000000ffff1c9224 */ /* 0x000fe200078e0a1c */
[----:B------:R-:W-:Y:S01]  /*1120*/  ISETP.GE.AND P1, PT, R14, RZ, PT ;  /* 0x000000ff0e00720c */ /* 0x000fe20003f26270 */
[C---:B------:R-:W-:Y:S01]  /*1130*/  IMAD R15, R0.reuse, R8, R25 ;  /* 0x00000008000f7224 */ /* 0x040fe200078e0219 */
[----:B------:R-:W-:Y:S01]  /*1140*/  IABS R14, R14 ;  /* 0x0000000e000e7213 */ /* 0x000fe20000000000 */
[--C-:B------:R-:W-:Y:S01]  /*1150*/  @!P6 IMAD.IADD R23, R23, 0x1, -R0.reuse ;  /* 0x000000011717e824 */ /* 0x100fe200078e0a00 */
[----:B------:R-:W-:Y:S01]  /*1160*/  ISETP.GT.U32.AND P6, PT, R0, R13, PT ;  /* 0x0000000d0000720c */ /* 0x000fe20003fc4070 */
[----:B------:R-:W-:-:S02]  /*1170*/  @!P4 IMAD.IADD R11, R11, 0x1, -R0 ;  /* 0x000000010b0bc824 */ /* 0x000fc400078e0a00 */
[----:B------:R-:W-:Y:S01]  /*1180*/  @!P0 IMAD.MOV R23, RZ, RZ, -R23 ;  /* 0x000000ffff178224 */ /* 0x000fe200078e0a17 */
[C---:B------:R-:W-:Y:S01]  /*1190*/  ISETP.GT.U32.AND P0, PT, R0.reuse, R15, PT ;  /* 0x0000000f0000720c */ /* 0x040fe20003f04070 */
[----:B------:R-:W-:Y:S01]  /*11a0*/  IMAD.MOV.U32 R25, RZ, RZ, R14 ;  /* 0x000000ffff197224 */ /* 0x000fe200078e000e */
[----:B------:R-:W-:Y:S01]  /*11b0*/  ISETP.GT.U32.AND P4, PT, R0, R11, PT ;  /* 0x0000000b0000720c */ /* 0x000fe20003f84070 */
[----:B------:R-:W-:Y:S02]  /*11c0*/  VIADD R16, R7, 0x3c ;  /* 0x0000003c07107836 */ /* 0x000fe40000000000 */
[----:B------:R-:W-:-:S03]  /*11d0*/  IMAD.HI.U32 R8, R10, R25, RZ ;  /* 0x000000190a087227 */ /* 0x000fc600078e00ff */
[----:B------:R-:W-:Y:S01]  /*11e0*/  IABS R27, R16 ;  /* 0x00000010001b7213 */ /* 0x000fe20000000000 */
[----:B------:R-:W-:Y:S02]  /*11f0*/  @!P6 IMAD.IADD R13, R13, 0x1, -R0 ;  /* 0x000000010d0de824 */ /* 0x000fe400078e0a00 */
[----:B------:R-:W-:Y:S02]  /*1200*/  IMAD.MOV R8, RZ, RZ, -R8 ;  /* 0x000000ffff087224 */ /* 0x000fe400078e0a08 */
[----:B------:R-:W-:Y:S01]  /*1210*/  @!P0 IMAD.IADD R15, R15, 0x1, -R0 ;  /* 0x000000010f0f8824 */ /* 0x000fe200078e0a00 */
[C---:B------:R-:W-:Y:S01]  /*1220*/  ISETP.GT.U32.AND P0, PT, R0.reuse, R13, PT ;  /* 0x0000000d0000720c */ /* 0x040fe20003f04070 */
[----:B------:R-:W-:Y:S02]  /*1230*/  IMAD R25, R0, R8, R25 ;  /* 0x0000000800197224 */ /* 0x000fe400078e0219 */
[----:B------:R-:W-:-:S03]  /*1240*/  IMAD.HI.U32 R8, R10, R27, RZ ;  /* 0x0000001b0a087227 */ /* 0x000fc600078e00ff */
[----:B------:R-:W-:Y:S01]  /*1250*/  ISETP.GT.U32.AND P6, PT, R0, R25, PT ;  /* 0x000000190000720c */ /* 0x000fe20003fc4070 */
[----:B------:R-:W-:Y:S01]  /*1260*/  @!P4 IMAD.IADD R11, R11, 0x1, -R0 ;  /* 0x000000010b0bc824 */ /* 0x000fe200078e0a00 */
[----:B------:R-:W-:Y:S01]  /*1270*/  ISETP.GE.AND P4, PT, R16, RZ, PT ;  /* 0x000000ff1000720c */ /* 0x000fe20003f86270 */
[----:B------:R-:W-:Y:S01]  /*1280*/  IMAD.HI.U32 R14, R10, R29, RZ ;  /* 0x0000001d0a0e7227 */ /* 0x000fe200078e00ff */
[----:B------:R-:W-:-:S03]  /*1290*/  LOP3.LUT R16, R3, 0x44, RZ, 0xfc, !PT ;  /* 0x0000004403107812 */ /* 0x000fc600078efcff */
[----:B------:R-:W-:Y:S01]  /*12a0*/  IMAD.MOV R8, RZ, RZ, -R8 ;  /* 0x000000ffff087224 */ /* 0x000fe200078e0a08 */
[----:B------:R-:W-:Y:S01]  /*12b0*/  IABS R31, R16 ;  /* 0x00000010001f7213 */ /* 0x000fe20000000000 */
[----:B------:R-:W-:Y:S02]  /*12c0*/  IMAD.MOV R14, RZ, RZ, -R14 ;  /* 0x000000ffff0e7224 */ /* 0x000fe400078e0a0e */
[C---:B------:R-:W-:Y:S02]  /*12d0*/  IMAD R27, R0.reuse, R8, R27 ;  /* 0x00000008001b7224 */ /* 0x040fe400078e021b */
[----:B------:R-:W-:Y:S02]  /*12e0*/  @!P0 IMAD.IADD R13, R13, 0x1, -R0 ;  /* 0x000000010d0d8824 */ /* 0x000fe400078e0a00 */
[C---:B------:R-:W-:Y:S01]  /*12f0*/  IMAD R29, R0.reuse, R14, R29 ;  /* 0x0000000e001d7224 */ /* 0x040fe200078e021d */
[----:B------:R-:W-:Y:S01]  /*1300*/  ISETP.GT.U32.AND P0, PT, R0, R27, PT ;  /* 0x0000001b0000720c */ /* 0x000fe20003f04070 */
[----:B------:R-:W-:-:S02]  /*1310*/  IMAD.MOV.U32 R32, RZ, RZ, R13 ;  /* 0x000000ffff207224 */ /* 0x000fc400078e000d */
[----:B------:R-:W-:Y:S02]  /*1320*/  IMAD.MOV.U32 R30, RZ, RZ, R11 ;  /* 0x000000ffff1e7224 */ /* 0x000fe400078e000b */
[----:B------:R-:W-:Y:S01]  /*1330*/  @!P6 IMAD.IADD R25, R25, 0x1, -R0 ;  /* 0x000000011919e824 */ /* 0x000fe200078e0a00 */
[----:B------:R-:W-:Y:S01]  /*1340*/  ISETP.GT.U32.AND P6, PT, R0, R15, PT ;  /* 0x0000000f0000720c */ /* 0x000fe20003fc4070 */
[----:B------:R-:W-:-:S04]  /*1350*/  IMAD.HI.U32 R8, R10, R31, RZ ;  /* 0x0000001f0a087227 */ /* 0x000fc800078e00ff */
[----:B------:R-:W-:Y:S01]  /*1360*/  @!P2 IMAD.MOV R32, RZ, RZ, -R32 ;  /* 0x000000ffff20a224 */ /* 0x000fe200078e0a20 */
[C---:B------:R-:W-:Y:S01]  /*1370*/  ISETP.GT.U32.AND P2, PT, R0.reuse, R29, PT ;  /* 0x0000001d0000720c */ /* 0x040fe20003f44070 */
[----:B------:R-:W-:Y:S01]  /*1380*/  @!P3 IMAD.MOV R30, RZ, RZ, -R30 ;  /* 0x000000ffff1eb224 */ /* 0x000fe200078e0a1e */
[----:B------:R-:W-:Y:S01]  /*1390*/  ISETP.GT.U32.AND P3, PT, R0, R25, PT ;  /* 0x000000190000720c */ /* 0x000fe20003f64070 */
[----:B------:R-:W-:Y:S02]  /*13a0*/  IMAD.MOV R8, RZ, RZ, -R8 ;  /* 0x000000ffff087224 */ /* 0x000fe400078e0a08 */
[----:B------:R-:W-:Y:S01]  /*13b0*/  @!P0 IMAD.IADD R27, R27, 0x1, -R0 ;  /* 0x000000011b1b8824 */ /* 0x000fe200078e0a00 */
[----:B------:R-:W-:Y:S01]  /*13c0*/  ISETP.GE.AND P0, PT, R16, RZ, PT ;  /* 0x000000ff1000720c */ /* 0x000fe20003f06270 */
[----:B------:R-:W-:Y:S01]  /*13d0*/  IMAD R11, R0, R8, R31 ;  /* 0x00000008000b7224 */ /* 0x000fe200078e021f */
[----:B------:R-:W-:Y:S01]  /*13e0*/  IABS R31, R36 ;  /* 0x00000024001f7213 */ /* 0x000fe20000000000 */
[----:B------:R-:W-:Y:S01]  /*13f0*/  IMAD.HI.U32 R8, R10, R33, RZ ;  /* 0x000000210a087227 */ /* 0x000fe200078e00ff */
[----:B------:R-:W-:-:S03]  /*1400*/  LOP3.LUT R16, R3, 0x54, RZ, 0xfc, !PT ;  /* 0x0000005403107812 */ /* 0x000fc600078efcff */
[----:B------:R-:W-:Y:S02]  /*1410*/  IMAD.MOV R8, RZ, RZ, -R8 ;  /* 0x000000ffff087224 */ /* 0x000fe400078e0a08 */
[--C-:B------:R-:W-:Y:S01]  /*1420*/  @!P6 IMAD.IADD R15, R15, 0x1, -R0.reuse ;  /* 0x000000010f0fe824 */ /* 0x100fe200078e0a00 */
[C---:B------:R-:W-:Y:S01]  /*1430*/  ISETP.GT.U32.AND P6, PT, R0.reuse, R11, PT ;  /* 0x0000000b0000720c */ /* 0x040fe20003fc4070 */
[--C-:B------:R-:W-:Y:S01]  /*1440*/  @!P2 IMAD.IADD R29, R29, 0x1, -R0.reuse ;  /* 0x000000011d1da824 */ /* 0x100fe200078e0a00 */
[----:B------:R-:W-:Y:S01]  /*1450*/  ISETP.GT.U32.AND P2, PT, R0, R27, PT ;  /* 0x0000001b0000720c */ /* 0x000fe20003f44070 */
[----:B------:R-:W-:Y:S01]  /*1460*/  @!P3 IMAD.IADD R25, R25, 0x1, -R0 ;  /* 0x000000011919b824 */ /* 0x000fe200078e0a00 */
[----:B------:R-:W-:Y:S01]  /*1470*/  ISETP.GE.AND P3, PT, R34, RZ, PT ;  /* 0x000000ff2200720c */ /* 0x000fe20003f66270 */
[----:B------:R-:W-:Y:S01]  /*1480*/  IMAD R13, R0, R8, R33 ;  /* 0x00000008000d7224 */ /* 0x000fe200078e0221 */
[----:B------:R-:W-:Y:S01]  /*1490*/  IABS R33, R37 ;  /* 0x0000002500217213 */ /* 0x000fe20000000000 */
[----:B------:R-:W-:-:S02]  /*14a0*/  @!P1 IMAD.MOV R25, RZ, RZ, -R25 ;  /* 0x000000ffff199224 */ /* 0x000fc400078e0a19 */
[----:B------:R-:W-:Y:S01]  /*14b0*/  IMAD.HI.U32 R8, R10, R31, RZ ;  /* 0x0000001f0a087227 */ /* 0x000fe200078e00ff */
[----:B------:R-:W-:-:S03]  /*14c0*/  ISETP.GT.U32.AND P1, PT, R0, R13, PT ;  /* 0x0000000d0000720c */ /* 0x000fc60003f24070 */
[----:B------:R-:W-:Y:S02]  /*14d0*/  IMAD.MOV R14, RZ, RZ, -R8 ;  /* 0x000000ffff0e7224 */ /* 0x000fe400078e0a08 */
[----:B------:R-:W-:Y:S02]  /*14e0*/  IMAD.MOV.U32 R34, RZ, RZ, R15 ;  /* 0x000000ffff227224 */ /* 0x000fe400078e000f */
[----:B------:R-:W-:Y:S01]  /*14f0*/  @!P6 IMAD.IADD R11, R11, 0x1, -R0 ;  /* 0x000000010b0be824 */ /* 0x000fe200078e0a00 */
[----:B------:R-:W-:Y:S01]  /*1500*/  ISETP.GT.U32.AND P6, PT, R0, R29, PT ;  /* 0x0000001d0000720c */ /* 0x000fe20003fc4070 */
[----:B------:R-:W-:-:S04]  /*1510*/  IMAD.HI.U32 R8, R10, R33, RZ ;  /* 0x000000210a087227 */ /* 0x000fc800078e00ff */
[----:B------:R-:W-:Y:S01]  /*1520*/  @!P2 IMAD.IADD R27, R27, 0x1, -R0 ;  /* 0x000000011b1ba824 */ /* 0x000fe200078e0a00 */
[----:B------:R-:W-:Y:S01]  /*1530*/  ISETP.GE.AND P2, PT, R35, RZ, PT ;  /* 0x000000ff2300720c */ /* 0x000fe20003f46270 */
[----:B------:R-:W-:Y:S01]  /*1540*/  @!P5 IMAD.MOV R34, RZ, RZ, -R34 ;  /* 0x000000ffff22d224 */ /* 0x000fe200078e0a22 */
[----:B------:R-:W-:Y:S01]  /*1550*/  IABS R35, R16 ;  /* 0x0000001000237213 */ /* 0x000fe20000000000 */
[----:B------:R-:W-:Y:S01]  /*1560*/  IMAD.MOV R8, RZ, RZ, -R8 ;  /* 0x000000ffff087224 */ /* 0x000fe200078e0a08 */
[C---:B------:R-:W-:Y:S01]  /*1570*/  ISETP.GT.U32.AND P5, PT, R0.reuse, R11, PT ;  /* 0x0000000b0000720c */ /* 0x040fe20003fa4070 */
[----:B------:R-:W-:Y:S01]  /*1580*/  @!P1 IMAD.IADD R13, R13, 0x1, -R0 ;  /* 0x000000010d0d9824 */ /* 0x000fe200078e0a00 */
[----:B------:R-:W-:Y:S01]  /*1590*/  ISETP.GE.AND P1, PT, R37, RZ, PT ;  /* 0x000000ff2500720c */ /* 0x000fe20003f26270 */
[----:B------:R-:W-:Y:S01]  /*15a0*/  IMAD R33, R0, R8, R33 ;  /* 0x0000000800217224 */ /* 0x000fe200078e0221 */
[----:B------:R-:W-:Y:S01]  /*15b0*/  LOP3.LUT R37, R3, 0x58, RZ, 0xfc, !PT ;  /* 0x0000005803257812 */ /* 0x000fe200078efcff */
[----:B------:R-:W-:-:S03]  /*15c0*/  IMAD.HI.U32 R8, R10, R35, RZ ;  /* 0x000000230a087227 */ /* 0x000fc600078e00ff */
[----:B------:R-:W-:Y:S01]  /*15d0*/  IABS R15, R37 ;  /* 0x00000025000f7213 */ /* 0x000fe20000000000 */
[C---:B------:R-:W-:Y:S02]  /*15e0*/  IMAD R31, R0.reuse, R14, R31 ;  /* 0x0000000e001f7224 */ /* 0x040fe400078e021f */
[----:B------:R-:W-:Y:S02]  /*15f0*/  IMAD.MOV R8, RZ, RZ, -R8 ;  /* 0x000000ffff087224 */ /* 0x000fe400078e0a08 */
[----:B------:R-:W-:Y:S01]  /*1600*/  @!P4 IMAD.MOV R27, RZ, RZ, -R27 ;  /* 0x000000ffff1bc224 */ /* 0x000fe200078e0a1b */
[C---:B------:R-:W-:Y:S01]  /*1610*/  ISETP.GT.U32.AND P4, PT, R0.reuse, R13, PT ;  /* 0x0000000d0000720c */ /* 0x040fe20003f84070 */
[--C-:B------:R-:W-:Y:S01]  /*1620*/  @!P6 IMAD.IADD R29, R29, 0x1, -R0.reuse ;  /* 0x000000011d1de824 */ /* 0x100fe200078e0a00 */
[C---:B------:R-:W-:Y:S01]  /*1630*/  ISETP.GT.U32.AND P6, PT, R0.reuse, R31, PT ;  /* 0x0000001f0000720c */ /* 0x040fe20003fc4070 */
[----:B------:R-:W-:Y:S02]  /*1640*/  IMAD R35, R0, R8, R35 ;  /* 0x0000000800237224 */ /* 0x000fe400078e0223 */
[----:B------:R-:W-:Y:S01]  /*1650*/  @!P5 IMAD.IADD R11, R11, 0x1, -R0 ;  /* 0x000000010b0bd824 */ /* 0x000fe200078e0a00 */
[----:B------:R-:W-:Y:S01]  /*1660*/  ISETP.GE.AND P5, PT, R36, RZ, PT ;  /* 0x000000ff2400720c */ /* 0x000fe20003fa6270 */
[----:B------:R-:W-:-:S04]  /*1670*/  IMAD.HI.U32 R8, R10, R15, RZ ;  /* 0x0000000f0a087227 */ /* 0x000fc800078e00ff */
[----:B------:R-:W-:Y:S02]  /*1680*/  IMAD.MOV.U32 R36, RZ, RZ, R11 ;  /* 0x000000ffff247224 */ /* 0x000fe400078e000b */
[----:B------:R-:W-:Y:S02]  /*1690*/  IMAD.MOV R8, RZ, RZ, -R8 ;  /* 0x000000ffff087224 */ /* 0x000fe400078e0a08 */
[----:B------:R-:W-:Y:S01]  /*16a0*/  @!P0 IMAD.MOV R36, RZ, RZ, -R36 ;  /* 0x000000ffff248224 */ /* 0x000fe200078e0a24 */
[C---:B------:R-:W-:Y:S01]  /*16b0*/  ISETP.GT.U32.AND P0, PT, R0.reuse, R35, PT ;  /* 0x000000230000720c */ /* 0x040fe20003f04070 */
[C---:B------:R-:W-:Y:S01]  /*16c0*/  IMAD R11, R0.reuse, R8, R15 ;  /* 0x00000008000b7224 */ /* 0x040fe200078e020f */
[----:B------:R-:W-:Y:S01]  /*16d0*/  IABS R15, R3 ;  /* 0x00000003000f7213 */ /* 0x000fe20000000000 */
[--C-:B------:R-:W-:Y:S02]  /*16e0*/  @!P4 IMAD.IADD R13, R13, 0x1, -R0.reuse ;  /* 0x000000010d0dc824 */ /* 0x100fe400078e0a00 */
[----:B------:R-:W-:Y:S01]  /*16f0*/  @!P6 IMAD.IADD R31, R31, 0x1, -R0 ;  /* 0x000000011f1fe824 */ /* 0x000fe200078e0a00 */
[----:B------:R-:W-:Y:S01]  /*1700*/  ISETP.GT.U32.AND P4, PT, R0, R11, PT ;  /* 0x0000000b0000720c */ /* 0x000fe20003f84070 */
[----:B------:R-:W-:Y:S01]  /*1710*/  IMAD.HI.U32 R8, R10, R41, RZ ;  /* 0x000000290a087227 */ /* 0x000fe200078e00ff */
[----:B------:R-:W-:-:S03]  /*1720*/  ISETP.GT.U32.AND P6, PT, R0, R33, PT ;  /* 0x000000210000720c */ /* 0x000fc60003fc4070 */
[----:B------:R-:W-:Y:S02]  /*1730*/  @!P3 IMAD.MOV R29, RZ, RZ, -R29 ;  /* 0x000000ffff1db224 */ /* 0x000fe400078e0a1d */
[----:B------:R-:W-:Y:S01]  /*1740*/  @!P0 IMAD.IADD R35, R35, 0x1, -R0 ;  /* 0x0000000123238824 */ /* 0x000fe200078e0a00 */
[----:B------:R-:W-:Y:S01]  /*1750*/  ISETP.GE.AND P0, PT, R37, RZ, PT ;  /* 0x000000ff2500720c */ /* 0x000fe20003f06270 */
[----:B------:R-:W-:Y:S02]  /*1760*/  IMAD.MOV R8, RZ, RZ, -R8 ;  /* 0x000000ffff087224 */ /* 0x000fe400078e0a08 */
[----:B------:R-:W-:-:S04]  /*1770*/  IMAD.HI.U32 R14, R10, R39, RZ ;  /* 0x000000270a0e7227 */ /* 0x000fc800078e00ff */
[--C-:B------:R-:W-:Y:S01]  /*1780*/  @!P4 IMAD.IADD R11, R11, 0x1, -R0.reuse ;  /* 0x000000010b0bc824 */ /* 0x100fe200078e0a00 */
[C---:B------:R-:W-:Y:S01]  /*1790*/  ISETP.GT.U32.AND P4, PT, R0.reuse, R35, PT ;  /* 0x000000230000720c */ /* 0x040fe20003f84070 */
[----:B------:R-:W-:Y:S01]  /*17a0*/  @!P6 IMAD.IADD R33, R33, 0x1, -R0 ;  /* 0x000000012121e824 */ /* 0x000fe200078e0a00 */
[C---:B------:R-:W-:Y:S01]  /*17b0*/  ISETP.GT.U32.AND P6, PT, R0.reuse, R31, PT ;  /* 0x0000001f0000720c */ /* 0x040fe20003fc4070 */
[C---:B------:R-:W-:Y:S02]  /*17c0*/  IMAD R41, R0.reuse, R8, R41 ;  /* 0x0000000800297224 */ /* 0x040fe400078e0229 */
[----:B------:R-:W-:Y:S01]  /*17d0*/  IMAD.MOV R14, RZ, RZ, -R14 ;  /* 0x000000ffff0e7224 */ /* 0x000fe200078e0a0e */
[----:B------:R-:W-:Y:S01]  /*17e0*/  ISETP.GT.U32.AND P3, PT, R0, R33, PT ;  /* 0x000000210000720c */ /* 0x000fe20003f64070 */
[----:B------:R-:W-:-:S04]  /*17f0*/  IMAD.HI.U32 R8, R10, R45, RZ ;  /* 0x0000002d0a087227 */ /* 0x000fc800078e00ff */
[C---:B------:R-:W-:Y:S02]  /*1800*/  IMAD R39, R0.reuse, R14, R39 ;  /* 0x0000000e00277224 */ /* 0x040fe400078e0227 */
[----:B------:R-:W-:Y:S01]  /*1810*/  @!P4 IMAD.IADD R35, R35, 0x1, -R0 ;  /* 0x000000012323c824 */ /* 0x000fe200078e0a00 */
[----:B------:R-:W-:Y:S01]  /*1820*/  ISETP.GT.U32.AND P4, PT, R0, R41, PT ;  /* 0x000000290000720c */ /* 0x000fe20003f84070 */
[----:B------:R-:W-:Y:S02]  /*1830*/  IMAD.MOV.U32 R38, RZ, RZ, R13 ;  /* 0x000000ffff267224 */ /* 0x000fe400078e000d */
[----:B------:R-:W-:-:S04]  /*1840*/  IMAD.HI.U32 R14, R10, R43, RZ ;  /* 0x0000002b0a0e7227 */ /* 0x000fc800078e00ff */
[----:B------:R-:W-:Y:S01]  /*1850*/  @!P3 IMAD.IADD R33, R33, 0x1, -R0 ;  /* 0x000000012121b824 */ /* 0x000fe200078e0a00 */
[C---:B------:R-:W-:Y:S01]  /*1860*/  ISETP.GT.U32.AND P3, PT, R0.reuse, R39, PT ;  /* 0x000000270000720c */ /* 0x040fe20003f64070 */
[----:B------:R-:W-:Y:S02]  /*1870*/  IMAD.MOV R13, RZ, RZ, -R8 ;  /* 0x000000ffff0d7224 */ /* 0x000fe400078e0a08 */
[----:B------:R-:W-:Y:S01]  /*1880*/  @!P2 IMAD.MOV R38, RZ, RZ, -R38 ;  /* 0x000000ffff26a224 */ /* 0x000fe200078e0a26 */
[C---:B------:R-:W-:Y:S01]  /*1890*/  ISETP.GT.U32.AND P2, PT, R0.reuse, R11, PT ;  /* 0x0000000b0000720c */ /* 0x040fe20003f44070 */
[----:B------:R-:W-:Y:S02]  /*18a0*/  IMAD.MOV R14, RZ, RZ, -R14 ;  /* 0x000000ffff0e7224 */ /* 0x000fe400078e0a0e */
[----:B------:R-:W-:Y:S02]  /*18b0*/  IMAD R45, R0, R13, R45 ;  /* 0x0000000d002d7224 */ /* 0x000fe400078e022d */
[----:B------:R-:W-:-:S04]  /*18c0*/  IMAD.HI.U32 R8, R10, R15, RZ ;  /* 0x0000000f0a087227 */ /* 0x000fc800078e00ff */
[C---:B------:R-:W-:Y:S02]  /*18d0*/  IMAD R43, R0.reuse, R14, R43 ;  /* 0x0000000e002b7224 */ /* 0x040fe400078e022b */
[----:B------:R-:W-:Y:S01]  /*18e0*/  @!P4 IMAD.IADD R41, R41, 0x1, -R0 ;  /* 0x000000012929c824 */ /* 0x000fe200078e0a00 */
[----:B------:R-:W-:Y:S01]  /*18f0*/  ISETP.GT.U32.AND P4, PT, R0, R45, PT ;  /* 0x0000002d0000720c */ /* 0x000fe20003f84070 */
[----:B------:R-:W-:Y:S02]  /*1900*/  IMAD.MOV R14, RZ, RZ, -R8 ;  /* 0x000000ffff0e7224 */ /* 0x000fe400078e0a08 */
[----:B------:R-:W-:-:S04]  /*1910*/  IMAD.HI.U32 R8, R10, R47, RZ ;  /* 0x0000002f0a087227 */ /* 0x000fc800078e00ff */
[--C-:B------:R-:W-:Y:S01]  /*1920*/  @!P6 IMAD.IADD R31, R31, 0x1, -R0.reuse ;  /* 0x000000011f1fe824 */ /* 0x100fe200078e0a00 */
[----:B------:R-:W-:Y:S01]  /*1930*/  ISETP.GE.AND P6, PT, R16, RZ, PT ;  /* 0x000000ff1000720c */ /* 0x000fe20003fc6270 */
[----:B------:R-:W-:Y:S02]  /*1940*/  @!P3 IMAD.IADD R39, R39, 0x1, -R0 ;  /* 0x000000012727b824 */ /* 0x000fe400078e0a00 */
[----:B------:R-:W-:Y:S02]  /*1950*/  IMAD.MOV R16, RZ, RZ, -R8 ;  /* 0x000000ffff107224 */ /* 0x000fe400078e0a08 */
[--C-:B------:R-:W-:Y:S01]  /*1960*/  @!P2 IMAD.IADD R11, R11, 0x1, -R0.reuse ;  /* 0x000000010b0ba824 */ /* 0x100fe200078e0a00 */
[C---:B------:R-:W-:Y:S01]  /*1970*/  ISETP.GT.U32.AND P2, PT, R0.reuse, R43, PT ;  /* 0x0000002b0000720c */ /* 0x040fe20003f44070 */
[C---:B------:R-:W-:Y:S01]  /*1980*/  IMAD R47, R0.reuse, R16, R47 ;  /* 0x00000010002f7224 */ /* 0x040fe200078e022f */
[----:B------:R-:W-:Y:S01]  /*1990*/  ISETP.GT.U32.AND P3, PT, R0, R39, PT ;  /* 0x000000270000720c */ /* 0x000fe20003f64070 */
[----:B------:R-:W-:-:S02]  /*19a0*/  @!P4 IMAD.IADD R45, R45, 0x1, -R0 ;  /* 0x000000012d2dc824 */ /* 0x000fc400078e0a00 */
[----:B------:R-:W-:Y:S01]  /*19b0*/  IMAD.HI.U32 R13, R10, R49, RZ ;  /* 0x000000310a0d7227 */ /* 0x000fe200078e00ff */
[----:B------:R-:W-:-:S03]  /*19c0*/  ISETP.GT.U32.AND P4, PT, R0, R47, PT ;  /* 0x0000002f0000720c */ /* 0x000fc60003f84070 */
[----:B------:R-:W-:Y:S02]  /*19d0*/  IMAD.MOV R13, RZ, RZ, -R13 ;  /* 0x000000ffff0d7224 */ /* 0x000fe400078e0a0d */
[----:B------:R-:W-:Y:S02]  /*19e0*/  IMAD.SHL.U32 R8, R52, 0x10, RZ ;  /* 0x0000001034087824 */ /* 0x000fe400078e00ff */
[--C-:B------:R-:W-:Y:S01]  /*19f0*/  @!P2 IMAD.IADD R43, R43, 0x1, -R0.reuse ;  /* 0x000000012b2ba824 */ /* 0x100fe200078e0a00 */
[----:B------:R-:W-:Y:S01]  /*1a00*/  ISETP.GE.AND P2, PT, R42, RZ, PT ;  /* 0x000000ff2a00720c */ /* 0x000fe20003f46270 */
[----:B------:R-:W-:Y:S01]  /*1a10*/  @!P3 IMAD.IADD R39, R39, 0x1, -R0 ;  /* 0x000000012727b824 */ /* 0x000fe200078e0a00 */
[----:B------:R-:W-:Y:S01]  /*1a20*/  ISETP.GE.AND P3, PT, R40, RZ, PT ;  /* 0x000000ff2800720c */ /* 0x000fe20003f66270 */
[----:B------:R-:W-:Y:S01]  /*1a30*/  IMAD R15, R0, R14, R15 ;  /* 0x0000000e000f7224 */ /* 0x000fe200078e020f */
[----:B------:R-:W-:Y:S01]  /*1a40*/  LOP3.LUT R42, R3, 0x78, RZ, 0xfc, !PT ;  /* 0x00000078032a7812 */ /* 0x000fe200078efcff */
[----:B------:R-:W-:-:S02]  /*1a50*/  VIADD R40, R7, 0x5c ;  /* 0x0000005c07287836 */ /* 0x000fc40000000000 */
[----:B------:R-:W-:Y:S01]  /*1a60*/  IMAD R49, R0, R13, R49 ;  /* 0x0000000d00317224 */ /* 0x000fe200078e0231 */
[----:B------:R-:W-:Y:S01]  /*1a70*/  LOP3.LUT R13, R8, 0x70, RZ, 0xc0, !PT ;  /* 0x00000070080d7812 */ /* 0x000fe200078ec0ff */
[----:B------:R-:W-:Y:S01]  /*1a80*/  @!P4 IMAD.IADD R47, R47, 0x1, -R0 ;  /* 0x000000012f2fc824 */ /* 0x000fe200078e0a00 */
[----:B------:R-:W-:Y:S01]  /*1a90*/  IABS R51, R42 ;  /* 0x0000002a00337213 */ /* 0x000fe20000000000 */
[----:B------:R-:W-:Y:S01]  /*1aa0*/  VIADD R14, R7, 0x7c ;  /* 0x0000007c070e7836 */ /* 0x000fe20000000000 */
[----:B------:R-:W-:Y:S01]  /*1ab0*/  ISETP.GT.U32.AND P4, PT, R0, R15, PT ;  /* 0x0000000f0000720c */ /* 0x000fe20003f84070 */
[----:B------:R-:W-:Y:S01]  /*1ac0*/  IMAD R16, R12, 0x80, R13 ;  /* 0x000000800c107824 */ /* 0x000fe200078e020d */
[----:B------:R-:W-:Y:S01]  /*1ad0*/  IABS R37, R40 ;  /* 0x0000002800257213 */ /* 0x000fe20000000000 */
[----:B------:R-:W-:Y:S01]  /*1ae0*/  IMAD.HI.U32 R8, R10, R51, RZ ;  /* 0x000000330a087227 */ /* 0x000fe200078e00ff */
[----:B------:R-:W-:Y:S02]  /*1af0*/  IABS R53, R14 ;  /* 0x0000000e00357213 */ /* 0x000fe40000000000 */
[----:B------:R-:W-:Y:S01]  /*1b00*/  LOP3.LUT R93, R16, 0x60, RZ, 0x3c, !PT ;  /* 0x00000060105d7812 */ /* 0x000fe200078e3cff */
[----:B------:R-:W-:Y:S01]  /*1b10*/  VIADD R12, R12, UR4 ;  /* 0x000000040c0c7c36 */ /* 0x000fe20008000000 */
[----:B------:R-:W-:Y:S01]  /*1b20*/  ULDC.64 UR4, c[0x0][0x210] ;  /* 0x0000840000047ab9 */ /* 0x000fe20000000a00 */
[----:B------:R-:W-:Y:S01]  /*1b30*/  IMAD.HI.U32 R7, R10, R37, RZ ;  /* 0x000000250a077227 */ /* 0x000fe200078e00ff */
[----:B------:R-:W-:-:S02]  /*1b40*/  LOP3.LUT R97, R16, 0x70, RZ, 0x3c, !PT ;  /* 0x0000007010617812 */ /* 0x000fc400078e3cff */
[----:B------:R-:W-:Y:S01]  /*1b50*/  IABS R55, R12 ;  /* 0x0000000c00377213 */ /* 0x000fe20000000000 */
[----:B------:R-:W-:Y:S02]  /*1b60*/  IMAD.MOV R8, RZ, RZ, -R8 ;  /* 0x000000ffff087224 */ /* 0x000fe400078e0a08 */
[----:B------:R-:W-:Y:S02]  /*1b70*/  IMAD.MOV R7, RZ, RZ, -R7 ;  /* 0x000000ffff077224 */ /* 0x000fe400078e0a07 */
[----:B------:R-:W-:Y:S02]  /*1b80*/  VIADD R13, R12, 0x80 ;  /* 0x000000800c0d7836 */ /* 0x000fe40000000000 */
[C---:B------:R-:W-:Y:S02]  /*1b90*/  IMAD R51, R0.reuse, R8, R51 ;  /* 0x0000000800337224 */ /* 0x040fe400078e0233 */
[----:B------:R-:W-:Y:S01]  /*1ba0*/  @!P4 IMAD.IADD R15, R15, 0x1, -R0 ;  /* 0x000000010f0fc824 */ /* 0x000fe200078e0a00 */
[C---:B------:R-:W-:Y:S01]  /*1bb0*/  ISETP.GT.U32.AND P4, PT, R0.reuse, R41, PT ;  /* 0x000000290000720c */ /* 0x040fe20003f84070 */
[----:B------:R-:W-:Y:S01]  /*1bc0*/  @!P1 IMAD.MOV R33, RZ, RZ, -R33 ;  /* 0x000000ffff219224 */ /* 0x000fe200078e0a21 */
[C---:B------:R-:W-:Y:S01]  /*1bd0*/  ISETP.GT.U32.AND P1, PT, R0.reuse, R43, PT ;  /* 0x0000002b0000720c */ /* 0x040fe20003f24070 */
[----:B------:R-:W-:Y:S01]  /*1be0*/  IMAD.MOV.U32 R8, RZ, RZ, R11 ;  /* 0x000000ffff087224 */ /* 0x000fe200078e000b */
[----:B------:R-:W-:Y:S01]  /*1bf0*/  IABS R57, R13 ;  /* 0x0000000d00397213 */ /* 0x000fe20000000000 */
[----:B------:R-:W-:Y:S01]  /*1c00*/  @!P6 IMAD.MOV R35, RZ, RZ, -R35 ;  /* 0x000000ffff23e224 */ /* 0x000fe200078e0a23 */
[C---:B------:R-:W-:Y:S01]  /*1c10*/  ISETP.GT.U32.AND P6, PT, R0.reuse, R49, PT ;  /* 0x000000310000720c */ /* 0x040fe20003fc4070 */
[----:B------:R-:W-:-:S02]  /*1c20*/  IMAD R37, R0, R7, R37 ;  /* 0x0000000700257224 */ /* 0x000fc400078e0225 */
[----:B------:R-:W-:-:S04]  /*1c30*/  IMAD.HI.U32 R10, R10, R53, RZ ;  /* 0x000000350a0a7227 */ /* 0x000fc800078e00ff */
[----:B------:R-:W-:-:S04]  /*1c40*/  IMAD.HI.U32 R7, R6, R55, RZ ;  /* 0x0000003706077227 */ /* 0x000fc800078e00ff */
[----:B------:R-:W-:Y:S01]  /*1c50*/  @!P0 IMAD.MOV R8, RZ, RZ, -R8 ;  /* 0x000000ffff088224 */ /* 0x000fe200078e0a08 */
[C---:B------:R-:W-:Y:S01]  /*1c60*/  ISETP.GT.U32.AND P0, PT, R0.reuse, R47, PT ;  /* 0x0000002f0000720c */ /* 0x040fe20003f04070 */
[----:B------:R-:W-:Y:S02]  /*1c70*/  IMAD.MOV R10, RZ, RZ, -R10 ;  /* 0x000000ffff0a7224 */ /* 0x000fe400078e0a0a */
[----:B------:R-:W-:Y:S02]  /*1c80*/  IMAD.MOV R7, RZ, RZ, -R7 ;  /* 0x000000ffff077224 */ /* 0x000fe400078e0a07 */
[----:B------:R-:W-:Y:S01]  /*1c90*/  @!P5 IMAD.MOV R31, RZ, RZ, -R31 ;  /* 0x000000ffff1fd224 */ /* 0x000fe200078e0a1f */
[C---:B------:R-:W-:Y:S01]  /*1ca0*/  ISETP.GT.U32.AND P5, PT, R0.reuse, R45, PT ;  /* 0x0000002d0000720c */ /* 0x040fe20003fa4070 */
[----:B------:R-:W-:Y:S01]  /*1cb0*/  @!P3 IMAD.MOV R39, RZ, RZ, -R39 ;  /* 0x000000ffff27b224 */ /* 0x000fe200078e0a27 */
[----:B------:R-:W-:Y:S01]  /*1cc0*/  ISETP.GT.U32.AND P3, PT, R0, R15, PT ;  /* 0x0000000f0000720c */ /* 0x000fe20003f64070 */
[----:B------:R-:W-:-:S04]  /*1cd0*/  IMAD.HI.U32 R6, R6, R57, RZ ;  /* 0x0000003906067227 */ /* 0x000fc800078e00ff */
[----:B------:R-:W-:Y:S02]  /*1ce0*/  IMAD R53, R0, R10, R53 ;  /* 0x0000000a00357224 */ /* 0x000fe400078e0235 */
[----:B------:R-:W-:Y:S02]  /*1cf0*/  IMAD R7, R2, R7, R55 ;  /* 0x0000000702077224 */ /* 0x000fe400078e0237 */
[----:B------:R-:W-:Y:S02]  /*1d00*/  IMAD.MOV R6, RZ, RZ, -R6 ;  /* 0x000000ffff067224 */ /* 0x000fe400078e0a06 */
[--C-:B------:R-:W-:Y:S01]  /*1d10*/  @!P4 IMAD.IADD R41, R41, 0x1, -R0.reuse ;  /* 0x000000012929c824 */ /* 0x100fe200078e0a00 */
[C---:B------:R-:W-:Y:S01]  /*1d20*/  ISETP.GT.U32.AND P4, PT, R0.reuse, R51, PT ;  /* 0x000000330000720c */ /* 0x040fe20003f84070 */
[--C-:B------:R-:W-:Y:S01]  /*1d30*/  @!P1 IMAD.IADD R43, R43, 0x1, -R0.reuse ;  /* 0x000000012b2b9824 */ /* 0x100fe200078e0a00 */
[----:B------:R-:W-:Y:S01]  /*1d40*/  ISETP.GT.U32.AND P1, PT, R0, R53, PT ;  /* 0x000000350000720c */ /* 0x000fe20003f24070 */
[----:B------:R-:W-:Y:S01]  /*1d50*/  @!P6 IMAD.IADD R49, R49, 0x1, -R0 ;  /* 0x000000013131e824 */ /* 0x000fe200078e0a00 */
[C---:B------:R-:W-:Y:S01]  /*1d60*/  ISETP.GT.U32.AND P6, PT, R2.reuse, R7, PT ;  /* 0x000000070200720c */ /* 0x040fe20003fc4070 */
[----:B------:R-:W-:-:S02]  /*1d70*/  IMAD R11, R2, R6, R57 ;  /* 0x00000006020b7224 */ /* 0x000fc400078e0239 */
[--C-:B------:R-:W-:Y:S01]  /*1d80*/  @!P0 IMAD.IADD R47, R47, 0x1, -R0.reuse ;  /* 0x000000012f2f8824 */ /* 0x100fe200078e0a00 */
[----:B------:R-:W-:Y:S01]  /*1d90*/  ISETP.GE.AND P0, PT, R44, RZ, PT ;  /* 0x000000ff2c00720c */ /* 0x000fe20003f06270 */
[--C-:B------:R-:W-:Y:S01]  /*1da0*/  @!P5 IMAD.IADD R45, R45, 0x1, -R0.reuse ;  /* 0x000000012d2dd824 */ /* 0x100fe200078e0a00 */
[----:B------:R-:W-:Y:S01]  /*1db0*/  ISETP.GT.U32.AND P5, PT, R0, R37, PT ;  /* 0x000000250000720c */ /* 0x000fe20003fa4070 */
[--C-:B------:R-:W-:Y:S01]  /*1dc0*/  @!P3 IMAD.IADD R15, R15, 0x1, -R0.reuse ;  /* 0x000000010f0fb824 */ /* 0x100fe200078e0a00 */
[----:B------:R-:W-:Y:S01]  /*1dd0*/  ISETP.GT.U32.AND P3, PT, R2, R11, PT ;  /* 0x0000000b0200720c */ /* 0x000fe20003f64070 */
[--C-:B------:R-:W-:Y:S01]  /*1de0*/  @!P4 IMAD.IADD R51, R51, 0x1, -R0.reuse ;  /* 0x000000013333c824 */ /* 0x100fe200078e0a00 */
[----:B------:R-:W-:Y:S01]  /*1df0*/  ISETP.GE.AND P4, PT, R3, RZ, PT ;  /* 0x000000ff0300720c */ /* 0x000fe20003f86270 */
[----:B------:R-:W-:Y:S01]  /*1e00*/  @!P1 IMAD.IADD R53, R53, 0x1, -R0 ;  /* 0x0000000135359824 */ /* 0x000fe200078e0a00 */
[----:B------:R-:W-:Y:S01]  /*1e10*/  ISETP.GT.U32.AND P1, PT, R0, R49, PT ;  /* 0x000000310000720c */ /* 0x000fe20003f24070 */
[----:B------:R-:W-:-:S02]  /*1e20*/  @!P6 IMAD.IADD R7, R7, 0x1, -R2 ;  /* 0x000000010707e824 */ /* 0x000fc400078e0a02 */
[----:B------:R-:W-:Y:S01]  /*1e30*/  @!P2 IMAD.MOV R41, RZ, RZ, -R41 ;  /* 0x000000ffff29a224 */ /* 0x000fe200078e0a29 */
[----:B------:R-:W-:Y:S01]  /*1e40*/  ISETP.GT.U32.AND P2, PT, R0, R53, PT ;  /* 0x000000350000720c */ /* 0x000fe20003f44070 */
[----:B------:R-:W-:Y:S01]  /*1e50*/  @!P0 IMAD.MOV R43, RZ, RZ, -R43 ;  /* 0x000000ffff2b8224 */ /* 0x000fe200078e0a2b */
[----:B------:R-:W-:Y:S01]  /*1e60*/  ISETP.GT.U32.AND P0, PT, R2, R7, PT ;  /* 0x000000070200720c */ /* 0x000fe20003f04070 */
[----:B------:R-:W-:Y:S01]  /*1e70*/  @!P5 IMAD.IADD R37, R37, 0x1, -R0 ;  /* 0x000000012525d824 */ /* 0x000fe200078e0a00 */
[C---:B------:R-:W-:Y:S01]  /*1e80*/  ISETP.GT.U32.AND P5, PT, R0.reuse, R51, PT ;  /* 0x000000330000720c */ /* 0x040fe20003fa4070 */
[----:B------:R-:W-:Y:S02]  /*1e90*/  @!P3 IMAD.IADD R11, R11, 0x1, -R2 ;  /* 0x000000010b0bb824 */ /* 0x000fe400078e0a02 */
[----:B------:R-:W-:Y:S01]  /*1ea0*/  IMAD.MOV.U32 R6, RZ, RZ, R15 ;  /* 0x000000ffff067224 */ /* 0x000fe200078e000f */
[----:B------:R-:W-:Y:S01]  /*1eb0*/  ISETP.GT.U32.AND P6, PT, R0, R37, PT ;  /* 0x000000250000720c */ /* 0x000fe20003fc4070 */
[----:B------:R-:W-:Y:S01]  /*1ec0*/  @!P1 IMAD.IADD R49, R49, 0x1, -R0 ;  /* 0x0000000131319824 */ /* 0x000fe200078e0a00 */
[----:B------:R-:W-:Y:S01]  /*1ed0*/  ISETP.GT.U32.AND P3, PT, R2, R11, PT ;  /* 0x0000000b0200720c */ /* 0x000fe20003f64070 */
[----:B------:R-:W-:Y:S01]  /*1ee0*/  @!P4 IMAD.MOV R6, RZ, RZ, -R6 ;  /* 0x000000ffff06c224 */ /* 0x000fe200078e0a06 */
[----:B------:R-:W-:Y:S01]  /*1ef0*/  ISETP.GE.AND P1, PT, R46, RZ, PT ;  /* 0x000000ff2e00720c */ /* 0x000fe20003f26270 */
[----:B------:R-:W-:Y:S01]  /*1f00*/  @!P2 IMAD.IADD R53, R53, 0x1, -R0 ;  /* 0x000000013535a824 */ /* 0x000fe200078e0a00 */
[----:B------:R-:W-:Y:S01]  /*1f10*/  ISETP.GE.AND P4, PT, R48, RZ, PT ;  /* 0x000000ff3000720c */ /* 0x000fe20003f86270 */
[----:B------:R-:W-:Y:S01]  /*1f20*/  @!P0 IMAD.IADD R7, R7, 0x1, -R2 ;  /* 0x0000000107078824 */ /* 0x000fe200078e0a02 */
[----:B------:R-:W-:Y:S01]  /*1f30*/  ISETP.GE.AND P0, PT, R14, RZ, PT ;  /* 0x000000ff0e00720c */ /* 0x000fe20003f06270 */
[--C-:B------:R-:W-:Y:S01]  /*1f40*/  @!P5 IMAD.IADD R51, R51, 0x1, -R0.reuse ;  /* 0x000000013333d824 */ /* 0x100fe200078e0a00 */
[----:B------:R-:W1:Y:S01]  /*1f50*/  LDC.64 R14, c[0x0][0x230] ;  /* 0x00008c00ff0e7b82 */ /* 0x000e620000000a00 */
[----:B------:R-:W-:Y:S01]  /*1f60*/  ISETP.GE.AND P5, PT, R50, RZ, PT ;  /* 0x000000ff3200720c */ /* 0x000fe20003fa6270 */
[----:B------:R-:W-:Y:S01]  /*1f70*/  VIADD R231, R16, UR12 ;  /* 0x0000000c10e77c36 */ /* 0x000fe20008000000 */
[----:B------:R-:W-:Y:S01]  /*1f80*/  ISETP.GE.AND P2, PT, R42, RZ, PT ;  /* 0x000000ff2a00720c */ /* 0x000fe20003f46270 */
[----:B------:R-:W-:Y:S01]  /*1f90*/  @!P6 IMAD.IADD R37, R37, 0x1, -R0 ;  /* 0x000000012525e824 */ /* 0x000fe200078e0a00 */
[----:B------:R-:W-:Y:S01]  /*1fa0*/  ISETP.GE.AND P6, PT, R40, RZ, PT ;  /* 0x000000ff2800720c */ /* 0x000fe20003fc6270 */
[----:B------:R-:W-:Y:S01]  /*1fb0*/  @!P3 IMAD.IADD R11, R11, 0x1, -R2 ;  /* 0x000000010b0bb824 */ /* 0x000fe200078e0a02 */
[----:B------:R-:W-:Y:S01]  /*1fc0*/  ISETP.NE.AND P3, PT, R5, RZ, PT ;  /* 0x000000ff0500720c */ /* 0x000fe20003f65270 */
[----:B------:R-:W2:Y:S01]  /*1fd0*/  LDC.64 R2, c[0x0][0x238] ;  /* 0x00008e00ff027b82 */ /* 0x000ea20000000a00 */
[----:B------:R-:W-:Y:S01]  /*1fe0*/  @!P1 IMAD.MOV R45, RZ, RZ, -R45 ;  /* 0x000000ffff2d9224 */ /* 0x000fe200078e0a2d */
[----:B------:R-:W-:Y:S01]  /*1ff0*/  ISETP.GE.AND P1, PT, R12, RZ, PT ;  /* 0x000000ff0c00720c */ /* 0x000fe20003f26270 */
[----:B------:R-:W-:Y:S01]  /*2000*/  @!P4 IMAD.MOV R47, RZ, RZ, -R47 ;  /* 0x000000ffff2fc224 */ /* 0x000fe200078e0a2f */
[----:B------:R-:W-:Y:S01]  /*2010*/  ISETP.GE.AND P4, PT, R13, RZ, PT ;  /* 0x000000ff0d00720c */ /* 0x000fe20003f86270 */
[----:B------:R-:W-:Y:S01]  /*2020*/  @!P0 IMAD.MOV R53, RZ, RZ, -R53 ;  /* 0x000000ffff358224 */ /* 0x000fe200078e0a35 */
[----:B------:R-:W-:Y:S01]  /*2030*/  LOP3.LUT R5, RZ, R5, RZ, 0x33, !PT ;  /* 0x00000005ff057212 */ /* 0x000fe200078e33ff */
[----:B------:R-:W-:Y:S01]  /*2040*/  @!P5 IMAD.MOV R49, RZ, RZ, -R49 ;  /* 0x000000ffff31d224 */ /* 0x000fe200078e0a31 */
[----:B------:R-:W-:Y:S01]  /*2050*/  ISETP.NE.AND P0, PT, R4, RZ, PT ;  /* 0x000000ff0400720c */ /* 0x000fe20003f05270 */
[----:B------:R-:W-:Y:S01]  /*2060*/  @!P2 IMAD.MOV R51, RZ, RZ, -R51 ;  /* 0x000000ffff33a224 */ /* 0x000fe200078e0a33 */
[C---:B------:R-:W-:Y:S01]  /*2070*/  SEL R238, R5.reuse, R21, !P3 ;  /* 0x0000001505ee7207 */ /* 0x040fe20005800000 */
[----:B------:R-:W-:Y:S01]  /*2080*/  @!P6 IMAD.MOV R37, RZ, RZ, -R37 ;  /* 0x000000ffff25e224 */ /* 0x000fe200078e0a25 */
[----:B------:R-:W-:Y:S01]  /*2090*/  SEL R244, R5, R6, !P3 ;  /* 0x0000000605f47207 */ /* 0x000fe20005800000 */
[----:B------:R-:W-:Y:S01]  /*20a0*/  VIADD R223, R97, UR12 ;  /* 0x0000000c61df7c36 */ /* 0x000fe20008000000 */
[C---:B------:R-:W-:Y:S01]  /*20b0*/  SEL R243, R5.reuse, R18, !P3 ;  /* 0x0000001205f37207 */ /* 0x040fe20005800000 */
[----:B------:R-:W-:Y:S01]  /*20c0*/  @!P1 IMAD.MOV R7, RZ, RZ, -R7 ;  /* 0x000000ffff079224 */ /* 0x000fe200078e0a07 */
[C---:B------:R-:W-:Y:S01]  /*20d0*/  SEL R242, R5.reuse, R20, !P3 ;  /* 0x0000001405f27207 */ /* 0x040fe20005800000 */
[----:B------:R-:W-:Y:S01]  /*20e0*/  @!P4 IMAD.MOV R11, RZ, RZ, -R11 ;  /* 0x000000ffff0bc224 */ /* 0x000fe200078e0a0b */
[C---:B------:R-:W-:Y:S01]  /*20f0*/  SEL R241, R5.reuse, R22, !P3 ;  /* 0x0000001605f17207 */ /* 0x040fe20005800000 */
[----:B------:R-:W-:Y:S01]  /*2100*/  IMAD R244, R244, UR7, RZ ;  /* 0x00000007f4f47c24 */ /* 0x000fe2000f8e02ff */
[----:B------:R-:W-:Y:S01]  /*2110*/  SEL R240, R5, R17, !P3 ;  /* 0x0000001105f07207 */ /* 0x000fe20005800000 */
[----:B------:R-:W-:Y:S01]  /*2120*/  IMAD R243, R243, UR7, RZ ;  /* 0x00000007f3f37c24 */ /* 0x000fe2000f8e02ff */
[C---:B------:R-:W-:Y:S01]  /*2130*/  SEL R239, R5.reuse, R19, !P3 ;  /* 0x0000001305ef7207 */ /* 0x040fe20005800000 */
[----:B------:R-:W-:Y:S01]  /*2140*/  IMAD R242, R242, UR7, RZ ;  /* 0x00000007f2f27c24 */ /* 0x000fe2000f8e02ff */
[----:B------:R-:W-:Y:S01]  /*2150*/  SEL R234, R5, R23, !P3 ;  /* 0x0000001705ea7207 */ /* 0x000fe20005800000 */
[----:B------:R-:W-:Y:S01]  /*2160*/  IMAD R241, R241, UR7, RZ ;  /* 0x00000007f1f17c24 */ /* 0x000fe2000f8e02ff */
[C---:B------:R-:W-:Y:S01]  /*2170*/  SEL R21, R5.reuse, R8, !P3 ;  /* 0x0000000805157207 */ /* 0x040fe20005800000 */
[----:B------:R-:W-:Y:S01]  /*2180*/  IMAD R240, R240, UR7, RZ ;  /* 0x00000007f0f07c24 */ /* 0x000fe2000f8e02ff */
[C---:B------:R-:W-:Y:S01]  /*2190*/  SEL R237, R5.reuse, R24, !P3 ;  /* 0x0000001805ed7207 */ /* 0x040fe20005800000 */
[----:B-1----:R-:W-:Y:S01]  /*21a0*/  VIADD R24, R14, 0xfffffffe ;  /* 0xfffffffe0e187836 */ /* 0x002fe20000000000 */
        /* <DEDUP_REMOVED lines=43> */
[----:B------:R-:W-:Y:S01]  /*2460*/  VIADD R5, R14, 0xffffffff ;  /* 0xffffffff0e057836 */ /* 0x000fe20000000000 */
[----:B------:R-:W-:Y:S01]  /*2470*/  LOP3.LUT R4, RZ, R4, RZ, 0x33, !PT ;  /* 0x00000004ff047212 */ /* 0x000fe200078e33ff */
[----:B------:R-:W-:Y:S01]  /*2480*/  IMAD R20, R20, UR7, RZ ;  /* 0x0000000714147c24 */ /* 0x000fe2000f8e02ff */
[----:B------:R-:W-:Y:S01]  /*2490*/  ISETP.GE.U32.AND P3, PT, R24, 0x7fffffdf, PT ;  /* 0x7fffffdf1800780c */ /* 0x000fe20003f66070 */
[----:B------:R-:W-:Y:S01]  /*24a0*/  IMAD R10, R10, UR7, RZ ;  /* 0x000000070a0a7c24 */ /* 0x000fe2000f8e02ff */
[----:B------:R-:W-:Y:S01]  /*24b0*/  SEL R246, R4, R7, !P0 ;  /* 0x0000000704f67207 */ /* 0x000fe20004000000 */
[----:B------:R-:W-:Y:S01]  /*24c0*/  VIADD R7, R14, 0xfffffffc ;  /* 0xfffffffc0e077836 */ /* 0x000fe20000000000 */
[----:B------:R-:W-:Y:S01]  /*24d0*/  SEL R0, R4, R11, !P0 ;  /* 0x0000000b04007207 */ /* 0x000fe20004000000 */
[----:B------:R-:W-:Y:S01]  /*24e0*/  VIADD R4, R14, 0xfffffffd ;  /* 0xfffffffd0e047836 */ /* 0x000fe20000000000 */
[----:B------:R-:W-:Y:S01]  /*24f0*/  ISETP.GE.U32.AND P1, PT, R5, 0x7fffffe0, PT ;  /* 0x7fffffe00500780c */ /* 0x000fe20003f26070 */
[----:B--2---:R-:W-:Y:S01]  /*2500*/  IMAD R5, R90, R3, RZ ;  /* 0x000000035a057224 */ /* 0x004fe200078e02ff */
[----:B------:R-:W-:Y:S01]  /*2510*/  ISETP.GE.U32.AND P0, PT, R7, 0x7fffffdd, PT ;  /* 0x7fffffdd0700780c */ /* 0x000fe20003f06070 */
[----:B------:R-:W-:Y:S01]  /*2520*/  VIADD R11, R14, 0xfffffffb ;  /* 0xfffffffb0e0b7836 */ /* 0x000fe20000000000 */
[----:B------:R-:W-:Y:S01]  /*2530*/  ISETP.GE.U32.AND P4, PT, R4, 0x7fffffde, PT ;  /* 0x7fffffde0400780c */ /* 0x000fe20003f86070 */
[----:B------:R-:W-:-:S02]  /*2540*/  IMAD.SHL.U32 R4, R5, 0x4, RZ ;  /* 0x0000000405047824 */ /* 0x000fc400078e00ff */
[-C--:B------:R-:W-:Y:S01]  /*2550*/  IMAD R246, R246, R15.reuse, RZ ;  /* 0x0000000ff6f67224 */ /* 0x080fe200078e02ff */
[----:B------:R-:W-:Y:S01]  /*2560*/  ISETP.GE.U32.AND P2, PT, R11, 0x7fffffdc, PT ;  /* 0x7fffffdc0b00780c */ /* 0x000fe20003f46070 */
[----:B------:R-:W-:Y:S01]  /*2570*/  IMAD R245, R0, R15, RZ ;  /* 0x0000000f00f57224 */ /* 0x000fe200078e02ff */
[----:B------:R-:W-:Y:S01]  /*2580*/  IADD3 R49, P5, R4, UR8, RZ ;  /* 0x0000000804317c10 */ /* 0x000fe2000ffbe0ff */
[----:B------:R-:W-:Y:S02]  /*2590*/  IMAD R15, R8, UR7, RZ ;  /* 0x00000007080f7c24 */ /* 0x000fe4000f8e02ff */
[----:B------:R-:W-:Y:S01]  /*25a0*/  IMAD R11, R47, UR7, RZ ;  /* 0x000000072f0b7c24 */ /* 0x000fe2000f8e02ff */
[----:B------:R-:W-:Y:S01]  /*25b0*/  LEA.HI.X.SX32 R7, R5, UR9, 0x2, P5 ;  /* 0x0000000905077c11 */ /* 0x000fe2000a8f16ff */
[----:B------:R-:W-:Y:S01]  /*25c0*/  IMAD R8, R46, UR7, RZ ;  /* 0x000000072e087c24 */ /* 0x000fe2000f8e02ff */
[-C--:B------:R-:W-:Y:S01]  /*25d0*/  LEA R66, P5, R244, R49.reuse, 0x2 ;  /* 0x00000031f4427211 */ /* 0x080fe200078a10ff */
[----:B------:R-:W-:Y:S01]  /*25e0*/  IMAD R6, R6, UR7, RZ ;  /* 0x0000000706067c24 */ /* 0x000fe2000f8e02ff */
[----:B------:R-:W-:Y:S01]  /*25f0*/  LEA R62, P6, R243, R49, 0x2 ;  /* 0x00000031f33e7211 */ /* 0x000fe200078c10ff */
[----:B------:R-:W-:Y:S01]  /*2600*/  IMAD.SHL.U32 R89, R246, 0x4, RZ ;  /* 0x00000004f6597824 */ /* 0x000fe200078e00ff */
[----:B------:R-:W-:Y:S01]  /*2610*/  LEA.HI.X.SX32 R67, R244, R7, 0x2, P5 ;  /* 0x00000007f4437211 */ /* 0x000fe200028f16ff */
[----:B------:R-:W-:Y:S01]  /*2620*/  IMAD.SHL.U32 R88, R245, 0x4, RZ ;  /* 0x00000004f5587824 */ /* 0x000fe200078e00ff */
[----:B------:R-:W-:Y:S01]  /*2630*/  LEA R80, P5, R242, R49, 0x2 ;  /* 0x00000031f2507211 */ /* 0x000fe200078a10ff */
[----:B------:R-:W-:Y:S01]  /*2640*/  VIADD R0, R14, 0xfffffffa ;  /* 0xfffffffa0e007836 */ /* 0x000fe20000000000 */
[----:B------:R-:W-:Y:S01]  /*2650*/  LEA.HI.X.SX32 R63, R243, R7, 0x2, P6 ;  /* 0x00000007f33f7211 */ /* 0x000fe200030f16ff */
[----:B------:R-:W-:Y:S01]  /*2660*/  STL [R1+0x154], R89 ;  /* 0x0001545901007387 */ /* 0x000fe20000100800 */
[C---:B------:R-:W-:Y:S01]  /*2670*/  LEA R52, P6, R241.reuse, R49, 0x2 ;  /* 0x00000031f1347211 */ /* 0x040fe200078c10ff */
[----:B------:R-:W-:Y:S01]  /*2680*/  IMAD R91, R2, 0x3, RZ ;  /* 0x00000003025b7824 */ /* 0x000fe200078e02ff */
[----:B------:R-:W-:Y:S01]  /*2690*/  LEA.HI.X.SX32 R81, R242, R7, 0x2, P5 ;  /* 0x00000007f2517211 */ /* 0x000fe200028f16ff */
[----:B------:R1:W-:Y:S01]  /*26a0*/  STL [R1+0x150], R88 ;  /* 0x0001505801007387 */ /* 0x0003e20000100800 */
[----:B------:R-:W-:Y:S01]  /*26b0*/  LEA R24, P5, R240, R49, 0x2 ;  /* 0x00000031f0187211 */ /* 0x000fe200078a10ff */
[C---:B------:R-:W-:Y:S01]  /*26c0*/  IMAD R95, R2.reuse, 0x1b, RZ ;  /* 0x0000001b025f7824 */ /* 0x040fe200078e02ff */
[----:B------:R-:W-:Y:S01]  /*26d0*/  LEA.HI.X.SX32 R53, R241, R7, 0x2, P6 ;  /* 0x00000007f1357211 */ /* 0x000fe200030f16ff */
[----:B------:R-:W-:Y:S01]  /*26e0*/  IMAD R96, R2, 0x1c, RZ ;  /* 0x0000001c02607824 */ /* 0x000fe200078e02ff */
[----:B------:R-:W-:Y:S01]  /*26f0*/  LEA R34, P6, R239, R49, 0x2 ;  /* 0x00000031ef227211 */ /* 0x000fe200078c10ff */
[----:B------:R-:W-:Y:S01]  /*2700*/  VIADD R222, R94, UR12 ;  /* 0x0000000c5ede7c36 */ /* 0x000fe20008000000 */
[----:B------:R-:W-:-:S02]  /*2710*/  LEA.HI.X.SX32 R25, R240, R7, 0x2, P5 ;  /* 0x00000007f0197211 */ /* 0x000fc400028f16ff */
[C---:B------:R-:W-:Y:S02]  /*2720*/  LEA R68, P5, R238.reuse, R49, 0x2 ;  /* 0x00000031ee447211 */ /* 0x040fe400078a10ff */
[----:B------:R-:W-:Y:S02]  /*2730*/  LEA.HI.X.SX32 R35, R239, R7, 0x2, P6 ;  /* 0x00000007ef237211 */ /* 0x000fe400030f16ff */
[C---:B------:R-:W-:Y:S02]  /*2740*/  LEA R32, P6, R237.reuse, R49, 0x2 ;  /* 0x00000031ed207211 */ /* 0x040fe400078c10ff */
[----:B------:R-:W-:Y:S02]  /*2750*/  LEA.HI.X.SX32 R69, R238, R7, 0x2, P5 ;  /* 0x00000007ee457211 */ /* 0x000fe400028f16ff */
[----:B------:R-:W-:Y:S02]  /*2760*/  LEA R44, P5, R236, R49, 0x2 ;  /* 0x00000031ec2c7211 */ /* 0x000fe400078a10ff */
[----:B------:R-:W-:-:S02]  /*2770*/  LEA.HI.X.SX32 R33, R237, R7, 0x2, P6 ;  /* 0x00000007ed217211 */ /* 0x000fc400030f16ff */
[C---:B------:R-:W-:Y:S02]  /*2780*/  LEA R30, P6, R235.reuse, R49, 0x2 ;  /* 0x00000031eb1e7211 */ /* 0x040fe400078c10ff */
[----:B------:R-:W-:Y:S02]  /*2790*/  LEA.HI.X.SX32 R45, R236, R7, 0x2, P5 ;  /* 0x00000007ec2d7211 */ /* 0x000fe400028f16ff */
[C---:B------:R-:W-:Y:S02]  /*27a0*/  LEA R42, P5, R234.reuse, R49, 0x2 ;  /* 0x00000031ea2a7211 */ /* 0x040fe400078a10ff */
[----:B------:R-:W-:Y:S02]  /*27b0*/  LEA.HI.X.SX32 R31, R235, R7, 0x2, P6 ;  /* 0x00000007eb1f7211 */ /* 0x000fe400030f16ff */
[----:B------:R-:W-:Y:S02]  /*27c0*/  LEA R86, P6, R233, R49, 0x2 ;  /* 0x00000031e9567211 */ /* 0x000fe400078c10ff */
[----:B------:R-:W-:-:S02]  /*27d0*/  LEA.HI.X.SX32 R43, R234, R7, 0x2, P5 ;  /* 0x00000007ea2b7211 */ /* 0x000fc400028f16ff */
[----:B------:R-:W-:Y:S02]  /*27e0*/  LEA R70, P5, R232, R49, 0x2 ;  /* 0x00000031e8467211 */ /* 0x000fe400078a10ff */
[----:B------:R-:W-:Y:S02]  /*27f0*/  LEA.HI.X.SX32 R87, R233, R7, 0x2, P6 ;  /* 0x00000007e9577211 */ /* 0x000fe400030f16ff */
[----:B------:R-:W-:Y:S02]  /*2800*/  LEA R56, P6, R230, R49, 0x2 ;  /* 0x00000031e6387211 */ /* 0x000fe400078c10ff */
        /* <DEDUP_REMOVED lines=33> */
[----:B------:R-:W-:Y:S02]  /*2a20*/  LEA R54, P5, R8, R49, 0x2 ;  /* 0x0000003108367211 */ /* 0x000fe400078a10ff */
[----:B------:R-:W-:Y:S02]  /*2a30*/  LEA.HI.X.SX32 R83, R10, R7, 0x2, P6 ;  /* 0x000000070a537211 */ /* 0x000fe400030f16ff */
[----:B------:R-:W-:Y:S02]  /*2a40*/  LEA R48, P6, R6, R49, 0x2 ;  /* 0x0000003106307211 */ /* 0x000fe400078c10ff */
[-C--:B------:R-:W-:Y:S02]  /*2a50*/  LEA.HI.X.SX32 R55, R8, R7.reuse, 0x2, P5 ;  /* 0x0000000708377211 */ /* 0x080fe400028f16ff */
[----:B------:R-:W-:Y:S02]  /*2a60*/  IADD3 R208, P5, R89, UR4, RZ ;  /* 0x0000000459d07c10 */ /* 0x000fe4000ffbe0ff */
[----:B------:R-:W-:Y:S01]  /*2a70*/  LEA.HI.X.SX32 R49, R6, R7, 0x2, P6 ;  /* 0x0000000706317211 */ /* 0x000fe200030f16ff */
[----:B------:R-:W-:Y:S01]  /*2a80*/  VIADD R7, R14, 0xfffffff9 ;  /* 0xfffffff90e077836 */ /* 0x000fe20000000000 */
[----:B------:R-:W-:Y:S01]  /*2a90*/  IADD3 R210, P6, R88, UR4, RZ ;  /* 0x0000000458d27c10 */ /* 0x000fe2000ffde0ff */
[----:B-1----:R-:W-:Y:S01]  /*2aa0*/  IMAD.SHL.U32 R88, R2, 0x2, RZ ;  /* 0x0000000202587824 */ /* 0x002fe200078e00ff */
[----:B------:R-:W-:-:S02]  /*2ab0*/  LEA.HI.X.SX32 R209, R246, UR5, 0x2, P5 ;  /* 0x00000005f6d17c11 */ /* 0x000fc4000a8f16ff */
[----:B------:R-:W-:Y:S01]  /*2ac0*/  ISETP.GE.U32.AND P5, PT, R0, 0x7fffffdb, PT ;  /* 0x7fffffdb0000780c */ /* 0x000fe20003fa6070 */
[----:B------:R-:W-:Y:S01]  /*2ad0*/  VIADD R0, R14, 0xfffffff8 ;  /* 0xfffffff80e007836 */ /* 0x000fe20000000000 */
[----:B------:R-:W-:Y:S01]  /*2ae0*/  LEA.HI.X.SX32 R211, R245, UR5, 0x2, P6 ;  /* 0x00000005f5d37c11 */ /* 0x000fe2000b0f16ff */
[----:B------:R-:W-:Y:S01]  /*2af0*/  @!PT LDS RZ, [RZ] ;  /* 0x00000000fffff984 */ /* 0x000fe20000000800 */
[----:B------:R-:W-:Y:S01]  /*2b00*/  @!PT LDS RZ, [RZ] ;  /* 0x00000000fffff984 */ /* 0x000fe20000000800 */
[----:B------:R-:W-:Y:S01]  /*2b10*/  @!PT LDS RZ, [RZ] ;  /* 0x00000000fffff984 */ /* 0x000fe20000000800 */
[----:B------:R1:W-:Y:S01]  /*2b20*/  LDGSTS.E [R231], desc[UR16][R208.64], !P1 ;  /* 0x00000000d0e77fae */ /* 0x0003e2000c921850 */
[----:B------:R-:W-:Y:S01]  /*2b30*/  IMAD.WIDE R214, R2, 0x4, R208 ;  /* 0x0000000402d67825 */ /* 0x000fe200078e02d0 */
[----:B------:R-:W-:Y:S02]  /*2b40*/  ISETP.GE.U32.AND P6, PT, R7, 0x7fffffda, PT ;  /* 0x7fffffda0700780c */ /* 0x000fe40003fc6070 */
[----:B------:R2:W-:Y:S01]  /*2b50*/  LDGSTS.E [R231+0x4000], desc[UR16][R210.64], !P1 ;  /* 0x04000000d2e77fae */ /* 0x0005e2000c921850 */
[----:B------:R-:W-:Y:S01]  /*2b60*/  ISETP.GE.U32.AND P1, PT, R0, 0x7fffffd9, PT ;  /* 0x7fffffd90000780c */ /* 0x000fe20003f26070 */
[----:B------:R-:W-:Y:S01]  /*2b70*/  IMAD.WIDE R212, R2, 0x4, R210 ;  /* 0x0000000402d47825 */ /* 0x000fe200078e02d2 */
[----:B------:R-:W-:Y:S01]  /*2b80*/  LOP3.LUT R89, R16, 0x10, RZ, 0x3c, !PT ;  /* 0x0000001010597812 */ /* 0x000fe200078e3cff */
[----:B------:R5:W-:Y:S02]  /*2b90*/  LDGSTS.E [R231+0x4], desc[UR16][R214.64], !P3 ;  /* 0x00004000d6e77fae */ /* 0x000be4000d921850 */
[----:B------:R-:W-:-:S02]  /*2ba0*/  VIADD R0, R14, 0xfffffff7 ;  /* 0xfffffff70e007836 */ /* 0x000fc40000000000 */
[----:B------:R-:W-:Y:S01]  /*2bb0*/  IMAD.WIDE R206, R88, 0x4, R208 ;  /* 0x0000000458ce7825 */ /* 0x000fe200078e02d0 */
[----:B------:R4:W-:Y:S02]  /*2bc0*/  LDGSTS.E [R231+0x4004], desc[UR16][R212.64], !P3 ;  /* 0x04004000d4e77fae */ /* 0x0009e4000d921850 */
[----:B------:R-:W-:Y:S01]  /*2bd0*/  ISETP.GE.U32.AND P3, PT, R0, 0x7fffffd8, PT ;  /* 0x7fffffd80000780c */ /* 0x000fe20003f66070 */
[----:B------:R-:W-:Y:S01]  /*2be0*/  IMAD.WIDE R170, R88, 0x4, R210 ;  /* 0x0000000458aa7825 */ /* 0x000fe200078e02d2 */
[----:B------:R3:W-:Y:S03]  /*2bf0*/  STL [R1+0x1dc], R88 ;  /* 0x0001dc5801007387 */ /* 0x0007e60000100800 */
[C---:B------:R-:W-:Y:S01]  /*2c00*/  IMAD.WIDE R202, R91.reuse, 0x4, R208 ;  /* 0x000000045bca7825 */ /* 0x040fe200078e02d0 */
[----:B------:R4:W-:Y:S03]  /*2c10*/  LDGSTS.E [R231+0x8], desc[UR16][R206.64], !P4 ;  /* 0x00008000cee77fae */ /* 0x0009e6000e121850 */
[----:B------:R-:W-:Y:S01]  /*2c20*/  IMAD.WIDE R192, R91, 0x4, R210 ;  /* 0x000000045bc07825 */ /* 0x000fe200078e02d2 */
[----:B------:R4:W-:Y:S03]  /*2c30*/  LDGSTS.E [R231+0x4008], desc[UR16][R170.64], !P4 ;  /* 0x04008000aae77fae */ /* 0x0009e6000e121850 */
[----:B------:R-:W-:Y:S01]  /*2c40*/  VIADD R7, R14, 0xfffffff6 ;  /* 0xfffffff60e077836 */ /* 0x000fe20000000000 */
[----:B------:R4:W-:Y:S01]  /*2c50*/  LDGSTS.E [R231+0xc], desc[UR16][R202.64], !P0 ;  /* 0x0000c000cae77fae */ /* 0x0009e2000c121850 */
[----:B---3--:R-:W-:-:S02]  /*2c60*/  IMAD.SHL.U32 R88, R2, 0x4, RZ ;  /* 0x0000000402587824 */ /* 0x008fc400078e00ff */
[----:B------:R-:W-:Y:S01]  /*2c70*/  VIADD R0, R14, 0xfffffff5 ;  /* 0xfffffff50e007836 */ /* 0x000fe20000000000 */
[----:B------:R3:W-:Y:S01]  /*2c80*/  LDGSTS.E [R231+0x400c], desc[UR16][R192.64], !P0 ;  /* 0x0400c000c0e77fae */ /* 0x0007e2000c121850 */
[----:B------:R-:W-:Y:S01]  /*2c90*/  VIADD R228, R89, UR12 ;  /* 0x0000000c59e47c36 */ /* 0x000fe20008000000 */
[----:B------:R-:W-:Y:S01]  /*2ca0*/  ISETP.GE.U32.AND P4, PT, R7, 0x7fffffd7, PT ;  /* 0x7fffffd70700780c */ /* 0x000fe20003f86070 */
[----:B------:R-:W-:Y:S01]  /*2cb0*/  IMAD.WIDE R204, R88, 0x4, R208 ;  /* 0x0000000458cc7825 */ /* 0x000fe200078e02d0 */
[----:B------:R-:W-:Y:S01]  /*2cc0*/  ISETP.GE.U32.AND P0, PT, R0, 0x7fffffd6, PT ;  /* 0x7fffffd60000780c */ /* 0x000fe20003f06070 */
[----:B------:R1:W-:Y:S01]  /*2cd0*/  STL [R1+0x1d8], R91 ;  /* 0x0001d85b01007387 */ /* 0x0003e20000100800 */
[----:B------:R-:W-:Y:S01]  /*2ce0*/  LOP3.LUT R89, R16, 0x20, RZ, 0x3c, !PT ;  /* 0x0000002010597812 */ /* 0x000fe200078e3cff */
[----:B------:R-:W-:Y:S02]  /*2cf0*/  IMAD.WIDE R200, R88, 0x4, R210 ;  /* 0x0000000458c87825 */ /* 0x000fe400078e02d2 */
[----:B------:R2:W-:Y:S02]  /*2d00*/  STL [R1+0x1d0], R88 ;  /* 0x0001d05801007387 */ /* 0x0005e40000100800 */
[----:B------:R-:W-:-:S02]  /*2d10*/  VIADD R0, R14, 0xfffffff4 ;  /* 0xfffffff40e007836 */ /* 0x000fc40000000000 */
[C---:B------:R-:W-:Y:S01]  /*2d20*/  IMAD R7, R2.reuse, 0x5, RZ ;  /* 0x0000000502077824 */ /* 0x040fe200078e02ff */
[----:B------:R3:W-:Y:S01]  /*2d30*/  LDGSTS.E [R228], desc[UR16][R204.64], !P2 ;  /* 0x00000000cce47fae */ /* 0x0007e2000d121850 */
[----:B-1----:R-:W-:Y:S02]  /*2d40*/  IMAD R91, R2, 0x7, RZ ;  /* 0x00000007025b7824 */ /* 0x002fe400078e02ff */
[C---:B------:R-:W-:Y:S01]  /*2d50*/  IMAD.WIDE R194, R7.reuse, 0x4, R208 ;  /* 0x0000000407c27825 */ /* 0x040fe200078e02d0 */
[----:B------:R1:W-:Y:S01]  /*2d60*/  LDGSTS.E [R228+0x4000], desc[UR16][R200.64], !P2 ;  /* 0x04000000c8e47fae */ /* 0x0003e2000d121850 */
[----:B------:R-:W-:Y:S02]  /*2d70*/  ISETP.GE.U32.AND P2, PT, R0, 0x7fffffd5, PT ;  /* 0x7fffffd50000780c */ /* 0x000fe40003f46070 */
[----:B--2---:R-:W-:Y:S01]  /*2d80*/  IMAD R88, R2, 0x6, RZ ;  /* 0x0000000602587824 */ /* 0x004fe200078e02ff */
[----:B------:R2:W-:Y:S01]  /*2d90*/  LDGSTS.E [R228+0x4], desc[UR16][R194.64], !P5 ;  /* 0x00004000c2e47fae */ /* 0x0005e2000e921850 */
[----:B------:R-:W-:-:S03]  /*2da0*/  IMAD.WIDE R198, R7, 0x4, R210 ;  /* 0x0000000407c67825 */ /* 0x000fc600078e02d2 */
[----:B------:R5:W-:Y:S01]  /*2db0*/  STL [R1+0x1d4], R7 ;  /* 0x0001d40701007387 */ /* 0x000be20000100800 */
[----:B------:R-:W-:Y:S02]  /*2dc0*/  VIADD R0, R14, 0xfffffff3 ;  /* 0xfffffff30e007836 */ /* 0x000fe40000000000 */
        /* <DEDUP_REMOVED lines=9> */
[----:B-----5:R-:W-:Y:S01]  /*2e60*/  VIADD R7, R14, 0xfffffff2 ;  /* 0xfffffff20e077836 */ /* 0x020fe20000000000 */
[----:B------:R5:W-:Y:S01]  /*2e70*/  LDGSTS.E [R228+0xc], desc[UR16][R180.64], !P1 ;  /* 0x0000c000b4e47fae */ /* 0x000be2000c921850 */
[----:B----4-:R-:W-:-:S02]  /*2e80*/  IMAD.SHL.U32 R88, R2, 0x8, RZ ;  /* 0x0000000802587824 */ /* 0x010fc400078e00ff */
        /* <DEDUP_REMOVED lines=13> */
[----:B---3--:R-:W-:Y:S02]  /*2f60*/  IMAD R91, R2, 0xb, RZ ;  /* 0x0000000b025b7824 */ /* 0x008fe400078e02ff */
[C---:B------:R-:W-:Y:S01]  /*2f70*/  IMAD.WIDE R186, R7.reuse, 0x4, R208 ;  /* 0x0000000407ba7825 */ /* 0x040fe200078e02d0 */
[----:B------:R3:W-:Y:S01]  /*2f80*/  LDGSTS.E [R227+0x4000], desc[UR16][R120.64], !P3 ;  /* 0x0400000078e37fae */ /* 0x0007e2000d921850 */
[----:B------:R-:W-:Y:S02]  /*2f90*/  ISETP.GE.U32.AND P3, PT, R0, 0x7fffffd1, PT ;  /* 0x7fffffd10000780c */ /* 0x000fe40003f66070 */
[----:B-1----:R-:W-:Y:S01]  /*2fa0*/  IMAD R88, R2, 0xa, RZ ;  /* 0x0000000a02587824 */ /* 0x002fe200078e02ff */
        /* <DEDUP_REMOVED lines=13> */
[C---:B--2---:R-:W-:Y:S01]  /*3080*/  VIADD R7, R14.reuse, 0xffffffee ;  /* 0xffffffee0e077836 */ /* 0x044fe20000000000 */
[----:B------:R2:W-:Y:S01]  /*3090*/  LDGSTS.E [R227+0xc], desc[UR16][R166.64], !P2 ;  /* 0x0000c000a6e37fae */ /* 0x0005e2000d121850 */
[----:B------:R-:W-:-:S02]  /*30a0*/  VIADD R0, R14, 0xffffffed ;  /* 0xffffffed0e007836 */ /* 0x000fc40000000000 */
[----:B-----5:R-:W-:Y:S01]  /*30b0*/  IMAD R88, R2, 0xc, RZ ;  /* 0x0000000c02587824 */ /* 0x020fe200078e02ff */
        /* <DEDUP_REMOVED lines=12> */
[----:B----4-:R-:W-:Y:S02]  /*3180*/  IMAD R91, R2, 0xf, RZ ;  /* 0x0000000f025b7824 */ /* 0x010fe400078e02ff */
[C---:B------:R-:W-:Y:S01]  /*3190*/  IMAD.WIDE R172, R7.reuse, 0x4, R208 ;  /* 0x0000000407ac7825 */ /* 0x040fe200078e02d0 */
[----:B------:R4:W-:Y:S01]  /*31a0*/  LDGSTS.E [R226+0x4000], desc[UR16][R174.64], !P5 ;  /* 0x04000000aee27fae */ /* 0x0009e2000e921850 */
[----:B------:R-:W-:Y:S02]  /*31b0*/  ISETP.GE.U32.AND P5, PT, R0, 0x7fffffcd, PT ;  /* 0x7fffffcd0000780c */ /* 0x000fe40003fa6070 */
[----:B---3--:R-:W-:Y:S01]  /*31c0*/  IMAD R88, R2, 0xe, RZ ;  /* 0x0000000e02587824 */ /* 0x008fe200078e02ff */
[----:B------:R3:W-:Y:S01]  /*31d0*/  LDGSTS.E [R226+0x4], desc[UR16][R172.64], !P6 ;  /* 0x00004000ace27fae */ /* 0x0007e2000f121850 */
[----:B------:R-:W-:-:S03]  /*31e0*/  IMAD.WIDE R164, R7, 0x4, R210 ;  /* 0x0000000407a47825 */ /* 0x000fc600078e02d2 */
[----:B------:R-:W-:Y:S01]  /*31f0*/  STL [R1+0x1b0], R7 ;  /* 0x0001b00701007387 */ /* 0x000fe20000100800 */
        /* <DEDUP_REMOVED lines=10> */
[----:B-1----:R-:W-:Y:S01]  /*32a0*/  IMAD.SHL.U32 R88, R2, 0x10, RZ ;  /* 0x0000001002587824 */ /* 0x002fe200078e00ff */
[----:B------:R1:W-:Y:S01]  /*32b0*/  LDGSTS.E [R226+0xc], desc[UR16][R160.64], !P3 ;  /* 0x0000c000a0e27fae */ /* 0x0003e2000d921850 */
[----:B------:R-:W-:-:S02]  /*32c0*/  VIADD R0, R14, 0xffffffe9 ;  /* 0xffffffe90e007836 */ /* 0x000fc40000000000 */
[----:B------:R-:W-:Y:S01]  /*32d0*/  VIADD R225, R89, UR12 ;  /* 0x0000000c59e17c36 */ /* 0x000fe20008000000 */
[----:B------:R-:W-:Y:S01]  /*32e0*/  STL [R1+0x1a8], R91 ;  /* 0x0001a85b01007387 */ /* 0x000fe20000100800 */
[----:B------:R-:W-:Y:S01]  /*32f0*/  IMAD.WIDE R158, R88, 0x4, R208 ;  /* 0x00000004589e7825 */ /* 0x000fe200078e02d0 */
[----:B------:R-:W-:Y:S02]  /*3300*/  LOP3.LUT R89, R16, 0x50, RZ, 0x3c, !PT ;  /* 0x0000005010597812 */ /* 0x000fe400078e3cff */
[----:B------:R1:W-:Y:S01]  /*3310*/  LDGSTS.E [R226+0x400c], desc[UR16][R148.64], !P3 ;  /* 0x0400c00094e27fae */ /* 0x0003e2000d921850 */
[----:B------:R-:W-:Y:S01]  /*3320*/  IMAD.WIDE R150, R88, 0x4, R210 ;  /* 0x0000000458967825 */ /* 0x000fe200078e02d2 */
[----:B------:R-:W-:Y:S02]  /*3330*/  ISETP.GE.U32.AND P3, PT, R0, 0x7fffffca, PT ;  /* 0x7fffffca0000780c */ /* 0x000fe40003f66070 */
[----:B------:R2:W-:Y:S01]  /*3340*/  STL [R1+0x1a4], R88 ;  /* 0x0001a45801007387 */ /* 0x0005e20000100800 */
[----:B------:R-:W-:-:S02]  /*3350*/  VIADD R7, R14, 0xffffffea ;  /* 0xffffffea0e077836 */ /* 0x000fc40000000000 */
[----:B------:R-:W-:Y:S01]  /*3360*/  VIADD R0, R14, 0xffffffe8 ;  /* 0xffffffe80e007836 */ /* 0x000fe20000000000 */
[----:B------:R1:W-:Y:S01]  /*3370*/  LDGSTS.E [R225], desc[UR16][R158.64], !P4 ;  /* 0x000000009ee17fae */ /* 0x0003e2000e121850 */
[----:B------:R-:W-:Y:S01]  /*3380*/  VIADD R224, R89, UR12 ;  /* 0x0000000c59e07c36 */ /* 0x000fe20008000000 */
[----:B------:R-:W-:Y:S01]  /*3390*/  ISETP.GE.U32.AND P1, PT, R7, 0x7fffffcb, PT ;  /* 0x7fffffcb0700780c */ /* 0x000fe20003f26070 */
[----:B------:R-:W-:Y:S01]  /*33a0*/  IMAD R7, R2, 0x12, RZ ;  /* 0x0000001202077824 */ /* 0x000fe200078e02ff */
[----:B------:R1:W-:Y:S01]  /*33b0*/  LDGSTS.E [R225+0x4000], desc[UR16][R150.64], !P4 ;  /* 0x0400000096e17fae */ /* 0x0003e2000e121850 */
[----:B------:R-:W-:Y:S01]  /*33c0*/  ISETP.GE.U32.AND P4, PT, R0, 0x7fffffc9, PT ;  /* 0x7fffffc90000780c */ /* 0x000fe20003f86070 */
[----:B--2---:R-:W-:Y:S02]  /*33d0*/  IMAD R88, R2, 0x11, RZ ;  /* 0x0000001102587824 */ /* 0x004fe400078e02ff */
[----:B------:R-:W-:Y:S02]  /*33e0*/  VIADD R0, R14, 0xffffffe7 ;  /* 0xffffffe70e007836 */ /* 0x000fe40000000000 */
[C---:B------:R-:W-:Y:S01]  /*33f0*/  IMAD.WIDE R156, R88.reuse, 0x4, R208 ;  /* 0x00000004589c7825 */ /* 0x040fe200078e02d0 */
[----:B------:R2:W-:Y:S03]  /*3400*/  STL [R1+0x1a0], R88 ;  /* 0x0001a05801007387 */ /* 0x0005e60000100800 */
[----:B------:R-:W-:Y:S01]  /*3410*/  IMAD.WIDE R154, R88, 0x4, R210 ;  /* 0x00000004589a7825 */ /* 0x000fe200078e02d2 */
[----:B------:R1:W-:Y:S03]  /*3420*/  LDGSTS.E [R225+0x4], desc[UR16][R156.64], !P0 ;  /* 0x000040009ce17fae */ /* 0x0003e6000c121850 */
[----:B------:R-:W-:Y:S01]  /*3430*/  IMAD.WIDE R152, R7, 0x4, R208 ;  /* 0x0000000407987825 */ /* 0x000fe200078e02d0 */
[----:B------:R1:W-:Y:S01]  /*3440*/  LDGSTS.E [R225+0x4004], desc[UR16][R154.64], !P0 ;  /* 0x040040009ae17fae */ /* 0x0003e2000c121850 */
[----:B------:R-:W-:-:S02]  /*3450*/  ISETP.GE.U32.AND P0, PT, R0, 0x7fffffc8, PT ;  /* 0x7fffffc80000780c */ /* 0x000fc40003f06070 */
[----:B------:R-:W-:Y:S01]  /*3460*/  IMAD.WIDE R126, R7, 0x4, R210 ;  /* 0x00000004077e7825 */ /* 0x000fe200078e02d2 */
[----:B------:R5:W-:Y:S03]  /*3470*/  STL [R1+0x19c], R7 ;  /* 0x00019c0701007387 */ /* 0x000be60000100800 */
[----:B------:R-:W-:Y:S01]  /*3480*/  VIADD R0, R14, 0xffffffe6 ;  /* 0xffffffe60e007836 */ /* 0x000fe20000000000 */
[----:B------:R1:W-:Y:S01]  /*3490*/  LDGSTS.E [R225+0x8], desc[UR16][R152.64], !P2 ;  /* 0x0000800098e17fae */ /* 0x0003e2000d121850 */
[C---:B--2---:R-:W-:Y:S02]  /*34a0*/  IMAD R88, R2.reuse, 0x14, RZ ;  /* 0x0000001402587824 */ /* 0x044fe400078e02ff */
[----:B------:R-:W-:Y:S01]  /*34b0*/  IMAD R91, R2, 0x18, RZ ;  /* 0x00000018025b7824 */ /* 0x000fe200078e02ff */
[----:B------:R2:W-:Y:S01]  /*34c0*/  LDGSTS.E [R225+0x4008], desc[UR16][R126.64], !P2 ;  /* 0x040080007ee17fae */ /* 0x0005e2000d121850 */
[----:B------:R-:W-:Y:S01]  /*34d0*/  ISETP.GE.U32.AND P2, PT, R0, 0x7fffffc7, PT ;  /* 0x7fffffc70000780c */ /* 0x000fe20003f46070 */
[----:B-----5:R-:W-:-:S02]  /*34e0*/  IMAD R7, R2, 0x13, RZ ;  /* 0x0000001302077824 */ /* 0x020fc400078e02ff */
        /* <DEDUP_REMOVED lines=8> */
[----:B-----5:R-:W-:Y:S01]  /*3570*/  IMAD R7, R2, 0x15, RZ ;  /* 0x0000001502077824 */ /* 0x020fe200078e02ff */
[----:B------:R-:W-:Y:S01]  /*3580*/  STL [R1+0x194], R88 ;  /* 0x0001945801007387 */ /* 0x000fe20000100800 */
[----:B------:R-:W-:-:S03]  /*3590*/  IMAD.WIDE R142, R88, 0x4, R210 ;  /* 0x00000004588e7825 */ /* 0x000fc600078e02d2 */
[----:B------:R5:W-:Y:S01]  /*35a0*/  STL [R1+0x190], R7 ;  /* 0x0001900701007387 */ /* 0x000be20000100800 */
[----:B------:R-:W-:-:S03]  /*35b0*/  IMAD.WIDE R138, R7, 0x4, R208 ;  /* 0x00000004078a7825 */ /* 0x000fc600078e02d0 */
[----:B------:R2:W-:Y:S01]  /*35c0*/  LDGSTS.E [R224], desc[UR16][R108.64], !P6 ;  /* 0x000000006ce07fae */ /* 0x0005e2000f121850 */
[----:B------:R-:W-:-:S03]  /*35d0*/  IMAD.WIDE R134, R7, 0x4, R210 ;  /* 0x0000000407867825 */ /* 0x000fc600078e02d2 */
[----:B------:R2:W-:Y:S01]  /*35e0*/  LDGSTS.E [R224+0x4000], desc[UR16][R142.64], !P6 ;  /* 0x040000008ee07fae */ /* 0x0005e2000f121850 */
[----:B------:R-:W-:Y:S02]  /*35f0*/  VIADD R0, R14, 0xffffffe4 ;  /* 0xffffffe40e007836 */ /* 0x000fe40000000000 */
[C---:B-----5:R-:W-:Y:S01]  /*3600*/  IMAD R7, R2.reuse, 0x16, RZ ;  /* 0x0000001602077824 */ /* 0x060fe200078e02ff */
[----:B------:R5:W-:Y:S01]  /*3610*/  LDGSTS.E [R224+0x4], desc[UR16][R138.64], !P1 ;  /* 0x000040008ae07fae */ /* 0x000be2000c921850 */
[----:B------:R-:W-:Y:S01]  /*3620*/  IMAD R88, R2, 0x17, RZ ;  /* 0x0000001702587824 */ /* 0x000fe200078e02ff */
[----:B------:R-:W-:Y:S01]  /*3630*/  ISETP.GE.U32.AND P6, PT, R0, 0x7fffffc5, PT ;  /* 0x7fffffc50000780c */ /* 0x000fe20003fc6070 */
[C---:B------:R-:W-:Y:S01]  /*3640*/  IMAD.WIDE R136, R7.reuse, 0x4, R208 ;  /* 0x0000000407887825 */ /* 0x040fe200078e02d0 */
[----:B------:R4:W-:Y:S03]  /*3650*/  STL [R1+0x18c], R7 ;  /* 0x00018c0701007387 */ /* 0x0009e60000100800 */
[----:B------:R-:W-:Y:S01]  /*3660*/  IMAD.WIDE R116, R7, 0x4, R210 ;  /* 0x0000000407747825 */ /* 0x000fe200078e02d2 */
[----:B------:R5:W-:Y:S03]  /*3670*/  LDGSTS.E [R224+0x4004], desc[UR16][R134.64], !P1 ;  /* 0x0400400086e07fae */ /* 0x000be6000c921850 */
[----:B------:R-:W-:Y:S01]  /*3680*/  VIADD R0, R14, 0xffffffe3 ;  /* 0xffffffe30e007836 */ /* 0x000fe20000000000 */
[----:B------:R5:W-:Y:S01]  /*3690*/  LDGSTS.E [R224+0x8], desc[UR16][R136.64], !P3 ;  /* 0x0000800088e07fae */ /* 0x000be2000d921850 */
[----:B------:R-:W-:-:S03]  /*36a0*/  IMAD.WIDE R112, R88, 0x4, R208 ;  /* 0x0000000458707825 */ /* 0x000fc600078e02d0 */
[----:B------:R5:W-:Y:S01]  /*36b0*/  LDGSTS.E [R224+0x4008], desc[UR16][R116.64], !P3 ;  /* 0x0400800074e07fae */ /* 0x000be2000d921850 */
[----:B------:R-:W-:Y:S01]  /*36c0*/  IMAD.WIDE R128, R88, 0x4, R210 ;  /* 0x0000000458807825 */ /* 0x000fe200078e02d2 */
[----:B------:R-:W-:Y:S02]  /*36d0*/  ISETP.GE.U32.AND P1, PT, R0, 0x7fffffc4, PT ;  /* 0x7fffffc40000780c */ /* 0x000fe40003f26070 */
[----:B------:R3:W-:Y:S01]  /*36e0*/  STL [R1+0x188], R88 ;  /* 0x0001885801007387 */ /* 0x0007e20000100800 */
[C---:B----4-:R-:W-:Y:S02]  /*36f0*/  VIADD R7, R14.reuse, 0xffffffe1 ;  /* 0xffffffe10e077836 */ /* 0x050fe40000000000 */
[----:B------:R-:W-:Y:S01]  /*3700*/  VIADD R0, R14, 0xffffffe2 ;  /* 0xffffffe20e007836 */ /* 0x000fe20000000000 */
[----:B------:R-:W-:Y:S01]  /*3710*/  LDGSTS.E [R224+0xc], desc[UR16][R112.64], !P4 ;  /* 0x0000c00070e07fae */ /* 0x000fe2000e121850 */
[----:B------:R-:W-:-:S03]  /*3720*/  IMAD.WIDE R122, R91, 0x4, R208 ;  /* 0x000000045b7a7825 */ /* 0x000fc600078e02d0 */
[----:B------:R-:W-:Y:S01]  /*3730*/  LDGSTS.E [R224+0x400c], desc[UR16][R128.64], !P4 ;  /* 0x0400c00080e07fae */ /* 0x000fe2000e121850 */
[----:B------:R-:W-:Y:S01]  /*3740*/  ISETP.GE.U32.AND P4, PT, R7, 0x7fffffc2, PT ;  /* 0x7fffffc20700780c */ /* 0x000fe20003f86070 */
[----:B---3--:R-:W-:Y:S01]  /*3750*/  IMAD R88, R2, 0x19, RZ ;  /* 0x0000001902587824 */ /* 0x008fe200078e02ff */
[----:B------:R-:W-:Y:S01]  /*3760*/  ISETP.GE.U32.AND P3, PT, R0, 0x7fffffc3, PT ;  /* 0x7fffffc30000780c */ /* 0x000fe20003f66070 */
[----:B------:R-:W-:Y:S01]  /*3770*/  VIADD R7, R93, UR12 ;  /* 0x0000000c5d077c36 */ /* 0x000fe20008000000 */
[----:B------:R-:W-:Y:S01]  /*3780*/  STL [R1+0x184], R91 ;  /* 0x0001845b01007387 */ /* 0x000fe20000100800 */
[----:B------:R-:W-:Y:S01]  /*3790*/  IMAD.WIDE R130, R91, 0x4, R210 ;  /* 0x000000045b827825 */ /* 0x000fe200078e02d2 */
[----:B------:R-:W3:Y:S02]  /*37a0*/  LDC R93, c[0x0][0x230] ;  /* 0x00008c00ff5d7b82 */ /* 0x000ee40000000800 */
[----:B------:R-:W-:Y:S01]  /*37b0*/  LDGSTS.E [R7], desc[UR16][R122.64], !P0 ;  /* 0x000000007a077fae */ /* 0x000fe2000c121850 */
[----:B------:R-:W-:-:S02]  /*37c0*/  VIADD R89, R14, 0xffffffe0 ;  /* 0xffffffe00e597836 */ /* 0x000fc40000000000 */
[----:B------:R-:W-:Y:S01]  /*37d0*/  IMAD.WIDE R118, R88, 0x4, R208 ;  /* 0x0000000458767825 */ /* 0x000fe200078e02d0 */
[----:B------:R-:W-:Y:S02]  /*37e0*/  LDGSTS.E [R7+0x4000], desc[UR16][R130.64], !P0 ;  /* 0x0400000082077fae */ /* 0x000fe4000c121850 */
[----:B------:R-:W-:Y:S01]  /*37f0*/  ISETP.GE.AND P0, PT, R90, R89, PT ;  /* 0x000000595a00720c */ /* 0x000fe20003f06270 */
[--C-:B------:R-:W-:Y:S01]  /*3800*/  IMAD.WIDE R124, R88, 0x4, R210.reuse ;  /* 0x00000004587c7825 */ /* 0x100fe200078e02d2 */
[----:B------:R-:W-:Y:S03]  /*3810*/  LDGSTS.E [R7+0x4], desc[UR16][R118.64], !P2 ;  /* 0x0000400076077fae */ /* 0x000fe6000d121850 */
[----:B------:R-:W-:Y:S01]  /*3820*/  VIADD R0, R14, 0x1f ;  /* 0x0000001f0e007836 */ /* 0x000fe20000000000 */
[----:B------:R-:W-:Y:S01]  /*3830*/  LDGSTS.E [R7+0x4004], desc[UR16][R124.64], !P2 ;  /* 0x040040007c077fae */ /* 0x000fe2000d121850 */
[----:B------:R-:W-:-:S03]  /*3840*/  IMAD.WIDE R106, R95, 0x4, R210 ;  /* 0x000000045f6a7825 */ /* 0x000fc600078e02d2 */
[----:B------:R-:W-:Y:S01]  /*3850*/  ISETP.GT.AND P2, PT, R0, 0x1f, PT ;  /* 0x0000001f0000780c */ /* 0x000fe20003f44270 */
[----:B------:R4:W-:Y:S01]  /*3860*/  STL [R1+0x180], R88 ;  /* 0x0001805801007387 */ /* 0x0009e20000100800 */
[----:B------:R-:W-:-:S04]  /*3870*/  IMAD.WIDE R98, R96, 0x4, R208 ;  /* 0x0000000460627825 */ /* 0x000fc800078e02d0 */
[----:B------:R-:W-:Y:S01]  /*3880*/  IMAD.WIDE R104, R96, 0x4, R210 ;  /* 0x0000000460687825 */ /* 0x000fe200078e02d2 */
[----:B----4-:R-:W-:Y:S02]  /*3890*/  SEL R88, RZ, 0x4, P0 ;  /* 0x00000004ff587807 */ /* 0x010fe40000000000 */
[----:B------:R-:W-:Y:S01]  /*38a0*/  ISETP.GE.AND P0, PT, R90, R14, PT ;  /* 0x0000000e5a00720c */ /* 0x000fe20003f06270 */
[----:B------:R-:W-:Y:S01]  /*38b0*/  IMAD R90, R2, 0x1a, RZ ;  /* 0x0000001a025a7824 */ /* 0x000fe200078e02ff */
[----:B------:R-:W-:Y:S02]  /*38c0*/  SEL R14, RZ, 0x4, !P2 ;  /* 0x00000004ff0e7807 */ /* 0x000fe40005000000 */
[----:B------:R-:W-:Y:S01]  /*38d0*/  ISETP.GE.U32.AND P2, PT, R89, 0x7fffffc1, PT ;  /* 0x7fffffc15900780c */ /* 0x000fe20003f46070 */
[----:B------:R-:W-:Y:S01]  /*38e0*/  IMAD.WIDE R110, R90, 0x4, R208 ;  /* 0x000000045a6e7825 */ /* 0x000fe200078e02d0 */
[----:B------:R-:W4:Y:S01]  /*38f0*/  LDC R89, c[0x0][0x230] ;  /* 0x00008c00ff597b82 */ /* 0x000f220000000800 */
[----:B------:R-:W-:Y:S01]  /*3900*/  SEL R14, R14, RZ, !P0 ;  /* 0x000000ff0e0e7207 */ /* 0x000fe20004000000 */
[----:B------:R1:W-:Y:S01]  /*3910*/  STL [R1+0x17c], R90 ;  /* 0x00017c5a01007387 */ /* 0x0003e20000100800 */
[----:B------:R-:W-:Y:S01]  /*3920*/  IMAD.WIDE R114, R90, 0x4, R210 ;  /* 0x000000045a727825 */ /* 0x000fe200078e02d2 */
[----:B------:R-:W-:-:S02]  /*3930*/  ISETP.GT.AND P0, PT, R0, 0x3f, PT ;  /* 0x0000003f0000780c */ /* 0x000fc40003f04270 */
[----:B------:R-:W-:Y:S02]  /*3940*/  LDGSTS.E [R7+0x8], desc[UR16][R110.64], !P5 ;  /* 0x000080006e077fae */ /* 0x000fe4000e921850 */
[----:B------:R-:W-:Y:S02]  /*3950*/  SEL R88, R88, RZ, P0 ;  /* 0x000000ff58587207 */ /* 0x000fe40000000000 */
[----:B------:R-:W-:Y:S01]  /*3960*/  LDGSTS.E [R7+0x4008], desc[UR16][R114.64], !P5 ;  /* 0x0400800072077fae */ /* 0x000fe2000e921850 */
[----:B------:R-:W-:Y:S01]  /*3970*/  ISETP.NE.U32.AND P5, PT, R14, RZ, PT ;  /* 0x000000ff0e00720c */ /* 0x000fe20003fa5070 */
[----:B-1----:R-:W-:Y:S01]  /*3980*/  IMAD.WIDE R90, R95, 0x4, R208 ;  /* 0x000000045f5a7825 */ /* 0x002fe200078e02d0 */
[----:B------:R-:W-:Y:S01]  /*3990*/  ISETP.NE.U32.AND P0, PT, R88, RZ, PT ;  /* 0x000000ff5800720c */ /* 0x000fe20003f05070 */
[----:B------:R1:W-:Y:S02]  /*39a0*/  STL [R1+0x178], R95 ;  /* 0x0001785f01007387 */ /* 0x0003e40000100800 */
[----:B------:R-:W-:-:S02]  /*39b0*/  VIADD R14, R92, 0xffffffdf ;  /* 0xffffffdf5c0e7836 */ /* 0x000fc40000000000 */
[----:B------:R-:W-:Y:S01]  /*39c0*/  LDGSTS.E [R7+0xc], desc[UR16][R90.64], !P6 ;  /* 0x0000c0005a077fae */ /* 0x000fe2000f121850 */
[----:B---3--:R-:W-:Y:S01]  /*39d0*/  VIADD R88, R93, 0xffffffde ;  /* 0xffffffde5d587836 */ /* 0x008fe20000000000 */
[----:B------:R-:W-:Y:S01]  /*39e0*/  LOP3.LUT R93, R94, 0x40, RZ, 0x3c, !PT ;  /* 0x000000405e5d7812 */ /* 0x000fe200078e3cff */
[----:B------:R-:W-:Y:S01]  /*39f0*/  IMAD R92, R2, 0x1e, RZ ;  /* 0x0000001e025c7824 */ /* 0x000fe200078e02ff */
[----:B------:R-:W-:Y:S01]  /*3a00*/  LDGSTS.E [R7+0x400c], desc[UR16][R106.64], !P6 ;  /* 0x0400c0006a077fae */ /* 0x000fe2000f121850 */
[----:B------:R-:W-:Y:S01]  /*3a10*/  ISETP.GE.U32.AND P6, PT, R14, 0x7fffffc0, PT ;  /* 0x7fffffc00e00780c */ /* 0x000fe20003fc6070 */
[C---:B-1----:R-:W-:Y:S02]  /*3a20*/  IMAD R95, R2.reuse, 0x1d, RZ ;  /* 0x0000001d025f7824 */ /* 0x042fe400078e02ff */
[----:B----4-:R-:W-:Y:S01]  /*3a30*/  VIADD R14, R89, 0xffffffdd ;  /* 0xffffffdd590e7836 */ /* 0x010fe20000000000 */
[----:B------:R1:W-:Y:S01]  /*3a40*/  STL [R1+0x170], R96 ;  /* 0x0001706001007387 */ /* 0x0003e20000100800 */
[----:B------:R-:W-:-:S02]  /*3a50*/  IMAD R89, R2, 0x1f, RZ ;  /* 0x0000001f02597824 */ /* 0x000fc400078e02ff */
[C---:B------:R-:W-:Y:S01]  /*3a60*/  IMAD.WIDE R102, R95.reuse, 0x4, R208 ;  /* 0x000000045f667825 */ /* 0x040fe200078e02d0 */
[----:B------:R3:W-:Y:S03]  /*3a70*/  STL [R1+0x168], R95 ;  /* 0x0001685f01007387 */ /* 0x0007e60000100800 */
[----:B------:R-:W-:Y:S01]  /*3a80*/  IMAD.WIDE R100, R95, 0x4, R210 ;  /* 0x000000045f647825 */ /* 0x000fe200078e02d2 */
[----:B------:R-:W-:Y:S03]  /*3a90*/  STL [R1+0x164], R92 ;  /* 0x0001645c01007387 */ /* 0x000fe60000100800 */
[----:B------:R-:W-:Y:S01]  /*3aa0*/  VIADD R221, R93, UR12 ;  /* 0x0000000c5ddd7c36 */ /* 0x000fe20008000000 */
[----:B------:R-:W-:Y:S01]  /*3ab0*/  LDGSTS.E [R223], desc[UR16][R98.64], !P1 ;  /* 0x0000000062df7fae */ /* 0x000fe2000c921850 */
[----:B-1----:R-:W-:-:S03]  /*3ac0*/  IMAD.WIDE R96, R92, 0x4, R208 ;  /* 0x000000045c607825 */ /* 0x002fc600078e02d0 */
[----:B------:R1:W-:Y:S01]  /*3ad0*/  STL [R1+0x354], R93 ;  /* 0x0003545d01007387 */ /* 0x0003e20000100800 */
[----:B---3--:R-:W-:-:S03]  /*3ae0*/  IMAD.WIDE R94, R89, 0x4, R208 ;  /* 0x00000004595e7825 */ /* 0x008fc600078e02d0 */
[----:B------:R-:W-:Y:S01]  /*3af0*/  LDGSTS.E [R223+0x4000], desc[UR16][R104.64], !P1 ;  /* 0x0400000068df7fae */ /* 0x000fe2000c921850 */
[----:B------:R-:W-:-:S03]  /*3b00*/  ISETP.GE.U32.AND P1, PT, R88, 0x7fffffbf, PT ;  /* 0x7fffffbf5800780c */ /* 0x000fc60003f26070 */
[----:B------:R3:W-:Y:S01]  /*3b10*/  STL [R1+0x160], R89 ;  /* 0x0001605901007387 */ /* 0x0007e20000100800 */
[----:B-1----:R-:W-:-:S03]  /*3b20*/  IMAD.WIDE R92, R92, 0x4, R210 ;  /* 0x000000045c5c7825 */ /* 0x002fc600078e02d2 */
[----:B------:R-:W-:Y:S04]  /*3b30*/  LDGSTS.E [R223+0x4], desc[UR16][R102.64], !P3 ;  /* 0x0000400066df7fae */ /* 0x000fe8000d921850 */
[----:B------:R-:W-:Y:S01]  /*3b40*/  LDGSTS.E [R223+0x4004], desc[UR16][R100.64], !P3 ;  /* 0x0400400064df7fae */ /* 0x000fe2000d921850 */
[----:B------:R-:W-:Y:S01]  /*3b50*/  ISETP.GE.U32.AND P3, PT, R14, 0x7fffffbe, PT ;  /* 0x7fffffbe0e00780c */ /* 0x000fe20003f66070 */
[----:B---3--:R-:W-:Y:S02]  /*3b60*/  IMAD.WIDE R88, R89, 0x4, R210 ;  /* 0x0000000459587825 */ /* 0x008fe400078e02d2 */
[----:B------:R-:W-:Y:S02]  /*3b70*/  LDGSTS.E [R223+0x8], desc[UR16][R96.64], !P4 ;  /* 0x0000800060df7fae */ /* 0x000fe4000e121850 */
[----:B------:R-:W-:-:S02]  /*3b80*/  IMAD.SHL.U32 R14, R2, 0x20, RZ ;  /* 0x00000020020e7824 */ /* 0x000fc400078e00ff */
[----:B------:R-:W-:Y:S02]  /*3b90*/  LDGSTS.E [R223+0x4008], desc[UR16][R92.64], !P4 ;  /* 0x040080005cdf7fae */ /* 0x000fe4000e121850 */
[C---:B------:R-:W-:Y:S02]  /*3ba0*/  IMAD.WIDE R208, R14.reuse, 0x4, R208 ;  /* 0x000000040ed07825 */ /* 0x040fe400078e02d0 */
[----:B------:R-:W-:Y:S02]  /*3bb0*/  LDGSTS.E [R223+0xc], desc[UR16][R94.64], !P2 ;  /* 0x0000c0005edf7fae */ /* 0x000fe4000d121850 */
[C---:B------:R-:W-:Y:S02]  /*3bc0*/  IMAD.WIDE R210, R14.reuse, 0x4, R210 ;  /* 0x000000040ed27825 */ /* 0x040fe400078e02d2 */
[----:B------:R-:W-:Y:S02]  /*3bd0*/  LDGSTS.E [R223+0x400c], desc[UR16][R88.64], !P2 ;  /* 0x0400c00058df7fae */ /* 0x000fe4000d121850 */
[----:B------:R-:W-:-:S02]  /*3be0*/  IMAD.WIDE R214, R14, 0x4, R214 ;  /* 0x000000040ed67825 */ /* 0x000fc400078e02d6 */
[----:B------:R-:W0:Y:S02]  /*3bf0*/  LDGDEPBAR ;  /* 0x00000000000079af */ /* 0x000e240000000000 */
[C---:B------:R-:W-:Y:S02]  /*3c00*/  IMAD.WIDE R212, R14.reuse, 0x4, R212 ;  /* 0x000000040ed47825 */ /* 0x040fe400078e02d4 */
[----:B------:R-:W-:Y:S02]  /*3c10*/  LDGSTS.E [R222+0x18000], desc[UR16][R66.64], P5 ;  /* 0x1800000042de7fae */ /* 0x000fe4000a921850 */
[C---:B------:R-:W-:Y:S02]  /*3c20*/  IMAD.WIDE R206, R14.reuse, 0x4, R206 ;  /* 0x000000040ece7825 */ /* 0x040fe400078e02ce */
[----:B------:R-:W-:Y:S02]  /*3c30*/  LDGSTS.E [R222+0x18400], desc[UR16][R80.64], P5 ;  /* 0x1840000050de7fae */ /* 0x000fe4000a921850 */
[----:B------:R-:W-:-:S02]  /*3c40*/  IMAD.WIDE R170, R14, 0x4, R170 ;  /* 0x000000040eaa7825 */ /* 0x000fc400078e02aa */
[----:B------:R-:W-:Y:S02]  /*3c50*/  LDGSTS.E [R222+0x18800], desc[UR16][R24.64], P5 ;  /* 0x1880000018de7fae */ /* 0x000fe4000a921850 */
        /* <DEDUP_REMOVED lines=59> */
[----:B------:R-:W0:Y:S02]  /*4010*/  LDGDEPBAR ;  /* 0x00000000000079af */ /* 0x000e240000000000 */
[C---:B------:R-:W-:Y:S01]  /*4020*/  IMAD.WIDE R152, R14.reuse, 0x4, R152 ;  /* 0x000000040e987825 */ /* 0x040fe200078e0298 */
[----:B------:R-:W-:Y:S03]  /*4030*/  BAR.SYNC.DEFER_BLOCKING 0x0 ;  /* 0x0000000000007b1d */ /* 0x000fe60000010000 */
[----:B--2---:R-:W-:-:S04]  /*4040*/  IMAD.WIDE R126, R14, 0x4, R126 ;  /* 0x000000040e7e7825 */ /* 0x004fc800078e027e */
[C---:B------:R-:W-:Y:S01]  /*4050*/  IMAD.WIDE R140, R14.reuse, 0x4, R140 ;  /* 0x000000040e8c7825 */ /* 0x040fe200078e028c */
[----:B------:R1:W-:Y:S03]  /*4060*/  STL [R1], RZ ;  /* 0x000000ff01007387 */ /* 0x0003e60000100800 */
[C---:B------:R-:W-:Y:S01]  /*4070*/  IMAD.WIDE R144, R14.reuse, 0x4, R144 ;  /* 0x000000040e907825 */ /* 0x040fe200078e0290 */
[----:B------:R1:W-:Y:S03]  /*4080*/  STL [R1+0x4], RZ ;  /* 0x000004ff01007387 */ /* 0x0003e60000100800 */
[C---:B------:R-:W-:Y:S01]  /*4090*/  IMAD.WIDE R108, R14.reuse, 0x4, R108 ;  /* 0x000000040e6c7825 */ /* 0x040fe200078e026c */
[----:B------:R1:W-:Y:S03]  /*40a0*/  STL [R1+0x8], RZ ;  /* 0x000008ff01007387 */ /* 0x0003e60000100800 */
[C---:B------:R-:W-:Y:S01]  /*40b0*/  IMAD.WIDE R142, R14.reuse, 0x4, R142 ;  /* 0x000000040e8e7825 */ /* 0x040fe200078e028e */
[----:B------:R1:W-:Y:S03]  /*40c0*/  STL [R1+0xc], RZ ;  /* 0x00000cff01007387 */ /* 0x0003e60000100800 */
[C---:B-----5:R-:W-:Y:S01]  /*40d0*/  IMAD.WIDE R138, R14.reuse, 0x4, R138 ;  /* 0x000000040e8a7825 */ /* 0x060fe200078e028a */
[----:B------:R-:W-:Y:S01]  /*40e0*/  @!PT LDS RZ, [RZ] ;  /* 0x00000000fffff984 */ /* 0x000fe20000000800 */
[----:B------:R-:W-:Y:S01]  /*40f0*/  @!PT LDS RZ, [RZ] ;  /* 0x00000000fffff984 */ /* 0x000fe20000000800 */
[----:B------:R-:W-:Y:S01]  /*4100*/  @!PT LDS RZ, [RZ] ;  /* 0x00000000fffff984 */ /* 0x000fe20000000800 */
[----:B------:R2:W-:Y:S03]  /*4110*/  LDGSTS.E [R231+0x8000], desc[UR16][R208.64], !P6 ;  /* 0x08000000d0e77fae */ /* 0x0005e6000f121850 */
[C---:B------:R-:W-:Y:S01]  /*4120*/  IMAD.WIDE R134, R14.reuse, 0x4, R134 ;  /* 0x000000040e867825 */ /* 0x040fe200078e0286 */
[----:B------:R3:W-:Y:S03]  /*4130*/  LDGSTS.E [R231+0xc000], desc[UR16][R210.64], !P6 ;  /* 0x0c000000d2e77fae */ /* 0x0007e6000f121850 */
[C---:B------:R-:W-:Y:S01]  /*4140*/  IMAD.WIDE R136, R14.reuse, 0x4, R136 ;  /* 0x000000040e887825 */ /* 0x040fe200078e0288 */
[----:B------:R4:W-:Y:S03]  /*4150*/  LDGSTS.E [R231+0x8004], desc[UR16][R214.64], !P1 ;  /* 0x08004000d6e77fae */ /* 0x0009e6000c921850 */
[----:B------:R-:W-:Y:S01]  /*4160*/  IMAD.WIDE R116, R14, 0x4, R116 ;  /* 0x000000040e747825 */ /* 0x000fe200078e0274 */
[----:B------:R5:W-:Y:S03]  /*4170*/  LDGSTS.E [R231+0xc004], desc[UR16][R212.64], !P1 ;  /* 0x0c004000d4e77fae */ /* 0x000be6000c921850 */
[----:B--2---:R-:W-:Y:S01]  /*4180*/  VIADD R208, R247, 0xffffffdc ;  /* 0xffffffdcf7d07836 */ /* 0x004fe20000000000 */
[----:B---3--:R-:W2:Y:S01]  /*4190*/  LDC R210, c[0x0][0x230] ;  /* 0x00008c00ffd27b82 */ /* 0x008ea20000000800 */
[----:B------:R-:W-:Y:S01]  /*41a0*/  VIADD R209, R248, 0xffffffdb ;  /* 0xffffffdbf8d17836 */ /* 0x000fe20000000000 */
[----:B------:R3:W-:Y:S02]  /*41b0*/  LDGSTS.E [R231+0x8008], desc[UR16][R206.64], !P3 ;  /* 0x08008000cee77fae */ /* 0x0007e4000d921850 */
[----:B------:R-:W-:Y:S01]  /*41c0*/  ISETP.GE.U32.AND P1, PT, R208, 0x7fffffbd, PT ;  /* 0x7fffffbdd000780c */ /* 0x000fe20003f26070 */
[C---:B------:R-:W-:Y:S01]  /*41d0*/  IMAD.WIDE R112, R14.reuse, 0x4, R112 ;  /* 0x000000040e707825 */ /* 0x040fe200078e0270 */
[----:B----4-:R-:W-:Y:S01]  /*41e0*/  CS2R R214, SRZ ;  /* 0x0000000000d67805 */ /* 0x010fe2000001ff00 */
[----:B------:R4:W-:Y:S01]  /*41f0*/  LDGSTS.E [R231+0xc008], desc[UR16][R170.64], !P3 ;  /* 0x0c008000aae77fae */ /* 0x0009e2000d921850 */
[----:B------:R-:W-:Y:S01]  /*4200*/  ISETP.GE.U32.AND P2, PT, R209, 0x7fffffbc, PT ;  /* 0x7fffffbcd100780c */ /* 0x000fe20003f46070 */
[C---:B------:R-:W-:Y:S01]  /*4210*/  IMAD.WIDE R128, R14.reuse, 0x4, R128 ;  /* 0x000000040e807825 */ /* 0x040fe200078e0280 */
[----:B------:R-:W-:Y:S01]  /*4220*/  CS2R R208, SRZ ;  /* 0x0000000000d07805 */ /* 0x000fe2000001ff00 */
[----:B------:R1:W-:Y:S01]  /*4230*/  STL [R1+0x10], RZ ;  /* 0x000010ff01007387 */ /* 0x0003e20000100800 */
[----:B-----5:R-:W-:Y:S01]  /*4240*/  CS2R R212, SRZ ;  /* 0x0000000000d47805 */ /* 0x020fe2000001ff00 */
[----:B------:R-:W-:Y:S01]  /*4250*/  IMAD.WIDE R122, R14, 0x4, R122 ;  /* 0x000000040e7a7825 */ /* 0x000fe200078e027a */
[----:B---3--:R-:W3:Y:S01]  /*4260*/  LDC R207, c[0x0][0x230] ;  /* 0x00008c00ffcf7b82 */ /* 0x008ee20000000800 */
[----:B------:R1:W-:Y:S02]  /*4270*/  STL [R1+0x14], RZ ;  /* 0x000014ff01007387 */ /* 0x0003e40000100800 */
[----:B------:R-:W-:-:S02]  /*4280*/  VIADD R206, R249, 0xffffffda ;  /* 0xffffffdaf9ce7836 */ /* 0x000fc40000000000 */
[----:B----4-:R-:W-:Y:S01]  /*4290*/  VIADD R170, R250, 0xffffffd9 ;  /* 0xffffffd9faaa7836 */ /* 0x010fe20000000000 */
[----:B------:R4:W-:Y:S01]  /*42a0*/  LDGSTS.E [R231+0x800c], desc[UR16][R202.64], !P1 ;  /* 0x0800c000cae77fae */ /* 0x0009e2000c921850 */
[----:B------:R-:W-:Y:S01]  /*42b0*/  IMAD.WIDE R130, R14, 0x4, R130 ;  /* 0x000000040e827825 */ /* 0x000fe200078e0282 */
[----:B------:R-:W-:Y:S01]  /*42c0*/  ISETP.GE.U32.AND P3, PT, R206, 0x7fffffbb, PT ;  /* 0x7fffffbbce00780c */ /* 0x000fe20003f66070 */
[----:B------:R-:W5:Y:S01]  /*42d0*/  LDC R171, c[0x0][0x230] ;  /* 0x00008c00ffab7b82 */ /* 0x000f620000000800 */
[----:B------:R-:W-:Y:S01]  /*42e0*/  ISETP.GE.U32.AND P4, PT, R170, 0x7fffffba, PT ;  /* 0x7fffffbaaa00780c */ /* 0x000fe20003f86070 */
[----:B------:R1:W-:Y:S01]  /*42f0*/  LDGSTS.E [R231+0xc00c], desc[UR16][R192.64], !P1 ;  /* 0x0c00c000c0e77fae */ /* 0x0003e2000c921850 */
[----:B--2---:R-:W-:Y:S01]  /*4300*/  VIADD R170, R210, 0xffffffd8 ;  /* 0xffffffd8d2aa7836 */ /* 0x004fe20000000000 */
[----:B------:R-:W-:Y:S01]  /*4310*/  CS2R R210, SRZ ;  /* 0x0000000000d27805 */ /* 0x000fe2000001ff00 */
[C---:B------:R-:W-:Y:S01]  /*4320*/  IMAD.WIDE R118, R14.reuse, 0x4, R118 ;  /* 0x000000040e767825 */ /* 0x040fe200078e0276 */
[----:B------:R2:W-:Y:S02]  /*4330*/  LDGSTS.E [R228+0x8000], desc[UR16][R204.64], !P2 ;  /* 0x08000000cce47fae */ /* 0x0005e4000d121850 */
[----:B------:R-:W5:Y:S01]  /*4340*/  LDC R206, c[0x0][0x230] ;  /* 0x00008c00ffce7b82 */ /* 0x000f620000000800 */
[----:B------:R-:W-:Y:S01]  /*4350*/  IMAD.WIDE R124, R14, 0x4, R124 ;  /* 0x000000040e7c7825 */ /* 0x000fe200078e027c */
[----:B------:R2:W-:Y:S01]  /*4360*/  LDGSTS.E [R228+0xc000], desc[UR16][R200.64], !P2 ;  /* 0x0c000000c8e47fae */ /* 0x0005e2000d121850 */
[----:B------:R-:W-:-:S02]  /*4370*/  ISETP.GE.U32.AND P2, PT, R170, 0x7fffffb9, PT ;  /* 0x7fffffb9aa00780c */ /* 0x000fc40003f46070 */
[----:B----4-:R-:W-:Y:S01]  /*4380*/  CS2R R202, SRZ ;  /* 0x0000000000ca7805 */ /* 0x010fe2000001ff00 */
[C---:B------:R-:W-:Y:S01]  /*4390*/  IMAD.WIDE R110, R14.reuse, 0x4, R110 ;  /* 0x000000040e6e7825 */ /* 0x040fe200078e026e */
[----:B------:R-:W-:Y:S01]  /*43a0*/  LDGSTS.E [R228+0x8004], desc[UR16][R194.64], !P3 ;  /* 0x08004000c2e47fae */ /* 0x000fe2000d921850 */
[----:B-1----:R-:W1:Y:S02]  /*43b0*/  LDC R193, c[0x0][0x230] ;  /* 0x00008c00ffc17b82 */ /* 0x002e640000000800 */
[----:B---3--:R-:W-:Y:S01]  /*43c0*/  VIADD R170, R207, 0xffffffd6 ;  /* 0xffffffd6cfaa7836 */ /* 0x008fe20000000000 */
[----:B------:R3:W-:Y:S01]  /*43d0*/  LDGSTS.E [R228+0xc004], desc[UR16][R198.64], !P3 ;  /* 0x0c004000c6e47fae */ /* 0x0007e2000d921850 */
[C---:B------:R-:W-:Y:S01]  /*43e0*/  IMAD.WIDE R114, R14.reuse, 0x4, R114 ;  /* 0x000000040e727825 */ /* 0x040fe200078e0272 */
[----:B--2---:R-:W-:Y:S02]  /*43f0*/  CS2R R204, SRZ ;  /* 0x0000000000cc7805 */ /* 0x004fe4000001ff00 */
[----:B------:R2:W-:Y:S01]  /*4400*/  LDGSTS.E [R228+0x8008], desc[UR16][R196.64], !P4 ;  /* 0x08008000c4e47fae */ /* 0x0005e2000e121850 */
[----:B------:R-:W-:Y:S01]  /*4410*/  IMAD.WIDE R90, R14, 0x4, R90 ;  /* 0x000000040e5a7825 */ /* 0x000fe200078e025a */
[----:B------:R-:W4:Y:S01]  /*4420*/  LDC R192, c[0x0][0x230] ;  /* 0x00008c00ffc07b82 */ /* 0x000f220000000800 */
[----:B------:R-:W-:Y:S01]  /*4430*/  CS2R R200, SRZ ;  /* 0x0000000000c87805 */ /* 0x000fe2000001ff00 */
[----:B------:R2:W-:Y:S01]  /*4440*/  LDGSTS.E [R228+0xc008], desc[UR16][R184.64], !P4 ;  /* 0x0c008000b8e47fae */ /* 0x0005e2000e121850 */
[----:B-----5:R-:W-:Y:S01]  /*4450*/  VIADD R171, R171, 0xffffffd7 ;  /* 0xffffffd7abab7836 */ /* 0x020fe20000000000 */
[----:B------:R-:W-:Y:S01]  /*4460*/  ISETP.GE.U32.AND P4, PT, R170, 0x7fffffb7, PT ;  /* 0x7fffffb7aa00780c */ /* 0x000fe20003f86070 */
[----:B------:R-:W-:Y:S01]  /*4470*/  IMAD.WIDE R106, R14, 0x4, R106 ;  /* 0x000000040e6a7825 */ /* 0x000fe200078e026a */
[----:B------:R5:W-:Y:S01]  /*4480*/  LDGSTS.E [R228+0x800c], desc[UR16][R180.64], !P2 ;  /* 0x0800c000b4e47fae */ /* 0x000be2000d121850 */
[----:B---3--:R-:W-:Y:S01]  /*4490*/  CS2R R198, SRZ ;  /* 0x0000000000c67805 */ /* 0x008fe2000001ff00 */
[----:B------:R-:W3:Y:S01]  /*44a0*/  LDC R194, c[0x0][0x230] ;  /* 0x00008c00ffc27b82 */ /* 0x000ee20000000800 */
[----:B------:R-:W-:Y:S01]  /*44b0*/  ISETP.GE.U32.AND P3, PT, R171, 0x7fffffb8, PT ;  /* 0x7fffffb8ab00780c */ /* 0x000fe20003f66070 */
[----:B------:R5:W-:Y:S01]  /*44c0*/  LDGSTS.E [R228+0xc00c], desc[UR16][R132.64], !P2 ;  /* 0x0c00c00084e47fae */ /* 0x000be2000d121850 */
[----:B------:R-:W-:Y:S01]  /*44d0*/  VIADD R170, R206, 0xffffffd5 ;  /* 0xffffffd5ceaa7836 */ /* 0x000fe20000000000 */
[----:B--2---:R-:W-:Y:S01]  /*44e0*/  CS2R R196, SRZ ;  /* 0x0000000000c47805 */ /* 0x004fe2000001ff00 */
[----:B------:R-:W-:Y:S01]  /*44f0*/  IMAD.WIDE R98, R14, 0x4, R98 ;  /* 0x000000040e627825 */ /* 0x000fe200078e0262 */
[----:B------:R2:W-:Y:S01]  /*4500*/  STL [R1+0x18], RZ ;  /* 0x000018ff01007387 */ /* 0x0005e20000100800 */
[----:B------:R-:W-:Y:S01]  /*4510*/  CS2R R184, SRZ ;  /* 0x0000000000b87805 */ /* 0x000fe2000001ff00 */
[----:B------:R-:W2:Y:S01]  /*4520*/  LDC R171, c[0x0][0x230] ;  /* 0x00008c00ffab7b82 */ /* 0x000ea20000000800 */
[----:B-1----:R-:W-:Y:S01]  /*4530*/  VIADD R193, R193, 0xffffffd4 ;  /* 0xffffffd4c1c17836 */ /* 0x002fe20000000000 */
[----:B------:R-:W-:Y:S01]  /*4540*/  ISETP.GE.U32.AND P1, PT, R170, 0x7fffffb6, PT ;  /* 0x7fffffb6aa00780c */ /* 0x000fe20003f26070 */
[----:B------:R1:W-:Y:S01]  /*4550*/  STL [R1+0x1c], RZ ;  /* 0x00001cff01007387 */ /* 0x0003e20000100800 */
[----:B------:R-:W-:Y:S01]  /*4560*/  IMAD.WIDE R104, R14, 0x4, R104 ;  /* 0x000000040e687825 */ /* 0x000fe200078e0268 */
[----:B-----5:R-:W-:-:S02]  /*4570*/  CS2R R180, SRZ ;  /* 0x0000000000b47805 */ /* 0x020fc4000001ff00 */
[----:B------:R-:W-:Y:S01]  /*4580*/  CS2R R206, SRZ ;  /* 0x0000000000ce7805 */ /* 0x000fe2000001ff00 */
[----:B------:R5:W-:Y:S01]  /*4590*/  LDGSTS.E [R227+0x8000], desc[UR16][R190.64], !P3 ;  /* 0x08000000bee37fae */ /* 0x000be2000d921850 */
[----:B------:R-:W1:Y:S01]  /*45a0*/  LDC R132, c[0x0][0x230] ;  /* 0x00008c00ff847b82 */ /* 0x000e620000000800 */
[----:B----4-:R-:W-:Y:S02]  /*45b0*/  VIADD R192, R192, 0xffffffd2 ;  /* 0xffffffd2c0c07836 */ /* 0x010fe40000000000 */
[----:B------:R2:W-:Y:S01]  /*45c0*/  LDGSTS.E [R227+0xc000], desc[UR16][R120.64], !P3 ;  /* 0x0c00000078e37fae */ /* 0x0005e2000d921850 */
[----:B------:R-:W-:Y:S01]  /*45d0*/  ISETP.GE.U32.AND P3, PT, R193, 0x7fffffb5, PT ;  /* 0x7fffffb5c100780c */ /* 0x000fe20003f66070 */
[----:B------:R-:W-:Y:S01]  /*45e0*/  IMAD.WIDE R102, R14, 0x4, R102 ;  /* 0x000000040e667825 */ /* 0x000fe200078e0266 */
[----:B------:R-:W-:Y:S01]  /*45f0*/  ISETP.GE.U32.AND P5, PT, R192, 0x7fffffb3, PT ;  /* 0x7fffffb3c000780c */ /* 0x000fe20003fa6070 */
[----:B------:R4:W-:Y:S01]  /*4600*/  LDGSTS.E [R227+0x8004], desc[UR16][R186.64], !P4 ;  /* 0x08004000bae37fae */ /* 0x0009e2000e121850 */
[----:B------:R-:W1:Y:S01]  /*4610*/  LDC R133, c[0x0][0x230] ;  /* 0x00008c00ff857b82 */ /* 0x000e620000000800 */
[----:B---3--:R-:W-:Y:S01]  /*4620*/  VIADD R194, R194, 0xffffffd3 ;  /* 0xffffffd3c2c27836 */ /* 0x008fe20000000000 */
[----:B------:R-:W-:Y:S01]  /*4630*/  CS2R R192, SRZ ;  /* 0x0000000000c07805 */ /* 0x000fe2000001ff00 */
[----:B------:R3:W-:Y:S01]  /*4640*/  LDGSTS.E [R227+0xc004], desc[UR16][R188.64], !P4 ;  /* 0x0c004000bce37fae */ /* 0x0007e2000e121850 */
[----:B------:R-:W-:Y:S01]  /*4650*/  IMAD.WIDE R100, R14, 0x4, R100 ;  /* 0x000000040e647825 */ /* 0x000fe200078e0264 */
[----:B-----5:R-:W-:-:S02]  /*4660*/  CS2R R190, SRZ ;  /* 0x0000000000be7805 */ /* 0x020fc4000001ff00 */
[----:B------:R-:W-:Y:S01]  /*4670*/  ISETP.GE.U32.AND P4, PT, R194, 0x7fffffb4, PT ;  /* 0x7fffffb4c200780c */ /* 0x000fe20003f86070 */
[----:B------:R5:W-:Y:S01]  /*4680*/  LDGSTS.E [R227+0x8008], desc[UR16][R182.64], !P1 ;  /* 0x08008000b6e37fae */ /* 0x000be2000c921850 */
[----:B------:R-:W5:Y:S01]  /*4690*/  LDC R170, c[0x0][0x230] ;  /* 0x00008c00ffaa7b82 */ /* 0x000f620000000800 */
[----:B--2---:R-:W-:Y:S01]  /*46a0*/  VIADD R120, R171, 0xffffffd1 ;  /* 0xffffffd1ab787836 */ /* 0x004fe20000000000 */
[----:B------:R-:W-:Y:S01]  /*46b0*/  CS2R R194, SRZ ;  /* 0x0000000000c27805 */ /* 0x000fe2000001ff00 */
[----:B------:R2:W-:Y:S01]  /*46c0*/  LDGSTS.E [R227+0xc008], desc[UR16][R176.64], !P1 ;  /* 0x0c008000b0e37fae */ /* 0x0005e2000c921850 */
[----:B------:R-:W-:Y:S01]  /*46d0*/  IMAD.WIDE R96, R14, 0x4, R96 ;  /* 0x000000040e607825 */ /* 0x000fe200078e0260 */
[----:B----4-:R-:W-:Y:S02]  /*46e0*/  CS2R R186, SRZ ;  /* 0x0000000000ba7805 */ /* 0x010fe4000001ff00 */
[----:B------:R-:W-:Y:S01]  /*46f0*/  ISETP.GE.U32.AND P2, PT, R120, 0x7fffffb2, PT ;  /* 0x7fffffb27800780c */ /* 0x000fe20003f46070 */
[----:B------:R4:W-:Y:S01]  /*4700*/  LDGSTS.E [R227+0x800c], desc[UR16][R166.64], !P3 ;  /* 0x0800c000a6e37fae */ /* 0x0009e2000d921850 */
[----:B------:R-:W4:Y:S01]  /*4710*/  LDC R121, c[0x0][0x230] ;  /* 0x00008c00ff797b82 */ /* 0x000f220000000800 */
[----:B-1----:R-:W-:Y:S01]  /*4720*/  VIADD R120, R132, 0xffffffce ;  /* 0xffffffce84787836 */ /* 0x002fe20000000000 */
[----:B---3--:R-:W-:Y:S01]  /*4730*/  CS2R R188, SRZ ;  /* 0x0000000000bc7805 */ /* 0x008fe2000001ff00 */
[----:B------:R1:W-:Y:S01]  /*4740*/  LDGSTS.E [R227+0xc00c], desc[UR16][R178.64], !P3 ;  /* 0x0c00c000b2e37fae */ /* 0x0003e2000d921850 */
[----:B------:R-:W-:Y:S01]  /*4750*/  IMAD.WIDE R92, R14, 0x4, R92 ;  /* 0x000000040e5c7825 */ /* 0x000fe200078e025c */
[----:B-----5:R-:W-:-:S02]  /*4760*/  CS2R R182, SRZ ;  /* 0x0000000000b67805 */ /* 0x020fc4000001ff00 */
[----:B------:R3:W-:Y:S01]  /*4770*/  LDGSTS.E [R226+0x8000], desc[UR16][R162.64], !P4 ;  /* 0x08000000a2e27fae */ /* 0x0007e2000e121850 */
[----:B------:R-:W5:Y:S01]  /*4780*/  LDC R132, c[0x0][0x230] ;  /* 0x00008c00ff847b82 */ /* 0x000f620000000800 */
[----:B------:R-:W-:Y:S01]  /*4790*/  VIADD R133, R133, 0xffffffcf ;  /* 0xffffffcf85857836 */ /* 0x000fe20000000000 */
[----:B--2---:R-:W-:Y:S01]  /*47a0*/  CS2R R176, SRZ ;  /* 0x0000000000b07805 */ /* 0x004fe2000001ff00 */
[----:B------:R-:W-:Y:S01]  /*47b0*/  LDGSTS.E [R226+0xc000], desc[UR16][R174.64], !P4 ;  /* 0x0c000000aee27fae */ /* 0x000fe2000e121850 */
[----:B------:R-:W-:Y:S01]  /*47c0*/  IMAD.WIDE R94, R14, 0x4, R94 ;  /* 0x000000040e5e7825 */ /* 0x000fe200078e025e */
[----:B----4-:R-:W-:Y:S02]  /*47d0*/  CS2R R166, SRZ ;  /* 0x0000000000a67805 */ /* 0x010fe4000001ff00 */
[----:B------:R-:W-:Y:S01]  /*47e0*/  ISETP.GE.U32.AND P4, PT, R133, 0x7fffffb0, PT ;  /* 0x7fffffb08500780c */ /* 0x000fe20003f86070 */
[----:B------:R2:W-:Y:S01]  /*47f0*/  LDGSTS.E [R226+0x8004], desc[UR16][R172.64], !P5 ;  /* 0x08004000ace27fae */ /* 0x0005e2000e921850 */
[----:B------:R-:W4:Y:S01]  /*4800*/  LDC R133, c[0x0][0x230] ;  /* 0x00008c00ff857b82 */ /* 0x000f220000000800 */
[----:B------:R-:W-:Y:S01]  /*4810*/  VIADD R170, R170, 0xffffffd0 ;  /* 0xffffffd0aaaa7836 */ /* 0x000fe20000000000 */
[----:B-1----:R-:W-:Y:S01]  /*4820*/  CS2R R178, SRZ ;  /* 0x0000000000b27805 */ /* 0x002fe2000001ff00 */
[----:B------:R1:W-:Y:S01]  /*4830*/  LDGSTS.E [R226+0xc004], desc[UR16][R164.64], !P5 ;  /* 0x0c004000a4e27fae */ /* 0x0003e2000e921850 */
[----:B------:R-:W-:Y:S01]  /*4840*/  ISETP.GE.U32.AND P5, PT, R120, 0x7fffffaf, PT ;  /* 0x7fffffaf7800780c */ /* 0x000fe20003fa6070 */
[----:B------:R-:W-:Y:S01]  /*4850*/  IMAD.WIDE R88, R14, 0x4, R88 ;  /* 0x000000040e587825 */ /* 0x000fe200078e0258 */
[----:B------:R-:W-:Y:S01]  /*4860*/  ISETP.GE.U32.AND P3, PT, R170, 0x7fffffb1, PT ;  /* 0x7fffffb1aa00780c */ /* 0x000fe20003f66070 */
[----:B------:R1:W-:Y:S01]  /*4870*/  LDGSTS.E [R226+0x8008], desc[UR16][R168.64], !P2 ;  /* 0x08008000a8e27fae */ /* 0x0003e2000d121850 */
[----:B---3--:R-:W3:Y:S01]  /*4880*/  LDC R162, c[0x0][0x230] ;  /* 0x00008c00ffa27b82 */ /* 0x008ee20000000800 */
[----:B------:R-:W-:Y:S01]  /*4890*/  VIADD R121, R121, 0xffffffcd ;  /* 0xffffffcd79797836 */ /* 0x000fe20000000000 */
[----:B------:R-:W-:Y:S01]  /*48a0*/  CS2R R170, SRZ ;  /* 0x0000000000aa7805 */ /* 0x000fe2000001ff00 */
[----:B------:R4:W-:Y:S01]  /*48b0*/  LDGSTS.E [R226+0xc008], desc[UR16][R146.64], !P2 ;  /* 0x0c00800092e27fae */ /* 0x0009e2000d121850 */
[----:B--2---:R-:W-:-:S02]  /*48c0*/  CS2R R172, SRZ ;  /* 0x0000000000ac7805 */ /* 0x004fc4000001ff00 */
[----:B------:R-:W-:Y:S02]  /*48d0*/  CS2R R174, SRZ ;  /* 0x0000000000ae7805 */ /* 0x000fe4000001ff00 */
[----:B------:R-:W-:Y:S01]  /*48e0*/  ISETP.GE.U32.AND P1, PT, R121, 0x7fffffae, PT ;  /* 0x7fffffae7900780c */ /* 0x000fe20003f26070 */
[----:B------:R2:W-:Y:S01]  /*48f0*/  STL [R1+0x20], RZ ;  /* 0x000020ff01007387 */ /* 0x0005e20000100800 */
[----:B------:R-:W2:Y:S01]  /*4900*/  LDC R120, c[0x0][0x230] ;  /* 0x00008c00ff787b82 */ /* 0x000ea20000000800 */
[----:B-----5:R-:W-:Y:S01]  /*4910*/  VIADD R132, R132, 0xffffffcb ;  /* 0xffffffcb84847836 */ /* 0x020fe20000000000 */
[----:B-1----:R-:W-:Y:S01]  /*4920*/  CS2R R164, SRZ ;  /* 0x0000000000a47805 */ /* 0x002fe2000001ff00 */
[----:B------:R1:W-:Y:S01]  /*4930*/  LDGSTS.E [R226+0x800c], desc[UR16][R160.64], !P3 ;  /* 0x0800c000a0e27fae */ /* 0x0003e2000d921850 */
[----:B------:R-:W-:-:S03]  /*4940*/  CS2R R168, SRZ ;  /* 0x0000000000a87805 */ /* 0x000fc6000001ff00 */
[----:B------:R-:W-:Y:S01]  /*4950*/  LDGSTS.E [R226+0xc00c], desc[UR16][R148.64], !P3 ;  /* 0x0c00c00094e27fae */ /* 0x000fe2000d921850 */
[----:B----4-:R-:W4:Y:S01]  /*4960*/  LDC R146, c[0x0][0x230] ;  /* 0x00008c00ff927b82 */ /* 0x010f220000000800 */
[----:B------:R-:W-:Y:S02]  /*4970*/  ISETP.GE.U32.AND P3, PT, R132, 0x7fffffac, PT ;  /* 0x7fffffac8400780c */ /* 0x000fe40003f66070 */
[----:B------:R5:W-:Y:S04]  /*4980*/  LDGSTS.E [R225+0x8000], desc[UR16][R158.64], !P4 ;  /* 0x080000009ee17fae */ /* 0x000be8000e121850 */
[----:B------:R5:W-:Y:S01]  /*4990*/  LDGSTS.E [R225+0xc000], desc[UR16][R150.64], !P4 ;  /* 0x0c00000096e17fae */ /* 0x000be2000e121850 */
[----:B---3--:R-:W-:Y:S01]  /*49a0*/  VIADD R121, R162, 0xffffffcc ;  /* 0xffffffcca2797836 */ /* 0x008fe20000000000 */
[----:B------:R-:W3:Y:S01]  /*49b0*/  LDC R132, c[0x0][0x230] ;  /* 0x00008c00ff847b82 */ /* 0x000ee20000000800 */
[----:B-1----:R-:W-:Y:S01]  /*49c0*/  CS2R R160, SRZ ;  /* 0x0000000000a07805 */ /* 0x002fe2000001ff00 */
[----:B------:R1:W-:Y:S01]  /*49d0*/  LDGSTS.E [R225+0x8004], desc[UR16][R156.64], !P5 ;  /* 0x080040009ce17fae */ /* 0x0003e2000e921850 */
[----:B------:R-:W-:-:S02]  /*49e0*/  CS2R R162, SRZ ;  /* 0x0000000000a27805 */ /* 0x000fc4000001ff00 */
[----:B------:R-:W-:Y:S01]  /*49f0*/  ISETP.GE.U32.AND P2, PT, R121, 0x7fffffad, PT ;  /* 0x7fffffad7900780c */ /* 0x000fe20003f46070 */
[----:B------:R-:W-:Y:S01]  /*4a00*/  VIADD R121, R133, 0xffffffc9 ;  /* 0xffffffc985797836 */ /* 0x000fe20000000000 */
[----:B------:R4:W-:Y:S01]  /*4a10*/  LDGSTS.E [R225+0xc004], desc[UR16][R154.64], !P5 ;  /* 0x0c0040009ae17fae */ /* 0x0009e2000e921850 */
[----:B--2---:R-:W-:Y:S01]  /*4a20*/  VIADD R120, R120, 0xffffffca ;  /* 0xffffffca78787836 */ /* 0x004fe20000000000 */
[----:B------:R-:W2:Y:S01]  /*4a30*/  LDC R133, c[0x0][0x230] ;  /* 0x00008c00ff857b82 */ /* 0x000ea20000000800 */
[----:B-----5:R-:W-:Y:S02]  /*4a40*/  CS2R R158, SRZ ;  /* 0x00000000009e7805 */ /* 0x020fe4000001ff00 */
[----:B------:R-:W-:Y:S01]  /*4a50*/  ISETP.GE.U32.AND P4, PT, R121, 0x7fffffaa, PT ;  /* 0x7fffffaa7900780c */ /* 0x000fe20003f86070 */
[----:B------:R5:W-:Y:S01]  /*4a60*/  LDGSTS.E [R225+0x8008], desc[UR16][R152.64], !P1 ;  /* 0x0800800098e17fae */ /* 0x000be2000c921850 */
[----:B------:R-:W-:Y:S02]  /*4a70*/  CS2R R148, SRZ ;  /* 0x0000000000947805 */ /* 0x000fe4000001ff00 */
[----:B------:R-:W-:-:S02]  /*4a80*/  CS2R R150, SRZ ;  /* 0x0000000000967805 */ /* 0x000fc4000001ff00 */
[----:B-1----:R-:W-:Y:S01]  /*4a90*/  CS2R R156, SRZ ;  /* 0x00000000009c7805 */ /* 0x002fe2000001ff00 */
[----:B------:R-:W-:Y:S01]  /*4aa0*/  LDGSTS.E [R225+0xc008], desc[UR16][R126.64], !P1 ;  /* 0x0c0080007ee17fae */ /* 0x000fe2000c921850 */
[----:B------:R-:W1:Y:S01]  /*4ab0*/  LDC R121, c[0x0][0x230] ;  /* 0x00008c00ff797b82 */ /* 0x000e620000000800 */
[----:B------:R-:W-:Y:S01]  /*4ac0*/  ISETP.GE.U32.AND P1, PT, R120, 0x7fffffab, PT ;  /* 0x7fffffab7800780c */ /* 0x000fe20003f26070 */
[----:B----4-:R-:W-:Y:S01]  /*4ad0*/  VIADD R120, R146, 0xffffffc8 ;  /* 0xffffffc892787836 */ /* 0x010fe20000000000 */
[----:B------:R4:W-:Y:S01]  /*4ae0*/  LDGSTS.E [R225+0x800c], desc[UR16][R140.64], !P2 ;  /* 0x0800c0008ce17fae */ /* 0x0009e2000d121850 */
[----:B------:R-:W-:Y:S02]  /*4af0*/  CS2R R154, SRZ ;  /* 0x00000000009a7805 */ /* 0x000fe4000001ff00 */
[----:B------:R-:W-:Y:S01]  /*4b00*/  CS2R R146, SRZ ;  /* 0x0000000000927805 */ /* 0x000fe2000001ff00 */
[----:B------:R3:W-:Y:S01]  /*4b10*/  LDGSTS.E [R225+0xc00c], desc[UR16][R144.64], !P2 ;  /* 0x0c00c00090e17fae */ /* 0x0007e2000d121850 */
[----:B------:R-:W-:-:S02]  /*4b20*/  ISETP.GE.U32.AND P2, PT, R120, 0x7fffffa9, PT ;  /* 0x7fffffa97800780c */ /* 0x000fc40003f46070 */
[----:B-----5:R-:W-:Y:S01]  /*4b30*/  CS2R R152, SRZ ;  /* 0x0000000000987805 */ /* 0x020fe2000001ff00 */
[----:B------:R-:W5:Y:S01]  /*4b40*/  LDC R120, c[0x0][0x230] ;  /* 0x00008c00ff787b82 */ /* 0x000f620000000800 */
[----:B------:R3:W-:Y:S04]  /*4b50*/  LDGSTS.E [R224+0x8000], desc[UR16][R108.64], !P3 ;  /* 0x080000006ce07fae */ /* 0x0007e8000d921850 */
[----:B------:R2:W-:Y:S01]  /*4b60*/  LDGSTS.E [R224+0xc000], desc[UR16][R142.64], !P3 ;  /* 0x0c0000008ee07fae */ /* 0x0005e2000d921850 */
[----:B----4-:R-:W-:Y:S02]  /*4b70*/  CS2R R140, SRZ ;  /* 0x00000000008c7805 */ /* 0x010fe4000001ff00 */
[----:B------:R-:W4:Y:S01]  /*4b80*/  LDC R126, c[0x0][0x230] ;  /* 0x00008c00ff7e7b82 */ /* 0x000f220000000800 */
[----:B------:R1:W-:Y:S01]  /*4b90*/  LDGSTS.E [R224+0x8004], desc[UR16][R138.64], !P1 ;  /* 0x080040008ae07fae */ /* 0x0003e2000c921850 */
[----:B---3--:R-:W-:Y:S01]  /*4ba0*/  CS2R R144, SRZ ;  /* 0x0000000000907805 */ /* 0x008fe2000001ff00 */
[----:B------:R-:W-:-:S02]  /*4bb0*/  VIADD R108, R132, 0xffffffc7 ;  /* 0xffffffc7846c7836 */ /* 0x000fc40000000000 */
[----:B------:R3:W-:Y:S01]  /*4bc0*/  LDGSTS.E [R224+0xc004], desc[UR16][R134.64], !P1 ;  /* 0x0c00400086e07fae */ /* 0x0007e2000c921850 */
[----:B--2---:R-:W-:Y:S02]  /*4bd0*/  VIADD R109, R133, 0xffffffc6 ;  /* 0xffffffc6856d7836 */ /* 0x004fe40000000000 */
[----:B------:R-:W2:Y:S01]  /*4be0*/  LDC R127, c[0x0][0x230] ;  /* 0x00008c00ff7f7b82 */ /* 0x000ea20000000800 */
[----:B------:R-:W-:Y:S02]  /*4bf0*/  CS2R R142, SRZ ;  /* 0x00000000008e7805 */ /* 0x000fe4000001ff00 */
[----:B------:R-:W-:Y:S01]  /*4c00*/  ISETP.GE.U32.AND P3, PT, R108, 0x7fffffa8, PT ;  /* 0x7fffffa86c00780c */ /* 0x000fe20003f66070 */
[----:B-1----:R-:W-:Y:S01]  /*4c10*/  VIADD R108, R121, 0xffffffc5 ;  /* 0xffffffc5796c7836 */ /* 0x002fe20000000000 */
[----:B------:R1:W-:Y:S01]  /*4c20*/  LDGSTS.E [R224+0x8008], desc[UR16][R136.64], !P4 ;  /* 0x0800800088e07fae */ /* 0x0003e2000e121850 */
[----:B------:R-:W-:Y:S02]  /*4c30*/  CS2R R138, SRZ ;  /* 0x00000000008a7805 */ /* 0x000fe4000001ff00 */
[----:B------:R-:W2:Y:S01]  /*4c40*/  LDC R132, c[0x0][0x230] ;  /* 0x00008c00ff847b82 */ /* 0x000ea20000000800 */
[----:B------:R5:W-:Y:S01]  /*4c50*/  LDGSTS.E [R224+0xc008], desc[UR16][R116.64], !P4 ;  /* 0x0c00800074e07fae */ /* 0x000be2000e121850 */
[----:B------:R-:W-:-:S02]  /*4c60*/  ISETP.GE.U32.AND P1, PT, R108, 0x7fffffa6, PT ;  /* 0x7fffffa66c00780c */ /* 0x000fc40003f26070 */
[----:B---3--:R-:W-:Y:S02]  /*4c70*/  CS2R R134, SRZ ;  /* 0x0000000000867805 */ /* 0x008fe4000001ff00 */
[----:B------:R-:W-:Y:S01]  /*4c80*/  ISETP.GE.U32.AND P4, PT, R109, 0x7fffffa7, PT ;  /* 0x7fffffa76d00780c */ /* 0x000fe20003f86070 */
[----:B------:R3:W-:Y:S01]  /*4c90*/  LDGSTS.E [R224+0x800c], desc[UR16][R112.64], !P2 ;  /* 0x0800c00070e07fae */ /* 0x0007e2000d121850 */
[----:B------:R-:W3:Y:S01]  /*4ca0*/  LDC R133, c[0x0][0x230] ;  /* 0x00008c00ff857b82 */ /* 0x000ee20000000800 */
[----:B----4-:R-:W-:Y:S02]  /*4cb0*/  VIADD R108, R126, 0xffffffc4 ;  /* 0xffffffc47e6c7836 */ /* 0x010fe40000000000 */
[----:B------:R4:W-:Y:S01]  /*4cc0*/  LDGSTS.E [R224+0xc00c], desc[UR16][R128.64], !P2 ;  /* 0x0c00c00080e07fae */ /* 0x0009e2000d121850 */
[----:B-1----:R-:W-:Y:S02]  /*4cd0*/  CS2R R136, SRZ ;  /* 0x0000000000887805 */ /* 0x002fe4000001ff00 */
[----:B-----5:R-:W-:-:S02]  /*4ce0*/  CS2R R116, SRZ ;  /* 0x0000000000747805 */ /* 0x020fc4000001ff00 */
[----:B------:R-:W-:Y:S01]  /*4cf0*/  ISETP.GE.U32.AND P2, PT, R108, 0x7fffffa5, PT ;  /* 0x7fffffa56c00780c */ /* 0x000fe20003f46070 */
[----:B------:R-:W-:Y:S01]  /*4d00*/  VIADD R108, R120, 0xffffffc3 ;  /* 0xffffffc3786c7836 */ /* 0x000fe20000000000 */
[----:B------:R1:W-:Y:S01]  /*4d10*/  STL [R1+0x24], RZ ;  /* 0x000024ff01007387 */ /* 0x0003e20000100800 */
[----:B--2---:R-:W-:Y:S01]  /*4d20*/  VIADD R109, R127, 0xffffffc2 ;  /* 0xffffffc27f6d7836 */ /* 0x004fe20000000000 */
[----:B---3--:R-:W-:Y:S02]  /*4d30*/  CS2R R112, SRZ ;  /* 0x0000000000707805 */ /* 0x008fe4000001ff00 */
[----:B------:R-:W-:Y:S01]  /*4d40*/  CS2R R120, SRZ ;  /* 0x0000000000787805 */ /* 0x000fe2000001ff00 */
[----:B------:R2:W-:Y:S01]  /*4d50*/  LDGSTS.E [R7+0x8000], desc[UR16][R122.64], !P3 ;  /* 0x080000007a077fae */ /* 0x0005e2000d921850 */
[----:B------:R-:W-:Y:S02]  /*4d60*/  CS2R R126, SRZ ;  /* 0x00000000007e7805 */ /* 0x000fe4000001ff00 */
[----:B----4-:R-:W-:Y:S01]  /*4d70*/  CS2R R128, SRZ ;  /* 0x0000000000807805 */ /* 0x010fe2000001ff00 */
[----:B------:R1:W-:Y:S04]  /*4d80*/  STL [R1+0x28], RZ ;  /* 0x000028ff01007387 */ /* 0x0003e80000100800 */
[----:B------:R3:W-:Y:S01]  /*4d90*/  LDGSTS.E [R7+0xc000], desc[UR16][R130.64], !P3 ;  /* 0x0c00000082077fae */ /* 0x0007e2000d921850 */
[----:B------:R-:W-:Y:S01]  /*4da0*/  ISETP.GE.U32.AND P3, PT, R108, 0x7fffffa4, PT ;  /* 0x7fffffa46c00780c */ /* 0x000fe20003f66070 */
[----:B------:R-:W-:-:S02]  /*4db0*/  VIADD R108, R132, 0xffffffc1 ;  /* 0xffffffc1846c7836 */ /* 0x000fc40000000000 */
[----:B------:R1:W-:Y:S01]  /*4dc0*/  STL [R1+0x2c], RZ ;  /* 0x00002cff01007387 */ /* 0x0003e20000100800 */
[----:B------:R-:W-:Y:S01]  /*4dd0*/  VIADD R251, R133, 0xffffffc0 ;  /* 0xffffffc085fb7836 */ /* 0x000fe20000000000 */
[----:B--2---:R-:W-:Y:S02]  /*4de0*/  CS2R R122, SRZ ;  /* 0x00000000007a7805 */ /* 0x004fe4000001ff00 */
[----:B------:R-:W-:Y:S01]  /*4df0*/  CS2R R132, SRZ ;  /* 0x0000000000847805 */ /* 0x000fe2000001ff00 */
[----:B------:R1:W-:Y:S01]  /*4e00*/  STL [R1+0x30], RZ ;  /* 0x000030ff01007387 */ /* 0x0003e20000100800 */
[----:B------:R-:W-:-:S03]  /*4e10*/  ISETP.GE.U32.AND P5, PT, R251, 0x7fffffa1, PT ;  /* 0x7fffffa1fb00780c */ /* 0x000fc60003fa6070 */
[----:B------:R1:W-:Y:S01]  /*4e20*/  STL [R1+0x34], RZ ;  /* 0x000034ff01007387 */ /* 0x0003e20000100800 */
[----:B---3--:R-:W-:-:S03]  /*4e30*/  CS2R R130, SRZ ;  /* 0x0000000000827805 */ /* 0x008fc6000001ff00 */
[----:B------:R2:W-:Y:S04]  /*4e40*/  LDGSTS.E [R7+0x8004], desc[UR16][R118.64], !P4 ;  /* 0x0800400076077fae */ /* 0x0005e8000e121850 */
[----:B------:R1:W-:Y:S04]  /*4e50*/  STL [R1+0x38], RZ ;  /* 0x000038ff01007387 */ /* 0x0003e80000100800 */
[----:B------:R3:W-:Y:S01]  /*4e60*/  LDGSTS.E [R7+0xc004], desc[UR16][R124.64], !P4 ;  /* 0x0c0040007c077fae */ /* 0x0007e2000e121850 */
[----:B------:R-:W-:-:S03]  /*4e70*/  ISETP.GE.U32.AND P4, PT, R109, 0x7fffffa3, PT ;  /* 0x7fffffa36d00780c */ /* 0x000fc60003f86070 */
[----:B------:R1:W-:Y:S01]  /*4e80*/  STL [R1+0x3c], RZ ;  /* 0x00003cff01007387 */ /* 0x0003e20000100800 */
[----:B--2---:R-:W-:-:S03]  /*4e90*/  CS2R R118, SRZ ;  /* 0x0000000000767805 */ /* 0x004fc6000001ff00 */
[----:B------:R2:W-:Y:S04]  /*4ea0*/  LDGSTS.E [R7+0x8008], desc[UR16][R110.64], !P1 ;  /* 0x080080006e077fae */ /* 0x0005e8000c921850 */
[----:B------:R1:W-:Y:S01]  /*4eb0*/  STL [R1+0x40], RZ ;  /* 0x000040ff01007387 */ /* 0x0003e20000100800 */
[----:B---3--:R-:W-:-:S03]  /*4ec0*/  CS2R R124, SRZ ;  /* 0x00000000007c7805 */ /* 0x008fc6000001ff00 */
[----:B------:R3:W-:Y:S01]  /*4ed0*/  LDGSTS.E [R7+0xc008], desc[UR16][R114.64], !P1 ;  /* 0x0c00800072077fae */ /* 0x0007e2000c921850 */
[----:B------:R-:W-:Y:S02]  /*4ee0*/  ISETP.GE.U32.AND P1, PT, R108, 0x7fffffa2, PT ;  /* 0x7fffffa26c00780c */ /* 0x000fe40003f26070 */
[----:B------:R-:W-:Y:S01]  /*4ef0*/  CS2R R108, SRZ ;  /* 0x00000000006c7805 */ /* 0x000fe2000001ff00 */
[----:B------:R1:W-:Y:S01]  /*4f00*/  STL [R1+0x44], RZ ;  /* 0x000044ff01007387 */ /* 0x0003e20000100800 */
[----:B--2---:R-:W-:-:S03]  /*4f10*/  CS2R R110, SRZ ;  /* 0x00000000006e7805 */ /* 0x004fc6000001ff00 */
[----:B------:R1:W-:Y:S04]  /*4f20*/  STL [R1+0x48], RZ ;  /* 0x000048ff01007387 */ /* 0x0003e80000100800 */
[----:B------:R1:W-:Y:S01]  /*4f30*/  STL [R1+0x4c], RZ ;  /* 0x00004cff01007387 */ /* 0x0003e20000100800 */
[----:B---3--:R-:W-:-:S03]  /*4f40*/  CS2R R114, SRZ ;  /* 0x0000000000727805 */ /* 0x008fc6000001ff00 */
[----:B------:R1:W-:Y:S04]  /*4f50*/  STL [R1+0x50], RZ ;  /* 0x000050ff01007387 */ /* 0x0003e80000100800 */
[----:B------:R1:W-:Y:S04]  /*4f60*/  STL [R1+0x54], RZ ;  /* 0x000054ff01007387 */ /* 0x0003e80000100800 */
[----:B------:R1:W-:Y:S04]  /*4f70*/  STL [R1+0x58], RZ ;  /* 0x000058ff01007387 */ /* 0x0003e80000100800 */
[----:B------:R1:W-:Y:S04]  /*4f80*/  STL [R1+0x5c], RZ ;  /* 0x00005cff01007387 */ /* 0x0003e80000100800 */
[----:B------:R1:W-:Y:S04]  /*4f90*/  STL [R1+0x60], RZ ;  /* 0x000060ff01007387 */ /* 0x0003e80000100800 */
[----:B------:R2:W-:Y:S04]  /*4fa0*/  LDGSTS.E [R7+0x800c], desc[UR16][R90.64], !P2 ;  /* 0x0800c0005a077fae */ /* 0x0005e8000d121850 */
[----:B------:R1:W-:Y:S04]  /*4fb0*/  STL [R1+0x64], RZ ;  /* 0x000064ff01007387 */ /* 0x0003e80000100800 */
[----:B------:R3:W-:Y:S04]  /*4fc0*/  LDGSTS.E [R7+0xc00c], desc[UR16][R106.64], !P2 ;  /* 0x0c00c0006a077fae */ /* 0x0007e8000d121850 */
[----:B------:R1:W-:Y:S01]  /*4fd0*/  STL [R1+0x68], RZ ;  /* 0x000068ff01007387 */ /* 0x0003e20000100800 */
[----:B--2---:R-:W-:-:S03]  /*4fe0*/  CS2R R90, SRZ ;  /* 0x00000000005a7805 */ /* 0x004fc6000001ff00 */
[----:B------:R2:W-:Y:S01]  /*4ff0*/  LDGSTS.E [R223+0x8000], desc[UR16][R98.64], !P3 ;  /* 0x0800000062df7fae */ /* 0x0005e2000d921850 */
[----:B---3--:R-:W-:-:S03]  /*5000*/  IMAD.SHL.U32 R7, R3, 0x20, RZ ;  /* 0x0000002003077824 */ /* 0x008fc600078e00ff */
[----:B------:R1:W-:Y:S01]  /*5010*/  STL [R1+0x6c], RZ ;  /* 0x00006cff01007387 */ /* 0x0003e20000100800 */
[----:B------:R-:W-:Y:S01]  /*5020*/  CS2R R106, SRZ ;  /* 0x00000000006a7805 */ /* 0x000fe2000001ff00 */
[C---:B------:R-:W-:Y:S02]  /*5030*/  IMAD.WIDE R66, R7.reuse, 0x4, R66 ;  /* 0x0000000407427825 */ /* 0x040fe400078e0242 */
[----:B------:R3:W-:Y:S02]  /*5040*/  LDGSTS.E [R223+0xc000], desc[UR16][R104.64], !P3 ;  /* 0x0c00000068df7fae */ /* 0x0007e4000d921850 */
[C---:B------:R-:W-:Y:S02]  /*5050*/  IMAD.WIDE R80, R7.reuse, 0x4, R80 ;  /* 0x0000000407507825 */ /* 0x040fe400078e0250 */
[----:B------:R1:W-:Y:S01]  /*5060*/  STL [R1+0x70], RZ ;  /* 0x000070ff01007387 */ /* 0x0003e20000100800 */
[----:B--2---:R-:W-:Y:S01]  /*5070*/  CS2R R98, SRZ ;  /* 0x0000000000627805 */ /* 0x004fe2000001ff00 */
[----:B------:R-:W-:-:S02]  /*5080*/  IMAD.WIDE R24, R7, 0x4, R24 ;  /* 0x0000000407187825 */ /* 0x000fc400078e0218 */
[----:B------:R2:W-:Y:S02]  /*5090*/  LDGSTS.E [R223+0x8004], desc[UR16][R102.64], !P4 ;  /* 0x0800400066df7fae */ /* 0x0005e4000e121850 */
[C---:B------:R-:W-:Y:S02]  /*50a0*/  IMAD.WIDE R68, R7.reuse, 0x4, R68 ;  /* 0x0000000407447825 */ /* 0x040fe400078e0244 */
[----:B------:R1:W-:Y:S01]  /*50b0*/  STL [R1+0x74], RZ ;  /* 0x000074ff01007387 */ /* 0x0003e20000100800 */
[----:B---3--:R-:W-:Y:S01]  /*50c0*/  CS2R R104, SRZ ;  /* 0x0000000000687805 */ /* 0x008fe2000001ff00 */
[C---:B------:R-:W-:Y:S02]  /*50d0*/  IMAD.WIDE R44, R7.reuse, 0x4, R44 ;  /* 0x00000004072c7825 */ /* 0x040fe400078e022c */
[----:B------:R3:W-:Y:S02]  /*50e0*/  LDGSTS.E [R223+0xc004], desc[UR16][R100.64], !P4 ;  /* 0x0c00400064df7fae */ /* 0x0007e4000e121850 */
[----:B------:R-:W-:-:S02]  /*50f0*/  IMAD.WIDE R42, R7, 0x4, R42 ;  /* 0x00000004072a7825 */ /* 0x000fc400078e022a */
[----:B------:R1:W-:Y:S01]  /*5100*/  STL [R1+0x78], RZ ;  /* 0x000078ff01007387 */ /* 0x0003e20000100800 */
[----:B--2---:R-:W-:Y:S01]  /*5110*/  CS2R R102, SRZ ;  /* 0x0000000000667805 */ /* 0x004fe2000001ff00 */
[C---:B------:R-:W-:Y:S02]  /*5120*/  IMAD.WIDE R70, R7.reuse, 0x4, R70 ;  /* 0x0000000407467825 */ /* 0x040fe400078e0246 */
[----:B------:R2:W-:Y:S02]  /*5130*/  LDGSTS.E [R223+0x8008], desc[UR16][R96.64], !P1 ;  /* 0x0800800060df7fae */ /* 0x0005e4000c921850 */
[C---:B------:R-:W-:Y:S02]  /*5140*/  IMAD.WIDE R40, R7.reuse, 0x4, R40 ;  /* 0x0000000407287825 */ /* 0x040fe400078e0228 */
[----:B------:R1:W-:Y:S01]  /*5150*/  STL [R1+0x7c], RZ ;  /* 0x00007cff01007387 */ /* 0x0003e20000100800 */
[----:B---3--:R-:W-:Y:S01]  /*5160*/  CS2R R100, SRZ ;  /* 0x0000000000647805 */ /* 0x008fe2000001ff00 */
[----:B------:R-:W-:-:S02]  /*5170*/  IMAD.WIDE R74, R7, 0x4, R74 ;  /* 0x00000004074a7825 */ /* 0x000fc400078e024a */
[----:B------:R3:W-:Y:S02]  /*5180*/  LDGSTS.E [R223+0xc008], desc[UR16][R92.64], !P1 ;  /* 0x0c0080005cdf7fae */ /* 0x0007e4000c921850 */
[C---:B------:R-:W-:Y:S02]  /*5190*/  IMAD.WIDE R78, R7.reuse, 0x4, R78 ;  /* 0x00000004074e7825 */ /* 0x040fe400078e024e */
[----:B------:R1:W-:Y:S01]  /*51a0*/  STL [R1+0x80], RZ ;  /* 0x000080ff01007387 */ /* 0x0003e20000100800 */
[----:B--2---:R-:W-:Y:S01]  /*51b0*/  CS2R R96, SRZ ;  /* 0x0000000000607805 */ /* 0x004fe2000001ff00 */
[C---:B------:R-:W-:Y:S02]  /*51c0*/  IMAD.WIDE R76, R7.reuse, 0x4, R76 ;  /* 0x00000004074c7825 */ /* 0x040fe400078e024c */
[----:B------:R2:W-:Y:S02]  /*51d0*/  LDGSTS.E [R223+0x800c], desc[UR16][R94.64], !P5 ;  /* 0x0800c0005edf7fae */ /* 0x0005e4000e921850 */
[----:B------:R-:W-:-:S02]  /*51e0*/  IMAD.WIDE R38, R7, 0x4, R38 ;  /* 0x0000000407267825 */ /* 0x000fc400078e0226 */
[----:B------:R1:W-:Y:S01]  /*51f0*/  STL [R1+0x84], RZ ;  /* 0x000084ff01007387 */ /* 0x0003e20000100800 */
[----:B---3--:R-:W-:Y:S01]  /*5200*/  CS2R R92, SRZ ;  /* 0x00000000005c7805 */ /* 0x008fe2000001ff00 */
[C---:B------:R-:W-:Y:S02]  /*5210*/  IMAD.WIDE R60, R7.reuse, 0x4, R60 ;  /* 0x00000004073c7825 */ /* 0x040fe400078e023c */
[----:B------:R3:W-:Y:S02]  /*5220*/  LDGSTS.E [R223+0xc00c], desc[UR16][R88.64], !P5 ;  /* 0x0c00c00058df7fae */ /* 0x0007e4000e921850 */
[C---:B------:R-:W-:Y:S02]  /*5230*/  IMAD.WIDE R36, R7.reuse, 0x4, R36 ;  /* 0x0000000407247825 */ /* 0x040fe400078e0224 */
[----:B------:R1:W-:Y:S01]  /*5240*/  STL [R1+0x88], RZ ;  /* 0x000088ff01007387 */ /* 0x0003e20000100800 */
[----:B--2---:R-:W-:Y:S01]  /*5250*/  CS2R R94, SRZ ;  /* 0x00000000005e7805 */ /* 0x004fe2000001ff00 */
[----:B------:R-:W-:-:S02]  /*5260*/  IMAD.WIDE R46, R7, 0x4, R46 ;  /* 0x00000004072e7825 */ /* 0x000fc400078e022e */
[----:B------:R-:W0:Y:S02]  /*5270*/  LDGDEPBAR ;  /* 0x00000000000079af */ /* 0x000e240000000000 */
[C---:B------:R-:W-:Y:S02]  /*5280*/  IMAD.WIDE R54, R7.reuse, 0x4, R54 ;  /* 0x0000000407367825 */ /* 0x040fe400078e0236 */
[----:B------:R1:W-:Y:S01]  /*5290*/  STL [R1+0x8c], RZ ;  /* 0x00008cff01007387 */ /* 0x0003e20000100800 */
[----:B---3--:R-:W-:Y:S01]  /*52a0*/  CS2R R88, SRZ ;  /* 0x0000000000587805 */ /* 0x008fe2000001ff00 */
[C---:B------:R-:W-:Y:S02]  /*52b0*/  IMAD.WIDE R62, R7.reuse, 0x4, R62 ;  /* 0x00000004073e7825 */ /* 0x040fe400078e023e */
[----:B------:R2:W-:Y:S02]  /*52c0*/  LDGSTS.E [R222+0x1c000], desc[UR16][R66.64], P0 ;  /* 0x1c00000042de7fae */ /* 0x0005e40008121850 */
[----:B------:R-:W-:-:S02]  /*52d0*/  IMAD.WIDE R52, R7, 0x4, R52 ;  /* 0x0000000407347825 */ /* 0x000fc400078e0234 */
[----:B------:R1:W-:Y:S02]  /*52e0*/  STL [R1+0x90], RZ ;  /* 0x000090ff01007387 */ /* 0x0003e40000100800 */
[C---:B------:R-:W-:Y:S02]  /*52f0*/  IMAD.WIDE R34, R7.reuse, 0x4, R34 ;  /* 0x0000000407227825 */ /* 0x040fe400078e0222 */
[----:B------:R3:W-:Y:S02]  /*5300*/  LDGSTS.E [R222+0x1c400], desc[UR16][R80.64], P0 ;  /* 0x1c40000050de7fae */ /* 0x0007e40008121850 */
[C---:B------:R-:W-:Y:S02]  /*5310*/  IMAD.WIDE R32, R7.reuse, 0x4, R32 ;  /* 0x0000000407207825 */ /* 0x040fe400078e0220 */
[----:B------:R1:W-:Y:S01]  /*5320*/  STL [R1+0x94], RZ ;  /* 0x000094ff01007387 */ /* 0x0003e20000100800 */
[----:B--2---:R-:W-:Y:S01]  /*5330*/  CS2R R66, SRZ ;  /* 0x0000000000427805 */ /* 0x004fe2000001ff00 */
[----:B------:R-:W-:-:S02]  /*5340*/  IMAD.WIDE R30, R7, 0x4, R30 ;  /* 0x00000004071e7825 */ /* 0x000fc400078e021e */
[----:B------:R2:W-:Y:S02]  /*5350*/  LDGSTS.E [R222+0x1c800], desc[UR16][R24.64], P0 ;  /* 0x1c80000018de7fae */ /* 0x0005e40008121850 */
[C---:B------:R-:W-:Y:S02]  /*5360*/  IMAD.WIDE R86, R7.reuse, 0x4, R86 ;  /* 0x0000000407567825 */ /* 0x040fe400078e0256 */
[----:B------:R1:W-:Y:S01]  /*5370*/  STL [R1+0x98], RZ ;  /* 0x000098ff01007387 */ /* 0x0003e20000100800 */
[----:B---3--:R-:W-:Y:S01]  /*5380*/  CS2R R80, SRZ ;  /* 0x0000000000507805 */ /* 0x008fe2000001ff00 */
[C---:B------:R-:W-:Y:S02]  /*5390*/  IMAD.WIDE R56, R7.reuse, 0x4, R56 ;  /* 0x0000000407387825 */ /* 0x040fe400078e0238 */
[----:B------:R3:W-:Y:S02]  /*53a0*/  LDGSTS.E [R222+0x1cc00], desc[UR16][R68.64], P0 ;  /* 0x1cc0000044de7fae */ /* 0x0007e40008121850 */
[----:B------:R-:W-:-:S02]  /*53b0*/  IMAD.WIDE R50, R7, 0x4, R50 ;  /* 0x0000000407327825 */ /* 0x000fc400078e0232 */
[----:B------:R1:W-:Y:S01]  /*53c0*/  STL [R1+0x9c], RZ ;  /* 0x00009cff01007387 */ /* 0x0003e20000100800 */
[----:B--2---:R-:W-:Y:S01]  /*53d0*/  CS2R R24, SRZ ;  /* 0x0000000000187805 */ /* 0x004fe2000001ff00 */
[C---:B------:R-:W-:Y:S02]  /*53e0*/  IMAD.WIDE R28, R7.reuse, 0x4, R28 ;  /* 0x00000004071c7825 */ /* 0x040fe400078e021c */
[----:B------:R2:W-:Y:S02]  /*53f0*/  LDGSTS.E [R222+0x1d000], desc[UR16][R44.64], P0 ;  /* 0x1d0000002cde7fae */ /* 0x0005e40008121850 */
[C---:B------:R-:W-:Y:S02]  /*5400*/  IMAD.WIDE R64, R7.reuse, 0x4, R64 ;  /* 0x0000000407407825 */ /* 0x040fe400078e0240 */
[----:B------:R1:W-:Y:S01]  /*5410*/  STL [R1+0xa0], RZ ;  /* 0x0000a0ff01007387 */ /* 0x0003e20000100800 */
[----:B---3--:R-:W-:Y:S01]  /*5420*/  CS2R R68, SRZ ;  /* 0x0000000000447805 */ /* 0x008fe2000001ff00 */
[----:B------:R-:W-:-:S02]  /*5430*/  IMAD.WIDE R26, R7, 0x4, R26 ;  /* 0x00000004071a7825 */ /* 0x000fc400078e021a */
[----:B------:R3:W-:Y:S02]  /*5440*/  LDGSTS.E [R222+0x1d400], desc[UR16][R42.64], P0 ;  /* 0x1d4000002ade7fae */ /* 0x0007e40008121850 */
[C---:B------:R-:W-:Y:S02]  /*5450*/  IMAD.WIDE R84, R7.reuse, 0x4, R84 ;  /* 0x0000000407547825 */ /* 0x040fe400078e0254 */
[----:B------:R1:W-:Y:S01]  /*5460*/  STL [R1+0xa4], RZ ;  /* 0x0000a4ff01007387 */ /* 0x0003e20000100800 */
[----:B--2---:R-:W-:Y:S01]  /*5470*/  CS2R R44, SRZ ;  /* 0x00000000002c7805 */ /* 0x004fe2000001ff00 */
[C---:B------:R-:W-:Y:S02]  /*5480*/  IMAD.WIDE R72, R7.reuse, 0x4, R72 ;  /* 0x0000000407487825 */ /* 0x040fe400078e0248 */
[----:B------:R2:W-:Y:S02]  /*5490*/  LDGSTS.E [R222+0x1d800], desc[UR16][R70.64], P0 ;  /* 0x1d80000046de7fae */ /* 0x0005e40008121850 */
[----:B------:R-:W-:-:S02]  /*54a0*/  IMAD.WIDE R58, R7, 0x4, R58 ;  /* 0x00000004073a7825 */ /* 0x000fc400078e023a */
[----:B------:R1:W-:Y:S01]  /*54b0*/  STL [R1+0xa8], RZ ;  /* 0x0000a8ff01007387 */ /* 0x0003e20000100800 */
[----:B---3--:R-:W-:Y:S01]  /*54c0*/  CS2R R42, SRZ ;  /* 0x00000000002a7805 */ /* 0x008fe2000001ff00 */
[C---:B------:R-:W-:Y:S02]  /*54d0*/  IMAD.WIDE R82, R7.reuse, 0x4, R82 ;  /* 0x0000000407527825 */ /* 0x040fe400078e0252 */
[----:B------:R3:W-:Y:S02]  /*54e0*/  LDGSTS.E [R222+0x1dc00], desc[UR16][R40.64], P0 ;  /* 0x1dc0000028de7fae */ /* 0x0007e40008121850 */
[----:B------:R-:W-:Y:S02]  /*54f0*/  IMAD.WIDE R48, R7, 0x4, R48 ;  /* 0x0000000407307825 */ /* 0x000fe400078e0230 */
[----:B------:R1:W-:Y:S01]  /*5500*/  STL [R1+0xac], RZ ;  /* 0x0000acff01007387 */ /* 0x0003e20000100800 */
[----:B--2---:R-:W-:-:S03]  /*5510*/  CS2R R70, SRZ ;  /* 0x0000000000467805 */ /* 0x004fc6000001ff00 */
[----:B------:R2:W-:Y:S04]  /*5520*/  LDGSTS.E [R222+0x1e000], desc[UR16][R74.64], P0 ;  /* 0x1e0000004ade7fae */ /* 0x0005e80008121850 */
[----:B------:R1:W-:Y:S01]  /*5530*/  STL [R1+0xb0], RZ ;  /* 0x0000b0ff01007387 */ /* 0x0003e20000100800 */
[----:B---3--:R-:W-:-:S03]  /*5540*/  CS2R R40, SRZ ;  /* 0x0000000000287805 */ /* 0x008fc6000001ff00 */
[----:B------:R3:W-:Y:S04]  /*5550*/  LDGSTS.E [R222+0x1e400], desc[UR16][R78.64], P0 ;  /* 0x1e4000004ede7fae */ /* 0x0007e80008121850 */
        /* <DEDUP_REMOVED lines=57> */
[----:B------:R4:W-:Y:S01]  /*58f0*/  LDGSTS.E [R221+0x1f600], desc[UR16][R58.64], P0 ;  /* 0x1f6000003add7fae */ /* 0x0009e20008121850 */
[----:B---3--:R-:W-:-:S03]  /*5900*/  CS2R R84, SRZ ;  /* 0x0000000000547805 */ /* 0x008fc6000001ff00 */
[----:B------:R3:W-:Y:S04]  /*5910*/  LDGSTS.E [R221+0x1fa00], desc[UR16][R82.64], P0 ;  /* 0x1fa0000052dd7fae */ /* 0x0007e80008121850 */
[----:B------:R5:W-:Y:S01]  /*5920*/  LDGSTS.E [R221+0x1fe00], desc[UR16][R48.64], P0 ;  /* 0x1fe0000030dd7fae */ /* 0x000be20008121850 */
[----:B------:R-:W-:Y:S02]  /*5930*/  ISETP.GE.AND P0, PT, R0, 0x20, PT ;  /* 0x000000200000780c */ /* 0x000fe40003f06270 */
[----:B--2---:R-:W-:Y:S01]  /*5940*/  CS2R R72, SRZ ;  /* 0x0000000000487805 */ /* 0x004fe2000001ff00 */
[----:B------:R-:W0:Y:S01]  /*5950*/  LDGDEPBAR ;  /* 0x00000000000079af */ /* 0x000e220000000000 */
[----:B----4-:R-:W-:Y:S02]  /*5960*/  CS2R R58, SRZ ;  /* 0x00000000003a7805 */ /* 0x010fe4000001ff00 */
[----:B---3--:R-:W-:-:S02]  /*5970*/  CS2R R82, SRZ ;  /* 0x0000000000527805 */ /* 0x008fc4000001ff00 */
[----:B-----5:R-:W-:-:S05]  /*5980*/  CS2R R48, SRZ ;  /* 0x0000000000307805 */ /* 0x020fca000001ff00 */
[----:B-1----:R-:W-:Y:S05]  /*5990*/  @!P0 BRA `(.L_x_0) ;  /* 0x0000006c00b08947 */ /* 0x002fea0003800000 */
[----:B------:R-:W-:Y:S01]  /*59a0*/  STL [R1+0x36c], R16 ;  /* 0x00036c1001007387 */ /* 0x000fe20000100800 */
[----:B------:R-:W-:Y:S01]  /*59b0*/  SHF.R.S32.HI R3, RZ, 0x1f, R246 ;  /* 0x0000001fff037819 */ /* 0x000fe200000114f6 */
[C---:B------:R-:W-:Y:S01]  /*59c0*/  IMAD.SHL.U32 R67, R7.reuse, 0x8, RZ ;  /* 0x0000000807437824 */ /* 0x040fe200078e00ff */
[----:B------:R-:W-:Y:S01]  /*59d0*/  SHF.R.S32.HI R24, RZ, 0x1f, R7 ;  /* 0x0000001fff187819 */ /* 0x000fe20000011407 */
[----:B------:R-:W-:Y:S01]  /*59e0*/  STL [R1+0x368], R13 ;  /* 0x0003680d01007387 */ /* 0x000fe20000100800 */
[----:B------:R-:W-:Y:S01]  /*59f0*/  SHF.R.S32.HI R25, RZ, 0x1f, R6 ;  /* 0x0000001fff197819 */ /* 0x000fe20000011406 */
[----:B------:R-:W1:Y:S01]  /*5a00*/  LDC R78, c[0x0][0x230] ;  /* 0x00008c00ff4e7b82 */ /* 0x000e620000000800 */
[----:B------:R-:W-:Y:S01]  /*5a10*/  SHF.R.S32.HI R87, RZ, 0x1f, R0 ;  /* 0x0000001fff577819 */ /* 0x000fe20000011400 */
[----:B------:R-:W-:Y:S01]  /*5a20*/  STL [R1+0x364], R12 ;  /* 0x0003640c01007387 */ /* 0x000fe20000100800 */
[----:B------:R-:W-:Y:S02]  /*5a30*/  SHF.L.U64.HI R66, R7, 0x3, R24 ;  /* 0x0000000307427819 */ /* 0x000fe40000010218 */
[----:B------:R-:W-:Y:S01]  /*5a40*/  LEA R64, P0, R6, R67, 0x2 ;  /* 0x0000004306407211 */ /* 0x000fe200078010ff */
[----:B------:R-:W-:Y:S01]  /*5a50*/  STL [R1+0x360], R9 ;  /* 0x0003600901007387 */ /* 0x000fe20000100800 */
[----:B------:R-:W-:-:S02]  /*5a60*/  LEA.HI R87, R87, R0, RZ, 0x5 ;  /* 0x0000000057577211 */ /* 0x000fc400078f28ff */
[----:B------:R-:W-:Y:S01]  /*5a70*/  LEA.HI.X R65, R6, R66, R25, 0x2, P0 ;  /* 0x0000004206417211 */ /* 0x000fe200000f1419 */
[----:B------:R2:W-:Y:S01]  /*5a80*/  STL [R1+0x35c], R4 ;  /* 0x00035c0401007387 */ /* 0x0005e20000100800 */
[----:B------:R-:W-:Y:S02]  /*5a90*/  SHF.R.S32.HI R25, RZ, 0x1f, R8 ;  /* 0x0000001fff197819 */ /* 0x000fe40000011408 */
[----:B------:R-:W-:Y:S02]  /*5aa0*/  SHF.R.S32.HI R0, RZ, 0x1f, R15 ;  /* 0x0000001fff007819 */ /* 0x000fe4000001140f */
[-C--:B------:R-:W-:Y:S02]  /*5ab0*/  LEA R62, P0, R8, R67.reuse, 0x2 ;  /* 0x00000043083e7211 */ /* 0x080fe400078010ff */
[-C--:B------:R-:W-:Y:S02]  /*5ac0*/  LEA R60, P1, R10, R67.reuse, 0x2 ;  /* 0x000000430a3c7211 */ /* 0x080fe400078210ff */
[----:B------:R-:W-:-:S02]  /*5ad0*/  LEA R58, P2, R11, R67, 0x2 ;  /* 0x000000430b3a7211 */ /* 0x000fc400078410ff */
[----:B--2---:R-:W-:Y:S02]  /*5ae0*/  SHF.L.U64.HI R4, R246, 0x2, R3 ;  /* 0x00000002f6047819 */ /* 0x004fe40000010203 */
[----:B------:R-:W-:Y:S02]  /*5af0*/  SHF.R.S32.HI R3, RZ, 0x1f, R2 ;  /* 0x0000001fff037819 */ /* 0x000fe40000011402 */
[----:B------:R-:W-:Y:S01]  /*5b00*/  LEA R56, P3, R15, R67, 0x2 ;  /* 0x000000430f387211 */ /* 0x000fe200078610ff */
[----:B------:R-:W-:Y:S01]  /*5b10*/  STL [R1+0x158], R4 ;  /* 0x0001580401007387 */ /* 0x000fe20000100800 */
[----:B------:R-:W-:Y:S02]  /*5b20*/  SHF.L.U64.HI R86, R2, 0x2, R3 ;  /* 0x0000000202567819 */ /* 0x000fe40000010203 */
[----:B------:R-:W-:Y:S01]  /*5b30*/  SHF.R.S32.HI R3, RZ, 0x1f, R10 ;  /* 0x0000001fff037819 */ /* 0x000fe2000001140a */
[----:B------:R-:W-:Y:S01]  /*5b40*/  STL [R1+0x3e0], R4 ;  /* 0x0003e00401007387 */ /* 0x000fe20000100800 */
[----:B------:R-:W-:-:S02]  /*5b50*/  SHF.R.S32.HI R2, RZ, 0x1f, R11 ;  /* 0x0000001fff027819 */ /* 0x000fc4000001140b */
[-C--:B------:R-:W-:Y:S02]  /*5b60*/  LEA.HI.X R63, R8, R66.reuse, R25, 0x2, P0 ;  /* 0x00000042083f7211 */ /* 0x080fe400000f1419 */
[-C--:B------:R-:W-:Y:S02]  /*5b70*/  LEA.HI.X R61, R10, R66.reuse, R3, 0x2, P1 ;  /* 0x000000420a3d7211 */ /* 0x080fe400008f1403 */
[-C--:B------:R-:W-:Y:S02]  /*5b80*/  LEA.HI.X R59, R11, R66.reuse, R2, 0x2, P2 ;  /* 0x000000420b3b7211 */ /* 0x080fe400010f1402 */
[----:B------:R-:W-:Y:S02]  /*5b90*/  LEA.HI.X R57, R15, R66, R0, 0x2, P3 ;  /* 0x000000420f397211 */ /* 0x000fe400018f1400 */
[----:B------:R-:W-:Y:S02]  /*5ba0*/  SHF.R.S32.HI R2, RZ, 0x1f, R17 ;  /* 0x0000001fff027819 */ /* 0x000fe40000011411 */
[----:B------:R-:W-:-:S02]  /*5bb0*/  SHF.R.S32.HI R11, RZ, 0x1f, R18 ;  /* 0x0000001fff0b7819 */ /* 0x000fc40000011412 */
[----:B------:R-:W-:Y:S02]  /*5bc0*/  SHF.R.S32.HI R0, RZ, 0x1f, R19 ;  /* 0x0000001fff007819 */ /* 0x000fe40000011413 */
[----:B------:R-:W-:Y:S02]  /*5bd0*/  SHF.R.S32.HI R3, RZ, 0x1f, R20 ;  /* 0x0000001fff037819 */ /* 0x000fe40000011414 */
[-C--:B------:R-:W-:Y:S02]  /*5be0*/  LEA R54, P0, R17, R67.reuse, 0x2 ;  /* 0x0000004311367211 */ /* 0x080fe400078010ff */
[-C--:B------:R-:W-:Y:S02]  /*5bf0*/  LEA R222, P1, R18, R67.reuse, 0x2 ;  /* 0x0000004312de7211 */ /* 0x080fe400078210ff */
[-C--:B------:R-:W-:Y:S02]  /*5c00*/  LEA R224, P2, R19, R67.reuse, 0x2 ;  /* 0x0000004313e07211 */ /* 0x080fe400078410ff */
[----:B------:R-:W-:-:S02]  /*5c10*/  LEA R226, P3, R20, R67, 0x2 ;  /* 0x0000004314e27211 */ /* 0x000fc400078610ff */
        /* <DEDUP_REMOVED lines=24> */
[----:B------:R-:W-:Y:S02]  /*5da0*/  SHF.R.S32.HI R26, RZ, 0x1f, R245 ;  /* 0x0000001fff1a7819 */ /* 0x000fe400000114f5 */
[-C--:B------:R-:W-:Y:S02]  /*5db0*/  LEA.HI.X R48, R217, R66.reuse, R2, 0x2, P0 ;  /* 0x00000042d9307211 */ /* 0x080fe400000f1402 */
[-C--:B------:R-:W-:Y:S02]  /*5dc0*/  LEA.HI.X R46, R218, R66.reuse, R11, 0x2, P1 ;  /* 0x00000042da2e7211 */ /* 0x080fe400008f140b */
[-C--:B------:R-:W-:Y:S02]  /*5dd0*/  LEA.HI.X R44, R219, R66.reuse, R0, 0x2, P2 ;  /* 0x00000042db2c7211 */ /* 0x080fe400010f1400 */
[----:B------:R-:W-:Y:S02]  /*5de0*/  LEA.HI.X R42, R220, R66, R3, 0x2, P3 ;  /* 0x00000042dc2a7211 */ /* 0x000fe400018f1403 */
[----:B------:R-:W-:-:S02]  /*5df0*/  SHF.R.S32.HI R2, RZ, 0x1f, R229 ;  /* 0x0000001fff027819 */ /* 0x000fc400000114e5 */
[----:B------:R-:W-:Y:S02]  /*5e00*/  SHF.R.S32.HI R11, RZ, 0x1f, R230 ;  /* 0x0000001fff0b7819 */ /* 0x000fe400000114e6 */
[----:B------:R-:W-:Y:S02]  /*5e10*/  SHF.R.S32.HI R0, RZ, 0x1f, R233 ;  /* 0x0000001fff007819 */ /* 0x000fe400000114e9 */
[-C--:B------:R-:W-:Y:S02]  /*5e20*/  LEA R39, P0, R229, R67.reuse, 0x2 ;  /* 0x00000043e5277211 */ /* 0x080fe400078010ff */
[-C--:B------:R-:W-:Y:S02]  /*5e30*/  LEA R246, P1, R230, R67.reuse, 0x2 ;  /* 0x00000043e6f67211 */ /* 0x080fe400078210ff */
[----:B------:R-:W-:Y:S02]  /*5e40*/  LEA R250, P3, R233, R67, 0x2 ;  /* 0x00000043e9fa7211 */ /* 0x000fe400078610ff */
[----:B------:R-:W-:-:S02]  /*5e50*/  SHF.L.U64.HI R9, R245, 0x2, R26 ;  /* 0x00000002f5097819 */ /* 0x000fc4000001021a */
[-C--:B------:R-:W-:Y:S02]  /*5e60*/  LEA.HI.X R40, R229, R66.reuse, R2, 0x2, P0 ;  /* 0x00000042e5287211 */ /* 0x080fe400000f1402 */
[-C--:B------:R-:W-:Y:S01]  /*5e70*/  LEA.HI.X R245, R230, R66.reuse, R11, 0x2, P1 ;  /* 0x00000042e6f57211 */ /* 0x080fe200008f140b */
[----:B------:R-:W-:Y:S01]  /*5e80*/  STL [R1+0x15c], R9 ;  /* 0x00015c0901007387 */ /* 0x000fe20000100800 */
[----:B------:R-:W-:Y:S02]  /*5e90*/  LEA.HI.X R249, R233, R66, R0, 0x2, P3 ;  /* 0x00000042e9f97211 */ /* 0x000fe400018f1400 */
[----:B------:R-:W-:Y:S01]  /*5ea0*/  SHF.R.S32.HI R2, RZ, 0x1f, R235 ;  /* 0x0000001fff027819 */ /* 0x000fe200000114eb */
[----:B------:R-:W-:Y:S01]  /*5eb0*/  STL [R1+0x3e4], R9 ;  /* 0x0003e40901007387 */ /* 0x000fe20000100800 */
[----:B------:R-:W-:Y:S02]  /*5ec0*/  SHF.R.S32.HI R0, RZ, 0x1f, R237 ;  /* 0x0000001fff007819 */ /* 0x000fe400000114ed */
[-C--:B------:R-:W-:Y:S01]  /*5ed0*/  LEA R37, P1, R235, R67.reuse, 0x2 ;  /* 0x00000043eb257211 */ /* 0x080fe200078210ff */
[----:B------:R-:W-:Y:S01]  /*5ee0*/  STL [R1+0x370], R86 ;  /* 0x0003705601007387 */ /* 0x000fe20000100800 */
[----:B------:R-:W-:-:S02]  /*5ef0*/  LEA R33, P3, R237, R67, 0x2 ;  /* 0x00000043ed217211 */ /* 0x000fc400078610ff */
[----:B------:R-:W-:Y:S02]  /*5f00*/  SHF.R.S32.HI R3, RZ, 0x1f, R232 ;  /* 0x0000001fff037819 */ /* 0x000fe400000114e8 */
[----:B------:R-:W-:Y:S02]  /*5f10*/  LEA R248, P2, R232, R67, 0x2 ;  /* 0x00000043e8f87211 */ /* 0x000fe400078410ff */
[----:B------:R-:W-:Y:S02]  /*5f20*/  SHF.R.S32.HI R26, RZ, 0x1f, R5 ;  /* 0x0000001fff1a7819 */ /* 0x000fe40000011405 */
[-C--:B------:R-:W-:Y:S02]  /*5f30*/  LEA.HI.X R38, R235, R66.reuse, R2, 0x2, P1 ;  /* 0x00000042eb267211 */ /* 0x080fe400008f1402 */
[----:B------:R-:W-:Y:S02]  /*5f40*/  LEA.HI.X R34, R237, R66, R0, 0x2, P3 ;  /* 0x00000042ed227211 */ /* 0x000fe400018f1400 */
[----:B------:R-:W-:-:S02]  /*5f50*/  SHF.R.S32.HI R2, RZ, 0x1f, R239 ;  /* 0x0000001fff027819 */ /* 0x000fc400000114ef */
[----:B------:R-:W-:Y:S02]  /*5f60*/  SHF.R.S32.HI R0, RZ, 0x1f, R241 ;  /* 0x0000001fff007819 */ /* 0x000fe400000114f1 */
[-C--:B------:R-:W-:Y:S02]  /*5f70*/  LEA R29, P1, R239, R67.reuse, 0x2 ;  /* 0x00000043ef1d7211 */ /* 0x080fe400078210ff */
[-C--:B------:R-:W-:Y:S02]  /*5f80*/  LEA R25, P3, R241, R67.reuse, 0x2 ;  /* 0x00000043f1197211 */ /* 0x080fe400078610ff */
[----:B------:R-:W-:Y:S02]  /*5f90*/  LEA.HI.X R247, R232, R66, R3, 0x2, P2 ;  /* 0x00000042e8f77211 */ /* 0x000fe400010f1403 */
[----:B------:R-:W-:Y:S02]  /*5fa0*/  SHF.R.S32.HI R11, RZ, 0x1f, R234 ;  /* 0x0000001fff0b7819 */ /* 0x000fe400000114ea */
[----:B------:R-:W-:-:S02]  /*5fb0*/  LEA R252, P0, R234, R67, 0x2 ;  /* 0x00000043eafc7211 */ /* 0x000fc400078010ff */
[----:B------:R-:W-:Y:S02]  /*5fc0*/  SHF.R.S32.HI R3, RZ, 0x1f, R236 ;  /* 0x0000001fff037819 */ /* 0x000fe400000114ec */
[----:B------:R-:W-:Y:S02]  /*5fd0*/  LEA R35, P2, R236, R67, 0x2 ;  /* 0x00000043ec237211 */ /* 0x000fe400078410ff */
[----:B------:R-:W-:Y:S02]  /*5fe0*/  SHF.L.U64.HI R5, R5, 0x2, R26 ;  /* 0x0000000205057819 */ /* 0x000fe4000001021a */
[-C--:B------:R-:W-:Y:S02]  /*5ff0*/  LEA.HI.X R30, R239, R66.reuse, R2, 0x2, P1 ;  /* 0x00000042ef1e7211 */ /* 0x080fe400008f1402 */
[-C--:B------:R-:W-:Y:S01]  /*6000*/  LEA.HI.X R26, R241, R66.reuse, R0, 0x2, P3 ;  /* 0x00000042f11a7211 */ /* 0x080fe200018f1400 */
[----:B------:R-:W-:Y:S01]  /*6010*/  STL [R1+0x374], R5 ;  /* 0x0003740501007387 */ /* 0x000fe20000100800 */
[----:B------:R-:W-:-:S02]  /*6020*/  LEA.HI.X R251, R234, R66, R11, 0x2, P0 ;  /* 0x00000042eafb7211 */ /* 0x000fc400000f140b */
[----:B------:R-:W-:Y:S01]  /*6030*/  SHF.R.S32.HI R0, RZ, 0x1f, R243 ;  /* 0x0000001fff007819 */ /* 0x000fe200000114f3 */
[----:B------:R-:W-:Y:S01]  /*6040*/  STL [R1+0x378], R87 ;  /* 0x0003785701007387 */ /* 0x000fe20000100800 */
[-C--:B------:R-:W-:Y:S02]  /*6050*/  LEA R8, P1, R243, R67.reuse, 0x2 ;  /* 0x00000043f3087211 */ /* 0x080fe400078210ff */
[----:B------:R-:W-:Y:S02]  /*6060*/  LEA.HI.X R36, R236, R66, R3, 0x2, P2 ;  /* 0x00000042ec247211 */ /* 0x000fe400010f1403 */
[----:B------:R-:W-:Y:S02]  /*6070*/  SHF.R.S32.HI R11, RZ, 0x1f, R238 ;  /* 0x0000001fff0b7819 */ /* 0x000fe400000114ee */
[----:B------:R-:W-:Y:S02]  /*6080*/  LEA R31, P0, R238, R67, 0x2 ;  /* 0x00000043ee1f7211 */ /* 0x000fe400078010ff */
[----:B------:R-:W-:-:S02]  /*6090*/  SHF.R.S32.HI R68, RZ, 0x1f, R14 ;  /* 0x0000001fff447819 */ /* 0x000fc4000001140e */
[----:B------:R-:W-:Y:S02]  /*60a0*/  LEA R2, P3, R14, UR4, 0x3 ;  /* 0x000000040e027c11 */ /* 0x000fe4000f8618ff */
[----:B------:R-:W-:Y:S02]  /*60b0*/  SHF.R.S32.HI R3, RZ, 0x1f, R240 ;  /* 0x0000001fff037819 */ /* 0x000fe400000114f0 */
[----:B------:R-:W-:Y:S01]  /*60c0*/  LEA R27, P2, R240, R67, 0x2 ;  /* 0x00000043f01b7211 */ /* 0x000fe200078410ff */
[----:B------:R-:W-:Y:S01]  /*60d0*/  STL [R1+0x37c], R2 ;  /* 0x00037c0201007387 */ /* 0x000fe20000100800 */
[-C--:B------:R-:W-:Y:S02]  /*60e0*/  LEA.HI.X R10, R243, R66.reuse, R0, 0x2, P1 ;  /* 0x00000042f30a7211 */ /* 0x080fe400008f1400 */
[----:B------:R-:W-:Y:S02]  /*60f0*/  LEA.HI.X R32, R238, R66, R11, 0x2, P0 ;  /* 0x00000042ee207211 */ /* 0x000fe400000f140b */
[----:B------:R-:W-:-:S02]  /*6100*/  LEA.HI.X R0, R14, UR5, R68, 0x3, P3 ;  /* 0x000000050e007c11 */ /* 0x000fc400098f1c44 */
[----:B------:R-:W-:Y:S02]  /*6110*/  LEA.HI.X R28, R240, R66, R3, 0x2, P2 ;  /* 0x00000042f01c7211 */ /* 0x000fe400010f1403 */
[----:B------:R-:W-:Y:S01]  /*6120*/  SHF.R.S32.HI R11, RZ, 0x1f, R242 ;  /* 0x0000001fff0b7819 */ /* 0x000fe200000114f2 */
[----:B------:R2:W-:Y:S01]  /*6130*/  STL [R1+0x384], R0 ;  /* 0x0003840001007387 */ /* 0x0005e20000100800 */
[-C--:B------:R-:W-:Y:S02]  /*6140*/  LEA R15, P0, R242, R67.reuse, 0x2 ;  /* 0x00000043f20f7211 */ /* 0x080fe400078010ff */
[----:B------:R-:W-:Y:S01]  /*6150*/  SHF.R.S32.HI R3, RZ, 0x1f, R244 ;  /* 0x0000001fff037819 */ /* 0x000fe200000114f4 */
[----:B------:R-:W-:Y:S01]  /*6160*/  STL [R1+0x380], R14 ;  /* 0x0003800e01007387 */ /* 0x000fe20000100800 */
[----:B------:R-:W-:Y:S02]  /*6170*/  LEA R6, P2, R244, R67, 0x2 ;  /* 0x00000043f4067211 */ /* 0x000fe400078410ff */
[----:B------:R-:W-:-:S02]  /*6180*/  IADD3 R18, P4, R64, UR8, RZ ;  /* 0x0000000840127c10 */ /* 0x000fc4000ff9e0ff */
[----:B------:R-:W-:Y:S02]  /*6190*/  IADD3 R20, P6, R62, UR8, RZ ;  /* 0x000000083e147c10 */ /* 0x000fe4000ffde0ff */
[----:B------:R-:W-:Y:S01]  /*61a0*/  IADD3 R22, P3, R60, UR8, RZ ;  /* 0x000000083c167c10 */ /* 0x000fe2000ff7e0ff */
[----:B------:R-:W-:Y:S01]  /*61b0*/  STL [R1+0x388], R18 ;  /* 0x0003881201007387 */ /* 0x000fe20000100800 */
[-C--:B------:R-:W-:Y:S02]  /*61c0*/  LEA.HI.X R11, R242, R66.reuse, R11, 0x2, P0 ;  /* 0x00000042f20b7211 */ /* 0x080fe400000f140b */
[----:B------:R-:W-:Y:S01]  /*61d0*/  IADD3 R216, P1, R58, UR8, RZ ;  /* 0x000000083ad87c10 */ /* 0x000fe2000ff3e0ff */
[----:B------:R-:W-:Y:S01]  /*61e0*/  STL [R1+0x38c], R20 ;  /* 0x00038c1401007387 */ /* 0x000fe20000100800 */
[----:B------:R-:W-:Y:S02]  /*61f0*/  LEA.HI.X R3, R244, R66, R3, 0x2, P2 ;  /* 0x00000042f4037211 */ /* 0x000fe400010f1403 */
[----:B------:R-:W-:Y:S01]  /*6200*/  IADD3 R218, P0, R56, UR8, RZ ;  /* 0x0000000838da7c10 */ /* 0x000fe2000ff1e0ff */
[----:B------:R-:W-:Y:S01]  /*6210*/  STL [R1+0x390], R22 ;  /* 0x0003901601007387 */ /* 0x000fe20000100800 */
[----:B------:R-:W-:-:S02]  /*6220*/  IADD3 R220, P2, R54, UR8, RZ ;  /* 0x0000000836dc7c10 */ /* 0x000fc4000ff5e0ff */
[----:B------:R-:W-:Y:S01]  /*6230*/  IADD3.X R17, R65, UR9, RZ, P4, !PT ;  /* 0x0000000941117c10 */ /* 0x000fe2000a7fe4ff */
[----:B------:R-:W-:Y:S01]  /*6240*/  STL [R1+0x394], R216 ;  /* 0x000394d801007387 */ /* 0x000fe20000100800 */
[----:B------:R-:W-:Y:S02]  /*6250*/  IADD3 R222, P5, R222, UR8, RZ ;  /* 0x00000008dede7c10 */ /* 0x000fe4000ffbe0ff */
[----:B------:R-:W-:Y:S01]  /*6260*/  IADD3.X R19, R63, UR9, RZ, P6, !PT ;  /* 0x000000093f137c10 */ /* 0x000fe2000b7fe4ff */
[----:B------:R-:W-:Y:S01]  /*6270*/  STL [R1+0x398], R218 ;  /* 0x000398da01007387 */ /* 0x000fe20000100800 */
[----:B------:R-:W-:Y:S02]  /*6280*/  IADD3 R224, P4, R224, UR8, RZ ;  /* 0x00000008e0e07c10 */ /* 0x000fe4000ff9e0ff */
[----:B------:R-:W-:Y:S01]  /*6290*/  IADD3.X R21, R61, UR9, RZ, P3, !PT ;  /* 0x000000093d157c10 */ /* 0x000fe20009ffe4ff */
[----:B------:R-:W-:Y:S01]  /*62a0*/  STL [R1+0x39c], R220 ;  /* 0x00039cdc01007387 */ /* 0x000fe20000100800 */
[----:B------:R-:W-:-:S02]  /*62b0*/  IADD3 R226, P3, R226, UR8, RZ ;  /* 0x00000008e2e27c10 */ /* 0x000fc4000ff7e0ff */
[----:B------:R-:W-:Y:S01]  /*62c0*/  IADD3.X R217, R57, UR9, RZ, P0, !PT ;  /* 0x0000000939d97c10 */ /* 0x000fe200087fe4ff */
[----:B------:R-:W-:Y:S01]  /*62d0*/  STL [R1+0x3a0], R17 ;  /* 0x0003a01101007387 */ /* 0x000fe20000100800 */
[----:B------:R-:W-:Y:S02]  /*62e0*/  IADD3.X R23, R59, UR9, RZ, P1, !PT ;  /* 0x000000093b177c10 */ /* 0x000fe40008ffe4ff */
[----:B------:R-:W-:Y:S01]  /*62f0*/  IADD3 R230, P0, R52, UR8, RZ ;  /* 0x0000000834e67c10 */ /* 0x000fe2000ff1e0ff */
        /* <DEDUP_REMOVED lines=13> */
[----:B------:R-:W-:-:S02]  /*63d0*/  IADD3.X R231, R231, UR9, RZ, P2, !PT ;  /* 0x00000009e7e77c10 */ /* 0x000fc400097fe4ff */
[----:B------:R-:W-:Y:S01]  /*63e0*/  IADD3 R236, P4, R47, UR8, RZ ;  /* 0x000000082fec7c10 */ /* 0x000fe2000ff9e0ff */
[----:B------:R-:W-:Y:S01]  /*63f0*/  STL [R1+0x3bc], R23 ;  /* 0x0003bc1701007387 */ /* 0x000fe20000100800 */
[----:B------:R-:W-:Y:S02]  /*6400*/  IADD3 R244, P2, R39, UR8, RZ ;  /* 0x0000000827f47c10 */ /* 0x000fe4000ff5e0ff */
[----:B------:R-:W-:Y:S01]  /*6410*/  IADD3.X R241, R42, UR9, RZ, P0, !PT ;  /* 0x000000092af17c10 */ /* 0x000fe200087fe4ff */
[----:B------:R-:W-:Y:S01]  /*6420*/  STL [R1+0x3c0], R228 ;  /* 0x0003c0e401007387 */ /* 0x000fe20000100800 */
[----:B------:R-:W-:Y:S02]  /*6430*/  IADD3.X R233, R50, UR9, RZ, P5, !PT ;  /* 0x0000000932e97c10 */ /* 0x000fe4000affe4ff */
[----:B--2---:R-:W-:Y:S01]  /*6440*/  IADD3 R0, P0, R37, UR8, RZ ;  /* 0x0000000825007c10 */ /* 0x004fe2000ff1e0ff */
[----:B------:R-:W-:Y:S01]  /*6450*/  STL [R1+0x3c4], R217 ;  /* 0x0003c4d901007387 */ /* 0x000fe20000100800 */
[----:B------:R-:W-:-:S02]  /*6460*/  IADD3 R246, P5, R246, UR8, RZ ;  /* 0x00000008f6f67c10 */ /* 0x000fc4000ffbe0ff */
[----:B------:R-:W-:Y:S01]  /*6470*/  IADD3.X R243, R40, UR9, RZ, P2, !PT ;  /* 0x0000000928f37c10 */ /* 0x000fe200097fe4ff */
[----:B------:R-:W-:Y:S01]  /*6480*/  STL [R1+0x3c8], R230 ;  /* 0x0003c8e601007387 */ /* 0x000fe20000100800 */
[----:B------:R-:W-:Y:S02]  /*6490*/  IADD3 R2, P2, R35, UR8, RZ ;  /* 0x0000000823027c10 */ /* 0x000fe4000ff5e0ff */
[----:B------:R-:W-:Y:S01]  /*64a0*/  IADD3.X R225, R225, UR9, RZ, P3, !PT ;  /* 0x00000009e1e17c10 */ /* 0x000fe20009ffe4ff */
[----:B------:R-:W-:Y:S01]  /*64b0*/  STL [R1+0x3cc], R219 ;  /* 0x0003ccdb01007387 */ /* 0x000fe20000100800 */
[----:B------:R-:W-:Y:S02]  /*64c0*/  IADD3.X R245, R245, UR9, RZ, P5, !PT ;  /* 0x00000009f5f57c10 */ /* 0x000fe4000affe4ff */
[----:B------:R-:W-:Y:S01]  /*64d0*/  IADD3 R238, P3, R45, UR8, RZ ;  /* 0x000000082dee7c10 */ /* 0x000fe2000ff7e0ff */
[----:B------:R-:W-:Y:S01]  /*64e0*/  STL [R1+0x3d0], R232 ;  /* 0x0003d0e801007387 */ /* 0x000fe20000100800 */
[----:B------:R-:W-:-:S02]  /*64f0*/  IADD3.X R235, R48, UR9, RZ, P4, !PT ;  /* 0x0000000930eb7c10 */ /* 0x000fc4000a7fe4ff */
[----:B------:R-:W-:Y:S01]  /*6500*/  IADD3.X R227, R227, UR9, RZ, P1, !PT ;  /* 0x00000009e3e37c10 */ /* 0x000fe20008ffe4ff */
[----:B------:R-:W-:Y:S01]  /*6510*/  STL [R1+0x3d4], R221 ;  /* 0x0003d4dd01007387 */ /* 0x000fe20000100800 */
[----:B------:R-:W-:Y:S02]  /*6520*/  IADD3 R248, P4, R248, UR8, RZ ;  /* 0x00000008f8f87c10 */ /* 0x000fe4000ff9e0ff */
[----:B------:R-:W-:Y:S01]  /*6530*/  IADD3 R240, P1, R43, UR8, RZ ;  /* 0x000000082bf07c10 */ /* 0x000fe2000ff3e0ff */
[----:B------:R-:W-:Y:S01]  /*6540*/  STL [R1+0x3d8], R234 ;  /* 0x0003d8ea01007387 */ /* 0x000fe20000100800 */
[----:B------:R-:W-:Y:S02]  /*6550*/  IADD3.X R237, R46, UR9, RZ, P3, !PT ;  /* 0x000000092eed7c10 */ /* 0x000fe40009ffe4ff */
[----:B------:R-:W-:Y:S01]  /*6560*/  IADD3 R250, P3, R250, UR8, RZ ;  /* 0x00000008fafa7c10 */ /* 0x000fe2000ff7e0ff */
[----:B------:R-:W-:Y:S01]  /*6570*/  STL [R1+0x3dc], R223 ;  /* 0x0003dcdf01007387 */ /* 0x000fe20000100800 */
[----:B------:R-:W-:-:S02]  /*6580*/  IADD3.X R247, R247, UR9, RZ, P4, !PT ;  /* 0x00000009f7f77c10 */ /* 0x000fc4000a7fe4ff */
[----:B------:R-:W-:Y:S01]  /*6590*/  IADD3.X R239, R44, UR9, RZ, P1, !PT ;  /* 0x000000092cef7c10 */ /* 0x000fe20008ffe4ff */
[----:B------:R-:W-:Y:S01]  /*65a0*/  STL [R1+0x3e8], R236 ;  /* 0x0003e8ec01007387 */ /* 0x000fe20000100800 */
[----:B------:R-:W-:-:S03]  /*65b0*/  IADD3 R252, P1, R252, UR8, RZ ;  /* 0x00000008fcfc7c10 */ /* 0x000fc6000ff3e0ff */
[----:B------:R2:W-:Y:S04]  /*65c0*/  STL [R1+0x104], R0 ;  /* 0x0001040001007387 */ /* 0x0005e80000100800 */
[----:B------:R3:W-:Y:S04]  /*65d0*/  STL [R1+0x10c], R2 ;  /* 0x00010c0201007387 */ /* 0x0007e80000100800 */
[----:B------:R-:W4:Y:S01]  /*65e0*/  LDL.LU R79, [R1+0x160] ;  /* 0x00016000014f7983 */ /* 0x000f220000300800 */
[----:B--2---:R-:W-:-:S05]  /*65f0*/  IADD3 R0, P5, R33, UR8, RZ ;  /* 0x0000000821007c10 */ /* 0x004fca000ffbe0ff */
[----:B------:R2:W-:Y:S01]  /*6600*/  STL [R1+0x114], R0 ;  /* 0x0001140001007387 */ /* 0x0005e20000100800 */
[----:B------:R-:W-:Y:S02]  /*6610*/  IADD3.X R249, R249, UR9, RZ, P3, !PT ;  /* 0x00000009f9f97c10 */ /* 0x000fe40009ffe4ff */
[----:B---3--:R-:W-:Y:S01]  /*6620*/  IADD3 R2, P3, R29, UR8, RZ ;  /* 0x000000081d027c10 */ /* 0x008fe2000ff7e0ff */
[----:B------:R-:W3:Y:S01]  /*6630*/  LDL.LU R80, [R1+0x164] ;  /* 0x0001640001507983 */ /* 0x000ee20000300800 */
[----:B------:R-:W-:Y:S02]  /*6640*/  IADD3.X R251, R251, UR9, RZ, P1, !PT ;  /* 0x00000009fbfb7c10 */ /* 0x000fe40008ffe4ff */
[----:B--2---:R-:W-:-:S05]  /*6650*/  IADD3 R0, P4, R31, UR8, RZ ;  /* 0x000000081f007c10 */ /* 0x004fca000ff9e0ff */
[----:B------:R2:W-:Y:S01]  /*6660*/  STL [R1+0x11c], R0 ;  /* 0x00011c0001007387 */ /* 0x0005e20000100800 */
[----:B------:R-:W-:-:S03]  /*6670*/  IADD3.X R4, R38, UR9, RZ, P0, !PT ;  /* 0x0000000926047c10 */ /* 0x000fc600087fe4ff */
[----:B------:R1:W-:Y:S04]  /*6680*/  STL [R1+0x124], R2 ;  /* 0x0001240201007387 */ /* 0x0003e80000100800 */
[----:B------:R-:W3:Y:S01]  /*6690*/  LDL.LU R81, [R1+0x168] ;  /* 0x0001680001517983 */ /* 0x000ee20000300800 */
[----:B--2---:R-:W-:Y:S02]  /*66a0*/  IADD3 R0, P1, R27, UR8, RZ ;  /* 0x000000081b007c10 */ /* 0x004fe4000ff3e0ff */
[----:B-1----:R-:W-:-:S03]  /*66b0*/  IADD3 R2, P0, R25, UR8, RZ ;  /* 0x0000000819027c10 */ /* 0x002fc6000ff1e0ff */
[----:B------:R1:W-:Y:S04]  /*66c0*/  STL [R1+0x12c], R0 ;  /* 0x00012c0001007387 */ /* 0x0003e80000100800 */
[----:B------:R2:W-:Y:S04]  /*66d0*/  STL [R1+0x100], R4 ;  /* 0x0001000401007387 */ /* 0x0005e80000100800 */
[----:B------:R-:W3:Y:S01]  /*66e0*/  LDL.LU R82, [R1+0x170] ;  /* 0x0001700001527983 */ /* 0x000ee20000300800 */
[----:B-1----:R-:W-:-:S03]  /*66f0*/  IADD3.X R0, R36, UR9, RZ, P2, !PT ;  /* 0x0000000924007c10 */ /* 0x002fc600097fe4ff */
[----:B------:R1:W-:Y:S01]  /*6700*/  STL [R1+0x134], R2 ;  /* 0x0001340201007387 */ /* 0x0003e20000100800 */
[----:B--2---:R-:W-:-:S03]  /*6710*/  IADD3 R4, P2, R15, UR8, RZ ;  /* 0x000000080f047c10 */ /* 0x004fc6000ff5e0ff */
[----:B------:R2:W-:Y:S01]  /*6720*/  STL [R1+0x108], R0 ;  /* 0x0001080001007387 */ /* 0x0005e20000100800 */
[----:B-1----:R-:W-:-:S03]  /*6730*/  IADD3.X R2, R34, UR9, RZ, P5, !PT ;  /* 0x0000000922027c10 */ /* 0x002fc6000affe4ff */
[----:B------:R1:W-:Y:S01]  /*6740*/  STL [R1+0x13c], R4 ;  /* 0x00013c0401007387 */ /* 0x0003e20000100800 */
[----:B--2---:R-:W-:-:S03]  /*6750*/  IADD3 R0, P5, R8, UR8, RZ ;  /* 0x0000000808007c10 */ /* 0x004fc6000ffbe0ff */
[----:B------:R-:W2:Y:S04]  /*6760*/  LDL.LU R84, [R1+0x178] ;  /* 0x0001780001547983 */ /* 0x000ea80000300800 */
[----:B------:R1:W-:Y:S02]  /*6770*/  STL [R1+0x110], R2 ;  /* 0x0001100201007387 */ /* 0x0003e40000100800 */
[----:B-1----:R-:W-:Y:S02]  /*6780*/  IADD3.X R4, R32, UR9, RZ, P4, !PT ;  /* 0x0000000920047c10 */ /* 0x002fe4000a7fe4ff */
[----:B------:R1:W-:Y:S01]  /*6790*/  STL [R1+0x144], R0 ;  /* 0x0001440001007387 */ /* 0x0003e20000100800 */
[----:B------:R-:W-:-:S03]  /*67a0*/  IADD3 R2, P4, R6, UR8, RZ ;  /* 0x0000000806027c10 */ /* 0x000fc6000ff9e0ff */
[----:B------:R1:W-:Y:S02]  /*67b0*/  STL [R1+0x118], R4 ;  /* 0x0001180401007387 */ /* 0x0003e40000100800 */
[----:B-1----:R-:W-:Y:S02]  /*67c0*/  IADD3.X R0, R30, UR9, RZ, P3, !PT ;  /* 0x000000091e007c10 */ /* 0x002fe40009ffe4ff */
[----:B------:R-:W2:Y:S04]  /*67d0*/  LDL.LU R85, [R1+0x17c] ;  /* 0x00017c0001557983 */ /* 0x000ea80000300800 */
[----:B------:R1:W-:Y:S01]  /*67e0*/  STL [R1+0x14c], R2 ;  /* 0x00014c0201007387 */ /* 0x0003e20000100800 */
[----:B------:R-:W-:-:S03]  /*67f0*/  IADD3.X R4, R28, UR9, RZ, P1, !PT ;  /* 0x000000091c047c10 */ /* 0x000fc60008ffe4ff */
[----:B------:R1:W-:Y:S02]  /*6800*/  STL [R1+0x120], R0 ;  /* 0x0001200001007387 */ /* 0x0003e40000100800 */
[----:B-1----:R-:W-:Y:S02]  /*6810*/  IADD3.X R2, R26, UR9, RZ, P0, !PT ;  /* 0x000000091a027c10 */ /* 0x002fe400087fe4ff */
[----:B------:R-:W-:Y:S01]  /*6820*/  STL [R1+0x128], R4 ;  /* 0x0001280401007387 */ /* 0x000fe20000100800 */
[----:B------:R-:W-:-:S03]  /*6830*/  IADD3.X R0, R11, UR9, RZ, P2, !PT ;  /* 0x000000090b007c10 */ /* 0x000fc600097fe4ff */
[----:B------:R1:W-:Y:S04]  /*6840*/  STL [R1+0x130], R2 ;  /* 0x0001300201007387 */ /* 0x0003e80000100800 */
[----:B------:R1:W-:Y:S04]  /*6850*/  STL [R1+0x138], R0 ;  /* 0x0001380001007387 */ /* 0x0003e80000100800 */
[----:B------:R-:W2:Y:S01]  /*6860*/  LDL.LU R83, [R1+0x180] ;  /* 0x0001800001537983 */ /* 0x000ea20000300800 */
[----:B-1----:R-:W-:Y:S01]  /*6870*/  IADD3.X R2, R10, UR9, RZ, P5, !PT ;  /* 0x000000090a027c10 */ /* 0x002fe2000affe4ff */
[----:B------:R-:W-:Y:S01]  /*6880*/  VIADD R78, R78, 0xffffffc0 ;  /* 0xffffffc04e4e7836 */ /* 0x000fe20000000000 */
[----:B------:R-:W-:-:S03]  /*6890*/  IADD3.X R0, R3, UR9, RZ, P4, !PT ;  /* 0x0000000903007c10 */ /* 0x000fc6000a7fe4ff */
[----:B------:R-:W-:Y:S01]  /*68a0*/  STL [R1+0x140], R2 ;  /* 0x0001400201007387 */ /* 0x000fe20000100800 */
[----:B------:R-:W-:-:S03]  /*68b0*/  IMAD.MOV.U32 R3, RZ, RZ, R78 ;  /* 0x000000ffff037224 */ /* 0x000fc600078e004e */
[----:B------:R-:W2:Y:S04]  /*68c0*/  LDL.LU R76, [R1+0x184] ;  /* 0x00018400014c7983 */ /* 0x000ea80000300800 */
[----:B------:R-:W-:Y:S04]  /*68d0*/  STL [R1+0x148], R0 ;  /* 0x0001480001007387 */ /* 0x000fe80000100800 */
[----:B------:R-:W2:Y:S04]  /*68e0*/  LDL.LU R77, [R1+0x188] ;  /* 0x00018800014d7983 */ /* 0x000ea80000300800 */
[----:B------:R-:W2:Y:S01]  /*68f0*/  LDL.LU R78, [R1+0x18c] ;  /* 0x00018c00014e7983 */ /* 0x000ea20000300800 */
[----:B----4-:R-:W-:Y:S01]  /*6900*/  SHF.R.S32.HI R8, RZ, 0x1f, R79 ;  /* 0x0000001fff087819 */ /* 0x010fe2000001144f */
[----:B------:R-:W-:-:S03]  /*6910*/  IMAD.SHL.U32 R9, R79, 0x4, RZ ;  /* 0x000000044f097824 */ /* 0x000fc600078e00ff */
[----:B------:R-:W-:Y:S02]  /*6920*/  SHF.L.U64.HI R8, R79, 0x2, R8 ;  /* 0x000000024f087819 */ /* 0x000fe40000010208 */
[----:B------:R-:W4:Y:S01]  /*6930*/  LDL.LU R79, [R1+0x190] ;  /* 0x00019000014f7983 */ /* 0x000f220000300800 */
[----:B---3--:R-:W-:Y:S01]  /*6940*/  SHF.R.S32.HI R10, RZ, 0x1f, R80 ;  /* 0x0000001fff0a7819 */ /* 0x008fe20000011450 */
[----:B------:R-:W-:-:S03]  /*6950*/  IMAD.SHL.U32 R4, R80, 0x4, RZ ;  /* 0x0000000450047824 */ /* 0x000fc600078e00ff */
[----:B------:R-:W-:Y:S02]  /*6960*/  SHF.L.U64.HI R10, R80, 0x2, R10 ;  /* 0x00000002500a7819 */ /* 0x000fe4000001020a */
[----:B------:R-:W3:Y:S01]  /*6970*/  LDL.LU R80, [R1+0x194] ;  /* 0x0001940001507983 */ /* 0x000ee20000300800 */
[----:B------:R-:W-:Y:S01]  /*6980*/  SHF.R.S32.HI R11, RZ, 0x1f, R81 ;  /* 0x0000001fff0b7819 */ /* 0x000fe20000011451 */
[----:B------:R-:W-:-:S03]  /*6990*/  IMAD.SHL.U32 R223, R81, 0x4, RZ ;  /* 0x0000000451df7824 */ /* 0x000fc600078e00ff */
[----:B------:R-:W-:Y:S02]  /*69a0*/  SHF.L.U64.HI R11, R81, 0x2, R11 ;  /* 0x00000002510b7819 */ /* 0x000fe4000001020b */
[----:B------:R-:W3:Y:S01]  /*69b0*/  LDL.LU R81, [R1+0x198] ;  /* 0x0001980001517983 */ /* 0x000ee20000300800 */
[----:B------:R-:W-:Y:S01]  /*69c0*/  SHF.R.S32.HI R59, RZ, 0x1f, R82 ;  /* 0x0000001fff3b7819 */ /* 0x000fe20000011452 */
[----:B------:R-:W-:-:S03]  /*69d0*/  IMAD.SHL.U32 R234, R82, 0x4, RZ ;  /* 0x0000000452ea7824 */ /* 0x000fc600078e00ff */
[----:B------:R-:W-:Y:S02]  /*69e0*/  SHF.L.U64.HI R59, R82, 0x2, R59 ;  /* 0x00000002523b7819 */ /* 0x000fe4000001023b */
[----:B------:R-:W3:Y:S01]  /*69f0*/  LDL.LU R82, [R1+0x19c] ;  /* 0x00019c0001527983 */ /* 0x000ee20000300800 */
[----:B--2---:R-:W-:Y:S01]  /*6a00*/  SHF.R.S32.HI R60, RZ, 0x1f, R84 ;  /* 0x0000001fff3c7819 */ /* 0x004fe20000011454 */
[----:B------:R-:W-:-:S03]  /*6a10*/  IMAD.SHL.U32 R221, R84, 0x4, RZ ;  /* 0x0000000454dd7824 */ /* 0x000fc600078e00ff */
[----:B------:R-:W-:Y:S02]  /*6a20*/  SHF.L.U64.HI R60, R84, 0x2, R60 ;  /* 0x00000002543c7819 */ /* 0x000fe4000001023c */
[----:B------:R-:W2:Y:S01]  /*6a30*/  LDL.LU R84, [R1+0x1a0] ;  /* 0x0001a00001547983 */ /* 0x000ea20000300800 */
[----:B------:R-:W-:Y:S01]  /*6a40*/  SHF.R.S32.HI R61, RZ, 0x1f, R85 ;  /* 0x0000001fff3d7819 */ /* 0x000fe20000011455 */
[----:B------:R-:W-:-:S03]  /*6a50*/  IMAD.SHL.U32 R232, R85, 0x4, RZ ;  /* 0x0000000455e87824 */ /* 0x000fc600078e00ff */
[----:B------:R-:W-:Y:S02]  /*6a60*/  SHF.L.U64.HI R61, R85, 0x2, R61 ;  /* 0x00000002553d7819 */ /* 0x000fe4000001023d */
[----:B------:R-:W2:Y:S01]  /*6a70*/  LDL.LU R85, [R1+0x1a4] ;  /* 0x0001a40001557983 */ /* 0x000ea20000300800 */
[----:B------:R-:W-:Y:S01]  /*6a80*/  SHF.R.S32.HI R62, RZ, 0x1f, R83 ;  /* 0x0000001fff3e7819 */ /* 0x000fe20000011453 */
[----:B------:R-:W-:-:S03]  /*6a90*/  IMAD.SHL.U32 R219, R83, 0x4, RZ ;  /* 0x0000000453db7824 */ /* 0x000fc600078e00ff */
[----:B------:R-:W-:Y:S02]  /*6aa0*/  SHF.L.U64.HI R62, R83, 0x2, R62 ;  /* 0x00000002533e7819 */ /* 0x000fe4000001023e */
[----:B------:R-:W2:Y:S04]  /*6ab0*/  LDL.LU R83, [R1+0x1a8] ;  /* 0x0001a80001537983 */ /* 0x000ea80000300800 */
[----:B------:R-:W2:Y:S01]  /*6ac0*/  LDL.LU R75, [R1+0x1ac] ;  /* 0x0001ac00014b7983 */ /* 0x000ea20000300800 */
[----:B------:R-:W-:Y:S01]  /*6ad0*/  SHF.R.S32.HI R63, RZ, 0x1f, R76 ;  /* 0x0000001fff3f7819 */ /* 0x000fe2000001144c */
[----:B------:R-:W-:-:S03]  /*6ae0*/  IMAD.SHL.U32 R230, R76, 0x4, RZ ;  /* 0x000000044ce67824 */ /* 0x000fc600078e00ff */
[----:B------:R-:W-:Y:S02]  /*6af0*/  SHF.L.U64.HI R63, R76, 0x2, R63 ;  /* 0x000000024c3f7819 */ /* 0x000fe4000001023f */
[----:B------:R-:W2:Y:S01]  /*6b00*/  LDL.LU R76, [R1+0x1b0] ;  /* 0x0001b000014c7983 */ /* 0x000ea20000300800 */
[----:B------:R-:W-:Y:S01]  /*6b10*/  SHF.R.S32.HI R64, RZ, 0x1f, R77 ;  /* 0x0000001fff407819 */ /* 0x000fe2000001144d */
[C---:B------:R-:W-:Y:S01]  /*6b20*/  IMAD.SHL.U32 R217, R77.reuse, 0x4, RZ ;  /* 0x000000044dd97824 */ /* 0x040fe200078e00ff */
[----:B------:R-:W-:Y:S01]  /*6b30*/  SHF.R.S32.HI R65, RZ, 0x1f, R78 ;  /* 0x0000001fff417819 */ /* 0x000fe2000001144e */
[C---:B------:R-:W-:Y:S01]  /*6b40*/  IMAD.SHL.U32 R228, R78.reuse, 0x4, RZ ;  /* 0x000000044ee47824 */ /* 0x040fe200078e00ff */
[----:B------:R-:W-:Y:S02]  /*6b50*/  SHF.L.U64.HI R64, R77, 0x2, R64 ;  /* 0x000000024d407819 */ /* 0x000fe40000010240 */
[----:B------:R-:W-:Y:S01]  /*6b60*/  SHF.L.U64.HI R65, R78, 0x2, R65 ;  /* 0x000000024e417819 */ /* 0x000fe20000010241 */
        /* <DEDUP_REMOVED lines=30> */
[----:B------:R-:W2:Y:S04]  /*6d50*/  LDL.LU R150, [R1+0x1dc] ;  /* 0x0001dc0001967983 */ /* 0x000ea80000300800 */
[----:B------:R-:W4:Y:S04]  /*6d60*/  LDL.LU R151, [R1+0x1d0] ;  /* 0x0001d00001977983 */ /* 0x000f280000300800 */
[----:B------:R-:W4:Y:S04]  /*6d70*/  LDL R16, [R1+0x150] ;  /* 0x0001500001107983 */ /* 0x000f280000100800 */
[----:B------:R-:W3:Y:S01]  /*6d80*/  LDL R13, [R1+0x154] ;  /* 0x00015400010d7983 */ /* 0x000ee20000100800 */
[----:B------:R-:W-:-:S02]  /*6d90*/  SHF.L.U64.HI R6, R7, 0x2, R24 ;  /* 0x0000000207067819 */ /* 0x000fc40000010218 */
[C---:B----4-:R-:W-:Y:S02]  /*6da0*/  IADD3 R15, P1, R151.reuse, R16, RZ ;  /* 0x00000010970f7210 */ /* 0x050fe40007f3e0ff */
[----:B---3--:R-:W-:-:S03]  /*6db0*/  IADD3 R24, P0, R151, R13, RZ ;  /* 0x0000000d97187210 */ /* 0x008fc60007f1e0ff */
[----:B------:R-:W-:Y:S04]  /*6dc0*/  STL [R1+0x170], R15 ;  /* 0x0001700f01007387 */ /* 0x000fe80000100800 */
[----:B------:R-:W-:Y:S04]  /*6dd0*/  STL [R1+0x168], R24 ;  /* 0x0001681801007387 */ /* 0x000fe80000100800 */
[----:B------:R-:W-:Y:S04]  /*6de0*/  STL [R1], RZ ;  /* 0x000000ff01007387 */ /* 0x000fe80000100800 */
[----:B------:R-:W-:Y:S04]  /*6df0*/  STL [R1+0x4], RZ ;  /* 0x000004ff01007387 */ /* 0x000fe80000100800 */
        /* <DEDUP_REMOVED lines=53> */
[----:B------:R-:W-:Y:S01]  /*7150*/  STL [R1+0xdc], RZ ;  /* 0x0000dcff01007387 */ /* 0x000fe20000100800 */
[----:B------:R-:W-:-:S03]  /*7160*/  IADD3 R236, P2, R9, R16, RZ ;  /* 0x0000001009ec7210 */ /* 0x000fc60007f5e0ff */
[----:B------:R-:W-:Y:S04]  /*7170*/  STL [R1+0xe0], RZ ;  /* 0x0000e0ff01007387 */ /* 0x000fe80000100800 */
[----:B------:R-:W-:Y:S01]  /*7180*/  STL [R1+0xe4], RZ ;  /* 0x0000e4ff01007387 */ /* 0x000fe20000100800 */
[----:B------:R-:W-:-:S03]  /*7190*/  IADD3 R9, P3, R13, R9, RZ ;  /* 0x000000090d097210 */ /* 0x000fc60007f7e0ff */
[----:B------:R-:W-:Y:S04]  /*71a0*/  STL [R1+0xe8], RZ ;  /* 0x0000e8ff01007387 */ /* 0x000fe80000100800 */
[----:B------:R-:W-:Y:S04]  /*71b0*/  STL [R1+0xec], RZ ;  /* 0x0000ecff01007387 */ /* 0x000fe80000100800 */
[----:B------:R-:W-:Y:S04]  /*71c0*/  STL [R1+0xf0], RZ ;  /* 0x0000f0ff01007387 */ /* 0x000fe80000100800 */
[----:B------:R-:W-:Y:S04]  /*71d0*/  STL [R1+0xf4], RZ ;  /* 0x0000f4ff01007387 */ /* 0x000fe80000100800 */
[----:B------:R-:W-:Y:S04]  /*71e0*/  STL [R1+0xf8], RZ ;  /* 0x0000f8ff01007387 */ /* 0x000fe80000100800 */
[----:B------:R-:W-:Y:S04]  /*71f0*/  STL [R1+0xfc], RZ ;  /* 0x0000fcff01007387 */ /* 0x000fe80000100800 */
[----:B------:R1:W-:Y:S04]  /*7200*/  STL [R1+0x350], R236 ;  /* 0x000350ec01007387 */ /* 0x0003e80000100800 */
[----:B-1----:R1:W5:Y:S04]  /*7210*/  LDL.LU R236, [R1+0x3e8] ;  /* 0x0003e80001ec7983 */ /* 0x0023680000300800 */
[----:B------:R3:W-:Y:S02]  /*7220*/  STL [R1+0x348], R9 ;  /* 0x0003480901007387 */ /* 0x0007e40000100800 */
[----:B---3--:R-:W-:-:S05]  /*7230*/  IADD3 R9, P4, R4, R16, RZ ;  /* 0x0000001004097210 */ /* 0x008fca0007f9e0ff */
[----:B------:R3:W-:Y:S04]  /*7240*/  STL [R1+0x340], R9 ;  /* 0x0003400901007387 */ /* 0x0007e80000100800 */
[----:B---3--:R-:W3:Y:S01]  /*7250*/  LDL.LU R9, [R1+0x3e4] ;  /* 0x0003e40001097983 */ /* 0x008ee20000300800 */
[----:B------:R-:W-:-:S05]  /*7260*/  IADD3 R4, P5, R4, R13, RZ ;  /* 0x0000000d04047210 */ /* 0x000fca0007fbe0ff */
[----:B------:R3:W-:Y:S02]  /*7270*/  STL [R1+0x338], R4 ;  /* 0x0003380401007387 */ /* 0x0007e40000100800 */
[----:B---3--:R-:W-:-:S05]  /*7280*/  IMAD.X R4, R8, 0x1, R9, P2 ;  /* 0x0000000108047824 */ /* 0x008fca00010e0609 */
[----:B------:R3:W-:Y:S02]  /*7290*/  STL [R1+0x34c], R4 ;  /* 0x00034c0401007387 */ /* 0x0007e40000100800 */
[----:B---3--:R-:W-:-:S05]  /*72a0*/  IADD3 R4, P2, R223, R16, RZ ;  /* 0x00000010df047210 */ /* 0x008fca0007f5e0ff */
[----:B------:R3:W-:Y:S04]  /*72b0*/  STL [R1+0x330], R4 ;  /* 0x0003300401007387 */ /* 0x0007e80000100800 */
[----:B---3--:R-:W3:Y:S01]  /*72c0*/  LDL.LU R4, [R1+0x3e0] ;  /* 0x0003e00001047983 */ /* 0x008ee20000300800 */
[----:B------:R-:W-:Y:S02]  /*72d0*/  IMAD.SHL.U32 R220, R75, 0x4, RZ ;  /* 0x000000044bdc7824 */ /* 0x000fe400078e00ff */
[----:B------:R-:W-:Y:S01]  /*72e0*/  IMAD.SHL.U32 R218, R76, 0x4, RZ ;  /* 0x000000044cda7824 */ /* 0x000fe200078e00ff */
[----:B------:R-:W-:Y:S01]  /*72f0*/  SHF.R.S32.HI R73, RZ, 0x1f, R75 ;  /* 0x0000001fff497819 */ /* 0x000fe2000001144b */
[----:B------:R-:W-:-:S03]  /*7300*/  IMAD.SHL.U32 R216, R77, 0x4, RZ ;  /* 0x000000044dd87824 */ /* 0x000fc600078e00ff */
[----:B------:R-:W-:Y:S02]  /*7310*/  SHF.L.U64.HI R73, R75, 0x2, R73 ;  /* 0x000000024b497819 */ /* 0x000fe40000010249 */
        /* <DEDUP_REMOVED lines=16> */
[----:B--2---:R-:W-:-:S03]  /*7420*/  IMAD.SHL.U32 R2, R84, 0x4, RZ ;  /* 0x0000000454027824 */ /* 0x004fc600078e00ff */
        /* <DEDUP_REMOVED lines=8> */
[----:B---3--:R-:W-:-:S05]  /*74b0*/  IMAD.X R8, R4, 0x1, R8, P3 ;  /* 0x0000000104087824 */ /* 0x008fca00018e0608 */
[----:B------:R2:W-:Y:S02]  /*74c0*/  STL [R1+0x344], R8 ;  /* 0x0003440801007387 */ /* 0x0005e40000100800 */
[----:B--2---:R-:W-:Y:S02]  /*74d0*/  IADD3 R8, P3, R223, R13, RZ ;  /* 0x0000000ddf087210 */ /* 0x004fe40007f7e0ff */
[----:B------:R1:W5:Y:S04]  /*74e0*/  LDL.LU R223, [R1+0x3dc] ;  /* 0x0003dc0001df7983 */ /* 0x0003680000300800 */
[----:B------:R2:W-:Y:S02]  /*74f0*/  STL [R1+0x328], R8 ;  /* 0x0003280801007387 */ /* 0x0005e40000100800 */
[----:B--2---:R-:W-:-:S05]  /*7500*/  IMAD.X R8, R10, 0x1, R9, P4 ;  /* 0x000000010a087824 */ /* 0x004fca00020e0609 */
[----:B------:R2:W-:Y:S02]  /*7510*/  STL [R1+0x33c], R8 ;  /* 0x00033c0801007387 */ /* 0x0005e40000100800 */
[----:B--2---:R-:W-:-:S05]  /*7520*/  IADD3 R8, P4, R234, R16, RZ ;  /* 0x00000010ea087210 */ /* 0x004fca0007f9e0ff */
[----:B------:R2:W-:Y:S02]  /*7530*/  STL [R1+0x320], R8 ;  /* 0x0003200801007387 */ /* 0x0005e40000100800 */
[----:B--2---:R-:W-:Y:S01]  /*7540*/  IMAD.X R8, R10, 0x1, R4, P5 ;  /* 0x000000010a087824 */ /* 0x004fe200028e0604 */
[----:B------:R-:W-:Y:S02]  /*7550*/  IADD3 R10, P5, R234, R13, RZ ;  /* 0x0000000dea0a7210 */ /* 0x000fe40007fbe0ff */
[----:B------:R1:W5:Y:S04]  /*7560*/  LDL.LU R234, [R1+0x3d8] ;  /* 0x0003d80001ea7983 */ /* 0x0003680000300800 */
[----:B------:R2:W-:Y:S04]  /*7570*/  STL [R1+0x334], R8 ;  /* 0x0003340801007387 */ /* 0x0005e80000100800 */
[----:B------:R3:W-:Y:S01]  /*7580*/  STL [R1+0x318], R10 ;  /* 0x0003180a01007387 */ /* 0x0007e20000100800 */
[----:B--2---:R-:W-:Y:S01]  /*7590*/  IMAD.X R8, R11, 0x1, R9, P2 ;  /* 0x000000010b087824 */ /* 0x004fe200010e0609 */
[----:B---3--:R-:W-:-:S04]  /*75a0*/  IADD3 R10, P2, R221, R16, RZ ;  /* 0x00000010dd0a7210 */ /* 0x008fc80007f5e0ff */
[----:B------:R2:W-:Y:S04]  /*75b0*/  STL [R1+0x32c], R8 ;  /* 0x00032c0801007387 */ /* 0x0005e80000100800 */
[----:B------:R3:W-:Y:S01]  /*75c0*/  STL [R1+0x310], R10 ;  /* 0x0003100a01007387 */ /* 0x0007e20000100800 */
[--C-:B--2---:R-:W-:Y:S01]  /*75d0*/  IMAD.X R8, R11, 0x1, R4.reuse, P3 ;  /* 0x000000010b087824 */ /* 0x104fe200018e0604 */
[----:B---3--:R-:W-:Y:S02]  /*75e0*/  IADD3 R10, P3, R221, R13, RZ ;  /* 0x0000000ddd0a7210 */ /* 0x008fe40007f7e0ff */
[----:B------:R1:W5:Y:S04]  /*75f0*/  LDL.LU R221, [R1+0x3d4] ;  /* 0x0003d40001dd7983 */ /* 0x0003680000300800 */
[----:B------:R2:W-:Y:S04]  /*7600*/  STL [R1+0x324], R8 ;  /* 0x0003240801007387 */ /* 0x0005e80000100800 */
[----:B------:R3:W-:Y:S01]  /*7610*/  STL [R1+0x308], R10 ;  /* 0x0003080a01007387 */ /* 0x0007e20000100800 */
[C---:B--2---:R-:W-:Y:S01]  /*7620*/  IMAD.X R8, R59.reuse, 0x1, R9, P4 ;  /* 0x000000013b087824 */ /* 0x044fe200020e0609 */
[----:B------:R-:W-:Y:S01]  /*7630*/  IADD3 R11, P4, R232, R16, RZ ;  /* 0x00000010e80b7210 */ /* 0x000fe20007f9e0ff */
[----:B---3--:R-:W-:-:S03]  /*7640*/  IMAD.X R10, R59, 0x1, R4, P5 ;  /* 0x000000013b0a7824 */ /* 0x008fc600028e0604 */
[----:B------:R2:W-:Y:S04]  /*7650*/  STL [R1+0x31c], R8 ;  /* 0x00031c0801007387 */ /* 0x0005e80000100800 */
[----:B------:R-:W-:Y:S01]  /*7660*/  STL [R1+0x300], R11 ;  /* 0x0003000b01007387 */ /* 0x000fe20000100800 */
[----:B--2---:R-:W-:-:S03]  /*7670*/  IADD3 R8, P5, R232, R13, RZ ;  /* 0x0000000de8087210 */ /* 0x004fc60007fbe0ff */
        /* <DEDUP_REMOVED lines=111> */
[----:B--2---:R-:W-:Y:S01]  /*7d70*/  IMAD.X R10, R72, 0x1, R9, P2 ;  /* 0x00000001480a7824 */ /* 0x004fe200010e0609 */
        /* <DEDUP_REMOVED lines=59> */
[----:B------:R-:W2:Y:S04]  /*8130*/  LDL.LU R14, [R1+0x380] ;  /* 0x00038000010e7983 */ /* 0x000ea80000300800 */
[----:B------:R3:W-:Y:S04]  /*8140*/  STL [R1+0x1e4], R8 ;  /* 0x0001e40801007387 */ /* 0x0007e80000100800 */
[----:B------:R4:W-:Y:S01]  /*8150*/  STL [R1+0x1c8], R10 ;  /* 0x0001c80a01007387 */ /* 0x0009e20000100800 */
[C---:B---3--:R-:W-:Y:S01]  /*8160*/  IMAD.X R8, R79.reuse, 0x1, R9, P4 ;  /* 0x000000014f087824 */ /* 0x048fe200020e0609 */
[----:B------:R-:W-:Y:S01]  /*8170*/  IADD3 R11, P4, R2, R16, RZ ;  /* 0x00000010020b7210 */ /* 0x000fe20007f9e0ff */
[----:B----4-:R-:W-:-:S03]  /*8180*/  IMAD.X R10, R79, 0x1, R4, P5 ;  /* 0x000000014f0a7824 */ /* 0x010fc600028e0604 */
[----:B------:R3:W-:Y:S04]  /*8190*/  STL [R1+0x1dc], R8 ;  /* 0x0001dc0801007387 */ /* 0x0007e80000100800 */
[----:B------:R-:W-:Y:S01]  /*81a0*/  STL [R1+0x1c0], R11 ;  /* 0x0001c00b01007387 */ /* 0x000fe20000100800 */
[----:B---3--:R-:W-:-:S03]  /*81b0*/  IADD3 R8, P5, R2, R13, RZ ;  /* 0x0000000d02087210 */ /* 0x008fc60007fbe0ff */
[----:B------:R1:W5:Y:S04]  /*81c0*/  LDL.LU R2, [R1+0x37c] ;  /* 0x00037c0001027983 */ /* 0x0003680000300800 */
        /* <DEDUP_REMOVED lines=8> */
[----:B------:R-:W3:Y:S04]  /*8250*/  LDL.LU R87, [R1+0x378] ;  /* 0x0003780001577983 */ /* 0x000ee80000300800 */
[----:B------:R4:W-:Y:S01]  /*8260*/  STL [R1+0x1c4], R8 ;  /* 0x0001c40801007387 */ /* 0x0009e20000100800 */
[----:B------:R-:W-:Y:S01]  /*8270*/  SHF.L.U64.HI R82, R85, 0x2, R82 ;  /* 0x0000000255527819 */ /* 0x000fe20000010252 */
[----:B------:R-:W-:Y:S02]  /*8280*/  IMAD.SHL.U32 R86, R83, 0x4, RZ ;  /* 0x0000000453567824 */ /* 0x000fe400078e00ff */
[----:B------:R1:W-:Y:S01]  /*8290*/  STL [R1+0x1a8], R10 ;  /* 0x0001a80a01007387 */ /* 0x0003e20000100800 */
[----:B----4-:R-:W-:Y:S01]  /*82a0*/  IMAD.X R8, R81, 0x1, R9, P4 ;  /* 0x0000000151087824 */ /* 0x010fe200020e0609 */
[----:B------:R-:W-:Y:S01]  /*82b0*/  IADD3 R11, P4, R5, R16, RZ ;  /* 0x00000010050b7210 */ /* 0x000fe20007f9e0ff */
[----:B-1----:R-:W-:-:S03]  /*82c0*/  IMAD.X R10, R81, 0x1, R4, P5 ;  /* 0x00000001510a7824 */ /* 0x002fc600028e0604 */
[----:B------:R1:W-:Y:S04]  /*82d0*/  STL [R1+0x1bc], R8 ;  /* 0x0001bc0801007387 */ /* 0x0003e80000100800 */
[----:B------:R4:W-:Y:S01]  /*82e0*/  STL [R1+0x1a0], R11 ;  /* 0x0001a00b01007387 */ /* 0x0009e20000100800 */
[----:B-1----:R-:W-:-:S03]  /*82f0*/  IADD3 R8, P5, R5, R13, RZ ;  /* 0x0000000d05087210 */ /* 0x002fc60007fbe0ff */
[----:B------:R1:W5:Y:S01]  /*8300*/  LDL.LU R5, [R1+0x374] ;  /* 0x0003740001057983 */ /* 0x0003620000300800 */
[----:B----4-:R-:W-:-:S03]  /*8310*/  IMAD.X R11, R82, 0x1, R9, P2 ;  /* 0x00000001520b7824 */ /* 0x010fc600010e0609 */
[----:B------:R4:W-:Y:S04]  /*8320*/  STL [R1+0x1b4], R10 ;  /* 0x0001b40a01007387 */ /* 0x0009e80000100800 */
[----:B------:R1:W-:Y:S01]  /*8330*/  STL [R1+0x198], R8 ;  /* 0x0001980801007387 */ /* 0x0003e20000100800 */
[----:B----4-:R-:W-:-:S03]  /*8340*/  IADD3 R10, P2, R86, R16, RZ ;  /* 0x00000010560a7210 */ /* 0x010fc60007f5e0ff */
[----:B------:R4:W-:Y:S01]  /*8350*/  STL [R1+0x1ac], R11 ;  /* 0x0001ac0b01007387 */ /* 0x0009e20000100800 */
[----:B-1----:R-:W-:-:S03]  /*8360*/  IMAD.X R8, R82, 0x1, R4, P3 ;  /* 0x0000000152087824 */ /* 0x002fc600018e0604 */
[----:B------:R1:W-:Y:S01]  /*8370*/  STL [R1+0x190], R10 ;  /* 0x0001900a01007387 */ /* 0x0003e20000100800 */
[----:B----4-:R-:W-:-:S03]  /*8380*/  IADD3 R11, P3, R86, R13, RZ ;  /* 0x0000000d560b7210 */ /* 0x010fc60007f7e0ff */
[----:B------:R-:W4:Y:S01]  /*8390*/  LDL.LU R86, [R1+0x370] ;  /* 0x0003700001567983 */ /* 0x000f220000300800 */
[----:B------:R-:W-:-:S04]  /*83a0*/  SHF.R.S32.HI R84, RZ, 0x1f, R83 ;  /* 0x0000001fff547819 */ /* 0x000fc80000011453 */
[----:B------:R-:W-:Y:S02]  /*83b0*/  SHF.L.U64.HI R84, R83, 0x2, R84 ;  /* 0x0000000253547819 */ /* 0x000fe40000010254 */
[----:B------:R-:W-:-:S04]  /*83c0*/  SHF.R.S32.HI R83, RZ, 0x1f, R151 ;  /* 0x0000001fff537819 */ /* 0x000fc80000011497 */
[----:B------:R-:W-:Y:S01]  /*83d0*/  SHF.L.U64.HI R83, R151, 0x2, R83 ;  /* 0x0000000297537819 */ /* 0x000fe20000010253 */
[----:B------:R-:W-:Y:S01]  /*83e0*/  IMAD.SHL.U32 R12, R150, 0x4, RZ ;  /* 0x00000004960c7824 */ /* 0x000fe200078e00ff */
[----:B------:R-:W-:Y:S03]  /*83f0*/  STL [R1+0x1a4], R8 ;  /* 0x0001a40801007387 */ /* 0x000fe60000100800 */
[----:B-1----:R-:W-:Y:S01]  /*8400*/  IMAD.X R10, R83, 0x1, R9, P4 ;  /* 0x00000001530a7824 */ /* 0x002fe200020e0609 */
[----:B------:R-:W-:Y:S01]  /*8410*/  STL [R1+0x188], R11 ;  /* 0x0001880b01007387 */ /* 0x000fe20000100800 */
[----:B------:R-:W-:-:S03]  /*8420*/  IADD3 R59, P4, R12, R16, RZ ;  /* 0x000000100c3b7210 */ /* 0x000fc60007f9e0ff */
[----:B------:R1:W-:Y:S01]  /*8430*/  STL [R1+0x19c], R10 ;  /* 0x00019c0a01007387 */ /* 0x0003e20000100800 */
[----:B------:R-:W-:-:S03]  /*8440*/  SHF.R.S32.HI R85, RZ, 0x1f, R150 ;  /* 0x0000001fff557819 */ /* 0x000fc60000011496 */
[----:B------:R2:W5:Y:S01]  /*8450*/  LDL.LU R16, [R1+0x36c] ;  /* 0x00036c0001107983 */ /* 0x0005620000300800 */
[----:B-1----:R-:W-:Y:S01]  /*8460*/  IMAD.X R10, R83, 0x1, R4, P5 ;  /* 0x00000001530a7824 */ /* 0x002fe200028e0604 */
[----:B------:R-:W-:Y:S02]  /*8470*/  IADD3 R11, P5, R12, R13, RZ ;  /* 0x0000000d0c0b7210 */ /* 0x000fe40007fbe0ff */
[----:B------:R1:W-:Y:S01]  /*8480*/  STL [R1+0x180], R59 ;  /* 0x0001803b01007387 */ /* 0x0003e20000100800 */
[----:B------:R-:W-:-:S03]  /*8490*/  SHF.L.U64.HI R85, R150, 0x2, R85 ;  /* 0x0000000296557819 */ /* 0x000fc60000010255 */
[----:B------:R2:W5:Y:S04]  /*84a0*/  LDL.LU R13, [R1+0x368] ;  /* 0x00036800010d7983 */ /* 0x0005680000300800 */
[----:B------:R-:W-:Y:S01]  /*84b0*/  STL [R1+0x194], R10 ;  /* 0x0001940a01007387 */ /* 0x000fe20000100800 */
[----:B-1----:R-:W-:-:S03]  /*84c0*/  IMAD.X R59, R84, 0x1, R9, P2 ;  /* 0x00000001543b7824 */ /* 0x002fc600010e0609 */
[----:B------:R1:W5:Y:S04]  /*84d0*/  LDL.LU R12, [R1+0x364] ;  /* 0x00036400010c7983 */ /* 0x0003680000300800 */
[----:B------:R1:W-:Y:S04]  /*84e0*/  STL [R1+0x178], R11 ;  /* 0x0001780b01007387 */ /* 0x0003e80000100800 */
[----:B------:R2:W-:Y:S01]  /*84f0*/  STL [R1+0x18c], R59 ;  /* 0x00018c3b01007387 */ /* 0x0005e20000100800 */
[----:B-1----:R-:W-:Y:S01]  /*8500*/  IMAD.X R11, R85, 0x1, R9, P4 ;  /* 0x00000001550b7824 */ /* 0x002fe200020e0609 */
[----:B------:R-:W-:Y:S01]  /*8510*/  CS2R R152, SRZ ;  /* 0x0000000000987805 */ /* 0x000fe2000001ff00 */
[----:B------:R-:W-:Y:S01]  /*8520*/  IMAD.SHL.U32 R7, R7, 0x4, RZ ;  /* 0x0000000407077824 */ /* 0x000fe200078e00ff */
[----:B------:R-:W-:Y:S01]  /*8530*/  CS2R R154, SRZ ;  /* 0x00000000009a7805 */ /* 0x000fe2000001ff00 */
[----:B------:R-:W-:Y:S01]  /*8540*/  IMAD.MOV.U32 R15, RZ, RZ, RZ ;  /* 0x000000ffff0f7224 */ /* 0x000fe200078e00ff */
[----:B------:R-:W-:-:S02]  /*8550*/  CS2R R156, SRZ ;  /* 0x00000000009c7805 */ /* 0x000fc4000001ff00 */
[----:B------:R-:W-:Y:S02]  /*8560*/  CS2R R158, SRZ ;  /* 0x00000000009e7805 */ /* 0x000fe4000001ff00 */
[----:B------:R-:W-:Y:S02]  /*8570*/  CS2R R160, SRZ ;  /* 0x0000000000a07805 */ /* 0x000fe4000001ff00 */
[----:B------:R-:W-:Y:S02]  /*8580*/  CS2R R162, SRZ ;  /* 0x0000000000a27805 */ /* 0x000fe4000001ff00 */
[----:B------:R-:W-:Y:S02]  /*8590*/  CS2R R164, SRZ ;  /* 0x0000000000a47805 */ /* 0x000fe4000001ff00 */
[----:B------:R-:W-:Y:S02]  /*85a0*/  CS2R R166, SRZ ;  /* 0x0000000000a67805 */ /* 0x000fe4000001ff00 */
        /* <DEDUP_REMOVED lines=67> */
[----:B--2---:R-:W-:-:S04]  /*89e0*/  SHF.R.S32.HI R8, RZ, 0x1f, R14 ;  /* 0x0000001fff087819 */ /* 0x004fc8000001140e */
[----:B------:R-:W-:Y:S01]  /*89f0*/  SHF.L.U64.HI R10, R14, 0x2, R8 ;  /* 0x000000020e0a7819 */ /* 0x000fe20000010208 */
[----:B------:R-:W-:Y:S01]  /*8a00*/  IMAD.X R10, R84, 0x1, R4, P3 ;  /* 0x00000001540a7824 */ /* 0x000fe200018e0604 */
        /* <DEDUP_REMOVED lines=18> */
[----:B---3--:R-:W-:-:S05]  /*8b30*/  SHF.R.S32.HI R8, RZ, 0x5, R87 ;  /* 0x00000005ff087819 */ /* 0x008fca0000011457 */
[----:B------:R-:W-:Y:S04]  /*8b40*/  STL [R1+0x160], R8 ;  /* 0x0001600801007387 */ /* 0x000fe80000100800 */
[----:B------:R1:W-:Y:S04]  /*8b50*/  STL [R1+0x184], R10 ;  /* 0x0001840a01007387 */ /* 0x0003e80000100800 */
[----:B------:R4:W-:Y:S01]  /*8b60*/  STL [R1+0x17c], R11 ;  /* 0x00017c0b01007387 */ /* 0x0009e20000100800 */
[----:B-1----:R-:W-:Y:S02]  /*8b70*/  IMAD.X R10, R85, 0x1, R4, P5 ;  /* 0x00000001550a7824 */ /* 0x002fe400028e0604 */
[----:B------:R-:W-:Y:S01]  /*8b80*/  VIADD R8, R8, 0xfffffffe ;  /* 0xfffffffe08087836 */ /* 0x000fe20000000000 */
[----:B------:R-:W-:-:S02]  /*8b90*/  CS2R R82, SRZ ;  /* 0x0000000000527805 */ /* 0x000fc4000001ff00 */
[----:B------:R-:W-:Y:S01]  /*8ba0*/  CS2R R84, SRZ ;  /* 0x0000000000547805 */ /* 0x000fe2000001ff00 */
[----:B------:R-:W-:Y:S01]  /*8bb0*/  UMOV UR14, 0x1 ;  /* 0x00000001000e7882 */ /* 0x000fe20000000000 */
[----:B------:R-:W-:Y:S01]  /*8bc0*/  UMOV UR13, 0xffffffff ;  /* 0xffffffff000d7882 */ /* 0x000fe20000000000 */
[C---:B----4-:R-:W-:Y:S02]  /*8bd0*/  IMAD.X R11, R86.reuse, 0x1, R9, P1 ;  /* 0x00000001560b7824 */ /* 0x050fe400008e0609 */
[----:B------:R1:W5:Y:S04]  /*8be0*/  LDL.LU R9, [R1+0x360] ;  /* 0x0003600001097983 */ /* 0x0003680000300800 */
[----:B------:R2:W-:Y:S02]  /*8bf0*/  STL [R1+0x174], R10 ;  /* 0x0001740a01007387 */ /* 0x0005e40000100800 */
[----:B--2---:R-:W-:-:S02]  /*8c00*/  IMAD.X R10, R86, 0x1, R4, P0 ;  /* 0x00000001560a7824 */ /* 0x004fc400000e0604 */
[----:B------:R1:W5:Y:S04]  /*8c10*/  LDL.LU R4, [R1+0x35c] ;  /* 0x00035c0001047983 */ /* 0x0003680000300800 */
[----:B------:R1:W-:Y:S04]  /*8c20*/  STL [R1+0x16c], R11 ;  /* 0x00016c0b01007387 */ /* 0x0003e80000100800 */
[----:B------:R1:W-:Y:S04]  /*8c30*/  STL [R1+0x164], R10 ;  /* 0x0001640a01007387 */ /* 0x0003e80000100800 */
[----:B------:R1:W-:Y:S01]  /*8c40*/  STL [R1+0x358], R8 ;  /* 0x0003580801007387 */ /* 0x0003e20000100800 */
[----:B------:R-:W-:-:S07]  /*8c50*/  CS2R R86, SRZ ;  /* 0x0000000000567805 */ /* 0x000fce000001ff00 */
.L_x_1:
[----:B------:R-:W-:Y:S01]  /*8c60*/  STL.64 [R1+0x4a8], R86 ;  /* 0x0004a85601007387 */ /* 0x000fe20000100a00 */
[----:B------:R-:W-:Y:S01]  /*8c70*/  UIADD3 UR13, UR13, 0x1, URZ ;  /* 0x000000010d0d7890 */ /* 0x000fe2000fffe03f */
[----:B------:R-:W-:-:S04]  /*8c80*/  DEPBAR.LE SB0, 0x2 ;  /* 0x000080800000791a */ /* 0x000fc80000000000 */
[----:B------:R-:W-:Y:S04]  /*8c90*/  STL.64 [R1+0x4a0], R84 ;  /* 0x0004a05401007387 */ /* 0x000fe80000100a00 */
        /* <DEDUP_REMOVED lines=29> */
[----:B------:R2:W-:Y:S04]  /*8e70*/  STL.64 [R1+0x3b0], R24 ;  /* 0x0003b01801007387 */ /* 0x0005e80000100a00 */
[----:B--2---:R-:W2:Y:S04]  /*8e80*/  LDL.LU.64 R24, [R1] ;  /* 0x0000000001187983 */ /* 0x004ea80000300a00 */
[----:B------:R-:W2:Y:S04]  /*8e90*/  LDL.LU.64 R26, [R1+0x8] ;  /* 0x00000800011a7983 */ /* 0x000ea80000300a00 */
        /* <DEDUP_REMOVED lines=29> */
[----:B------:R-:W2:Y:S01]  /*9070*/  LDL.LU.64 R86, [R1+0xf8] ;  /* 0x0000f80001567983 */ /* 0x000ea20000300a00 */
[----:B------:R-:W-:Y:S01]  /*9080*/  UISETP.GT.AND UP0, UPT, UR13, 0x2, UPT ;  /* 0x000000020d00788c */ /* 0x000fe2000bf04270 */
[----:B------:R-:W-:Y:S01]  /*9090*/  UMOV UR7, 0x40000040 ;  /* 0x4000004000077882 */ /* 0x000fe20000000000 */
[----:B------:R-:W-:Y:S02]  /*90a0*/  BAR.SYNC.DEFER_BLOCKING 0x0 ;  /* 0x0000000000007b1d */ /* 0x000fe40000010000 */
[----:B------:R-:W-:-:S04]  /*90b0*/  USEL UR13, UR13, URZ, !UP0 ;  /* 0x0000003f0d0d7287 */ /* 0x000fc8000c000000 */
[----:B------:R-:W-:Y:S02]  /*90c0*/  ULEA UR5, UR13, UR12, 0xe ;  /* 0x0000000c0d057291 */ /* 0x000fe4000f8e703f */
[----:B------:R-:W-:Y:S01]  /*90d0*/  ULEA UR4, UR13, UR12, 0xf ;  /* 0x0000000c0d047291 */ /* 0x000fe2000f8e783f */
[----:B------:R-:W-:Y:S01]  /*90e0*/  STL [R1+0x384], R14 ;  /* 0x0003840e01007387 */ /* 0x000fe20000100800 */
[----:B------:R-:W-:Y:S02]  /*90f0*/  UIADD3 UR5, UR5, 0x18000, URZ ;  /* 0x0001800005057890 */ /* 0x000fe4000fffe03f */
[----:B------:R-:W-:Y:S01]  /*9100*/  USHF.R.U32.HI UR4, URZ, 0x4, UR4 ;  /* 0x000000043f047899 */ /* 0x000fe20008011604 */
[----:B-----5:R-:W-:Y:S01]  /*9110*/  STL [R1+0x364], R13 ;  /* 0x0003640d01007387 */ /* 0x020fe20000100800 */
[----:B------:R-:W-:Y:S02]  /*9120*/  USHF.R.U32.HI UR5, URZ, 0x4, UR5 ;  /* 0x000000043f057899 */ /* 0x000fe40008011605 */
[----:B------:R-:W-:Y:S01]  /*9130*/  USGXT.U32 UR4, UR4, 0xe ;  /* 0x0000000e0404789a */ /* 0x000fe20008000000 */
[----:B------:R-:W-:Y:S01]  /*9140*/  STL [R1+0x360], R12 ;  /* 0x0003600c01007387 */ /* 0x000fe20000100800 */
[----:B------:R-:W-:-:S02]  /*9150*/  USGXT.U32 UR6, UR5, 0xe ;  /* 0x0000000e0506789a */ /* 0x000fc40008000000 */
[----:B------:R-:W-:Y:S01]  /*9160*/  UIADD3 UR8, UP0, UR4, 0x2, URZ ;  /* 0x0000000204087890 */ /* 0x000fe2000ff1e03f */
[----:B------:R-:W-:Y:S01]  /*9170*/  STL [R1+0x35c], R9 ;  /* 0x00035c0901007387 */ /* 0x000fe20000100800 */
[----:B------:R-:W-:Y:S01]  /*9180*/  UMOV UR5, 0x40000040 ;  /* 0x4000004000057882 */ /* 0x000fe20000000000 */
[----:B------:R-:W-:Y:S01]  /*9190*/  UIADD3 UR10, UP1, UR6, 0x2, URZ ;  /* 0x00000002060a7890 */ /* 0x000fe2000ff3e03f */
[----:B--2---:R-:W-:-:S06]  /*91a0*/  WARPGROUP.ARRIVE ;  /* 0x00000000000079c5 */ /* 0x004fcc0000000000 */
[----:B------:R-:W-:Y:S01]  /*91b0*/  HGMMA.64x128x8.F32.TF32 R24, gdesc[UR4], R24, gsb0 ;  /* 0x05e00000041879f0 */ /* 0x000fe20008002818 */
[----:B------:R-:W-:Y:S01]  /*91c0*/  UMOV UR4, URZ ;  /* 0x0000003f00047c82 */ /* 0x000fe20008000000 */
[----:B------:R-:W-:Y:S01]  /*91d0*/  UMOV UR5, URZ ;  /* 0x0000003f00057c82 */ /* 0x000fe20008000000 */
[----:B------:R-:W-:Y:S02]  /*91e0*/  UIADD3.X UR9, UR4, 0x40000040, URZ, UP0, !UPT ;  /* 0x4000004004097890 */ /* 0x000fe400087fe43f */
[----:B------:R-:W-:Y:S02]  /*91f0*/  UIADD3.X UR11, UR5, 0x40000040, URZ, UP1, !UPT ;  /* 0x40000040050b7890 */ /* 0x000fe40008ffe43f */
[----:B------:R-:W-:Y:S02]  /*9200*/  UIADD3.64 UR24, UR8, 0x2, URZ ;  /* 0x0000000208187897 */ /* 0x000fe4000fffe03f */
[----:B------:R-:W-:Y:S02]  /*9210*/  UIADD3.64 UR26, UR10, 0x2, URZ ;  /* 0x000000020a1a7897 */ /* 0x000fe4000fffe03f */
[----:B------:R-:W-:-:S02]  /*9220*/  UIADD3.64 UR20, UR8, 0x4, URZ ;  /* 0x0000000408147897 */ /* 0x000fc4000fffe03f */
[----:B------:R-:W-:Y:S01]  /*9230*/  UIADD3.64 UR22, UR10, 0x4, URZ ;  /* 0x000000040a167897 */ /* 0x000fe2000fffe03f */
[----:B------:R-:W-:Y:S02]  /*9240*/  WARPGROUP.DEPBAR.LE gsb0, 0x0 ;  /* 0x00008000000079c5 */ /* 0x000fe40000010000 */
[----:B------:R-:W-:-:S06]  /*9250*/  WARPGROUP.ARRIVE ;  /* 0x00000000000079c5 */ /* 0x000fcc0000000000 */
[----:B------:R-:W-:Y:S03]  /*9260*/  HGMMA.64x128x8.F32.TF32 R24, gdesc[UR8], R24, gsb0 ;  /* 0x05e00000081879f0 */ /* 0x000fe60008002818 */
[----:B------:R-:W-:Y:S02]  /*9270*/  WARPGROUP.DEPBAR.LE gsb0, 0x0 ;  /* 0x00008000000079c5 */ /* 0x000fe40000010000 */
[----:B------:R-:W-:-:S07]  /*9280*/  WARPGROUP.ARRIVE ;  /* 0x00000000000079c5 */ /* 0x000fce0000000000 */
[----:B------:R-:W-:Y:S01]  /*9290*/  HGMMA.64x128x8.F32.TF32 R24, gdesc[UR24], R24, gsb0 ;  /* 0x05e00000181879f0 */ /* 0x000fe20008002818 */
[----:B------:R-:W-:Y:S02]  /*92a0*/  UIADD3.64 UR4, UR8, 0x1fe, URZ ;  /* 0x000001fe08047897 */ /* 0x000fe4000fffe03f */
[----:B------:R-:W-:Y:S02]  /*92b0*/  WARPGROUP.DEPBAR.LE gsb0, 0x0 ;  /* 0x00008000000079c5 */ /* 0x000fe40000010000 */
[----:B------:R-:W-:-:S07]  /*92c0*/  WARPGROUP.ARRIVE ;  /* 0x00000000000079c5 */ /* 0x000fce0000000000 */
[----:B------:R-:W-:Y:S01]  /*92d0*/  HGMMA.64x128x8.F32.TF32 R24, gdesc[UR20], R24, gsb0 ;  /* 0x05e00000141879f0 */ /* 0x000fe20008002818 */
[----:B------:R-:W-:Y:S01]  /*92e0*/  UIADD3.64 UR28, UR8, 0x200, URZ ;  /* 0x00000200081c7897 */ /* 0x000fe2000fffe03f */
[----:B------:R-:W-:Y:S01]  /*92f0*/  UMOV UR30, UR10 ;  /* 0x0000000a001e7c82 */ /* 0x000fe20008000000 */
[----:B------:R-:W-:Y:S01]  /*9300*/  UMOV UR31, UR11 ;  /* 0x0000000b001f7c82 */ /* 0x000fe20008000000 */
[----:B------:R-:W-:Y:S02]  /*9310*/  WARPGROUP.DEPBAR.LE gsb0, 0x0 ;  /* 0x00008000000079c5 */ /* 0x000fe40000010000 */
[----:B------:R-:W-:Y:S01]  /*9320*/  WARPGROUP.ARRIVE ;  /* 0x00000000000079c5 */ /* 0x000fe20000000000 */
[----:B------:R-:W-:Y:S01]  /*9330*/  UIADD3.64 UR24, UR8, 0x202, URZ ;  /* 0x0000020208187897 */ /* 0x000fe2000fffe03f */
[----:B------:R-:W-:Y:S04]  /*9340*/  STL.64 [R1], R24 ;  /* 0x0000001801007387 */ /* 0x000fe80000100a00 */
[----:B------:R-:W-:Y:S01]  /*9350*/  HGMMA.64x128x8.F32.TF32 R152, gdesc[UR4], R152, gsb0 ;  /* 0x05e00000049879f0 */ /* 0x000fe20008002898 */
[----:B------:R-:W-:Y:S01]  /*9360*/  UIADD3.64 UR20, UR8, 0x204, URZ ;  /* 0x0000020408147897 */ /* 0x000fe2000fffe03f */
[----:B------:R-:W-:Y:S01]  /*9370*/  STL.64 [R1+0x8], R26 ;  /* 0x0000081a01007387 */ /* 0x000fe20000100a00 */
[----:B------:R-:W-:-:S03]  /*9380*/  UIADD3.64 UR4, UR8, 0x3fe, URZ ;  /* 0x000003fe08047897 */ /* 0x000fc6000fffe03f */
        /* <DEDUP_REMOVED lines=29> */
[----:B------:R2:W-:Y:S01]  /*9560*/  STL.64 [R1+0xf8], R86 ;  /* 0x0000f85601007387 */ /* 0x0005e20000100a00 */
[----:B------:R-:W-:-:S02]  /*9570*/  WARPGROUP.DEPBAR.LE gsb0, 0x0 ;  /* 0x00008000000079c5 */ /* 0x000fc40000010000 */
[----:B------:R-:W-:Y:S01]  /*9580*/  WARPGROUP.ARRIVE ;  /* 0x00000000000079c5 */ /* 0x000fe20000000000 */
[----:B--2---:R-:W2:Y:S04]  /*9590*/  LDL.LU.64 R86, [R1+0x4a8] ;  /* 0x0004a80001567983 */ /* 0x004ea80000300a00 */
[----:B------:R-:W2:Y:S01]  /*95a0*/  LDL.LU.64 R84, [R1+0x4a0] ;  /* 0x0004a00001547983 */ /* 0x000ea20000300a00 */
[----:B------:R-:W-:Y:S03]  /*95b0*/  HGMMA.64x128x8.F32.TF32 R152, gdesc[UR28], R152, gsb0 ;  /* 0x05e000001c9879f0 */ /* 0x000fe60008002898 */
[----:B------:R-:W2:Y:S01]  /*95c0*/  LDL.LU.64 R82, [R1+0x498] ;  /* 0x0004980001527983 */ /* 0x000ea20000300a00 */
[----:B------:R-:W-:Y:S01]  /*95d0*/  UIADD3.64 UR28, UR8, 0x400, URZ ;  /* 0x00000400081c7897 */ /* 0x000fe2000fffe03f */
[----:B------:R-:W-:Y:S01]  /*95e0*/  UMOV UR30, UR10 ;  /* 0x0000000a001e7c82 */ /* 0x000fe20008000000 */
[----:B------:R-:W-:Y:S01]  /*95f0*/  UMOV UR31, UR11 ;  /* 0x0000000b001f7c82 */ /* 0x000fe20008000000 */
        /* <DEDUP_REMOVED lines=29> */
[----:B-1----:R-:W3:Y:S04]  /*97d0*/  LDL R10, [R1+0x154] ;  /* 0x00015400010a7983 */ /* 0x002ee80000100800 */
[----:B------:R-:W4:Y:S04]  /*97e0*/  LDL R8, [R1+0x358] ;  /* 0x0003580001087983 */ /* 0x000f280000100800 */
[----:B------:R-:W4:Y:S01]  /*97f0*/  LDL R12, [R1+0x158] ;  /* 0x00015800010c7983 */ /* 0x000f220000100800 */
[----:B------:R-:W-:-:S02]  /*9800*/  WARPGROUP.DEPBAR.LE gsb0, 0x0 ;  /* 0x00008000000079c5 */ /* 0x000fc40000010000 */
[----:B------:R-:W-:-:S06]  /*9810*/  WARPGROUP.ARRIVE ;  /* 0x00000000000079c5 */ /* 0x000fcc0000000000 */
[----:B------:R-:W-:Y:S03]  /*9820*/  HGMMA.64x128x8.F32.TF32 R152, gdesc[UR24], R152, gsb0 ;  /* 0x05e00000189879f0 */ /* 0x000fe60008002898 */
[----:B------:R-:W-:Y:S02]  /*9830*/  WARPGROUP.DEPBAR.LE gsb0, 0x0 ;  /* 0x00008000000079c5 */ /* 0x000fe40000010000 */
[----:B------:R-:W-:-:S07]  /*9840*/  WARPGROUP.ARRIVE ;  /* 0x00000000000079c5 */ /* 0x000fce0000000000 */
        /* <DEDUP_REMOVED lines=15> */
[----:B------:R-:W-:Y:S03]  /*9940*/  HGMMA.64x128x8.F32.TF32 R88, gdesc[UR20], R88, gsb0 ;  /* 0x05e00000145879f0 */ /* 0x000fe60008002858 */
[----:B------:R-:W-:Y:S02]  /*9950*/  WARPGROUP.DEPBAR.LE gsb0, 0x0 ;  /* 0x00008000000079c5 */ /* 0x000fe40000010000 */
[----:B--2---:R-:W-:-:S07]  /*9960*/  WARPGROUP.ARRIVE ;  /* 0x00000000000079c5 */ /* 0x004fce0000000000 */
[----:B------:R-:W-:Y:S01]  /*9970*/  HGMMA.64x128x8.F32.TF32 R24, gdesc[UR4], R24, gsb0 ;  /* 0x05e00000041879f0 */ /* 0x000fe20008002818 */
[----:B------:R-:W-:Y:S01]  /*9980*/  UIADD3.64 UR4, UR8, 0x600, URZ ;  /* 0x0000060008047897 */ /* 0x000fe2000fffe03f */
[----:B------:R-:W-:Y:S01]  /*9990*/  UMOV UR6, UR10 ;  /* 0x0000000a00067c82 */ /* 0x000fe20008000000 */
[----:B------:R-:W-:Y:S01]  /*99a0*/  UMOV UR7, UR11 ;  /* 0x0000000b00077c82 */ /* 0x000fe20008000000 */
[----:B------:R1:W-:Y:S04]  /*99b0*/  STL [R1+0x3a8], R200 ;  /* 0x0003a8c801007387 */ /* 0x0003e80000100800 */
[----:B-1----:R-:W2:Y:S04]  /*99c0*/  LDL R200, [R1+0x15c] ;  /* 0x00015c0001c87983 */ /* 0x002ea80000100800 */
[----:B------:R-:W-:Y:S04]  /*99d0*/  STL [R1+0x3a4], R201 ;  /* 0x0003a4c901007387 */ /* 0x000fe80000100800 */
[----:B------:R-:W-:Y:S04]  /*99e0*/  STL [R1+0x3a0], R202 ;  /* 0x0003a0ca01007387 */ /* 0x000fe80000100800 */
[----:B------:R-:W-:Y:S04]  /*99f0*/  STL [R1+0x39c], R203 ;  /* 0x00039ccb01007387 */ /* 0x000fe80000100800 */
[----:B------:R1:W-:Y:S04]  /*9a00*/  STL [R1+0x398], R204 ;  /* 0x000398cc01007387 */ /* 0x0003e80000100800 */
[----:B-1----:R-:W2:Y:S01]  /*9a10*/  LDL R204, [R1+0x150] ;  /* 0x0001500001cc7983 */ /* 0x002ea20000100800 */
[----:B------:R-:W-:-:S02]  /*9a20*/  WARPGROUP.DEPBAR.LE gsb0, 0x0 ;  /* 0x00008000000079c5 */ /* 0x000fc40000010000 */
[----:B------:R-:W-:-:S06]  /*9a30*/  WARPGROUP.ARRIVE ;  /* 0x00000000000079c5 */ /* 0x000fcc0000000000 */
[----:B------:R-:W-:Y:S01]  /*9a40*/  HGMMA.64x128x8.F32.TF32 R24, gdesc[UR4], R24, gsb0 ;  /* 0x05e00000041879f0 */ /* 0x000fe20008002818 */
[----:B------:R1:W-:Y:S04]  /*9a50*/  STL [R1+0x394], R205 ;  /* 0x000394cd01007387 */ /* 0x0003e80000100800 */
[----:B------:R4:W-:Y:S04]  /*9a60*/  STL [R1+0x390], R206 ;  /* 0x000390ce01007387 */ /* 0x0009e80000100800 */
[----:B------:R-:W-:Y:S04]  /*9a70*/  STL [R1+0x38c], R207 ;  /* 0x00038ccf01007387 */ /* 0x000fe80000100800 */
[----:B------:R4:W-:Y:S04]  /*9a80*/  STL [R1+0x388], R208 ;  /* 0x000388d001007387 */ /* 0x0009e80000100800 */
[----:B------:R-:W-:Y:S04]  /*9a90*/  STL [R1+0x380], R209 ;  /* 0x000380d101007387 */ /* 0x000fe80000100800 */
[----:B------:R-:W-:Y:S04]  /*9aa0*/  STL [R1+0x37c], R210 ;  /* 0x00037cd201007387 */ /* 0x000fe80000100800 */
[----:B------:R2:W-:Y:S04]  /*9ab0*/  STL [R1+0x378], R211 ;  /* 0x000378d301007387 */ /* 0x0005e80000100800 */
[----:B------:R2:W-:Y:S04]  /*9ac0*/  STL [R1+0x374], R212 ;  /* 0x000374d401007387 */ /* 0x0005e80000100800 */
[----:B------:R-:W-:Y:S04]  /*9ad0*/  STL [R1+0x370], R213 ;  /* 0x000370d501007387 */ /* 0x000fe80000100800 */
[----:B------:R2:W-:Y:S04]  /*9ae0*/  STL [R1+0x36c], R214 ;  /* 0x00036cd601007387 */ /* 0x0005e80000100800 */
[----:B------:R2:W-:Y:S04]  /*9af0*/  STL [R1+0x368], R215 ;  /* 0x000368d701007387 */ /* 0x0005e80000100800 */
[----:B------:R-:W2:Y:S01]  /*9b00*/  LDL R13, [R1+0x168] ;  /* 0x00016800010d7983 */ /* 0x000ea20000100800 */
[----:B------:R-:W-:Y:S01]  /*9b10*/  UIADD3.64 UR24, UR8, 0x602, URZ ;  /* 0x0000060208187897 */ /* 0x000fe2000fffe03f */
[----:B------:R-:W-:-:S02]  /*9b20*/  WARPGROUP.DEPBAR.LE gsb0, 0x0 ;  /* 0x00008000000079c5 */ /* 0x000fc40000010000 */
[----:B------:R-:W-:Y:S01]  /*9b30*/  WARPGROUP.ARRIVE ;  /* 0x00000000000079c5 */ /* 0x000fe20000000000 */
[----:B------:R-:W-:Y:S01]  /*9b40*/  UMOV UR10, UR22 ;  /* 0x00000016000a7c82 */ /* 0x000fe20008000000 */
[----:B------:R-:W-:Y:S01]  /*9b50*/  UMOV UR11, UR23 ;  /* 0x00000017000b7c82 */ /* 0x000fe20008000000 */
[----:B------:R-:W2:Y:S03]  /*9b60*/  LDL R9, [R1+0x164] ;  /* 0x0001640001097983 */ /* 0x000ea60000100800 */
[----:B------:R-:W-:Y:S01]  /*9b70*/  HGMMA.64x128x8.F32.TF32 R24, gdesc[UR24], R24, gsb0 ;  /* 0x05e00000181879f0 */ /* 0x000fe20008002818 */
[----:B------:R-:W-:Y:S01]  /*9b80*/  UIADD3.64 UR8, UR8, 0x604, URZ ;  /* 0x0000060408087897 */ /* 0x000fe2000fffe03f */
[----:B-1----:R-:W2:Y:S04]  /*9b90*/  LDL R205, [R1+0x170] ;  /* 0x0001700001cd7983 */ /* 0x002ea80000100800 */
[----:B------:R-:W2:Y:S04]  /*9ba0*/  LDL R202, [R1+0x16c] ;  /* 0x00016c0001ca7983 */ /* 0x000ea80000100800 */
[----:B------:R-:W2:Y:S04]  /*9bb0*/  LDL R203, [R1+0x178] ;  /* 0x0001780001cb7983 */ /* 0x000ea80000100800 */
[----:B------:R-:W2:Y:S01]  /*9bc0*/  LDL R201, [R1+0x174] ;  /* 0x0001740001c97983 */ /* 0x000ea20000100800 */
[----:B------:R-:W-:Y:S01]  /*9bd0*/  ISETP.GT.AND P1, PT, R3, RZ, PT ;  /* 0x000000ff0300720c */ /* 0x000fe20003f24270 */
[----:B------:R-:W-:Y:S01]  /*9be0*/  UIADD3 UR14, UR14, 0x1, URZ ;  /* 0x000000010e0e7890 */ /* 0x000fe2000fffe03f */
[----:B---3--:R-:W-:Y:S01]  /*9bf0*/  IADD3 R10, P2, R2, R10, RZ ;  /* 0x0000000a020a7210 */ /* 0x008fe20007f5e0ff */
[----:B------:R-:W3:Y:S01]  /*9c00*/  LDL R14, [R1+0x180] ;  /* 0x00018000010e7983 */ /* 0x000ee20000100800 */
[----:B----4-:R-:W-:-:S03]  /*9c10*/  ISETP.GE.AND P0, PT, R15, R8, PT ;  /* 0x000000080f00720c */ /* 0x010fc60003f06270 */
[----:B------:R-:W4:Y:S04]  /*9c20*/  LDL R206, [R1+0x198] ;  /* 0x0001980001ce7983 */ /* 0x000f280000100800 */
[----:B------:R-:W4:Y:S04]  /*9c30*/  LDL R208, [R1+0x318] ;  /* 0x0003180001d07983 */ /* 0x000f280000100800 */
[----:B------:R-:W4:Y:S01]  /*9c40*/  LDL R207, [R1+0x328] ;  /* 0x0003280001cf7983 */ /* 0x000f220000100800 */
[----:B------:R-:W-:Y:S02]  /*9c50*/  WARPGROUP.DEPBAR.LE gsb0, 0x0 ;  /* 0x00008000000079c5 */ /* 0x000fe40000010000 */
[----:B------:R-:W-:-:S06]  /*9c60*/  WARPGROUP.ARRIVE ;  /* 0x00000000000079c5 */ /* 0x000fcc0000000000 */
[----:B------:R-:W-:Y:S01]  /*9c70*/  HGMMA.64x128x8.F32.TF32 R24, gdesc[UR8], R24, gsb0 ;  /* 0x05e00000081879f0 */ /* 0x000fe20008002818 */
[----:B------:R-:W-:Y:S01]  /*9c80*/  SEL R8, RZ, 0x4, !P1 ;  /* 0x00000004ff087807 */ /* 0x000fe20004800000 */
[----:B------:R-:W-:Y:S01]  /*9c90*/  UISETP.GT.AND UP0, UPT, UR14, 0x2, UPT ;  /* 0x000000020e00788c */ /* 0x000fe2000bf04270 */
[----:B------:R-:W-:Y:S02]  /*9ca0*/  IMAD.X R11, R0, 0x1, R12, P2 ;  /* 0x00000001000b7824 */ /* 0x000fe400010e060c */
[----:B------:R-:W-:Y:S01]  /*9cb0*/  SEL R8, R8, RZ, !P0 ;  /* 0x000000ff08087207 */ /* 0x000fe20004000000 */
[----:B------:R-:W4:Y:S01]  /*9cc0*/  LDL R12, [R1+0x17c] ;  /* 0x00017c00010c7983 */ /* 0x000f220000100800 */
[----:B------:R-:W-:Y:S02]  /*9cd0*/  USEL UR14, UR14, URZ, !UP0 ;  /* 0x0000003f0e0e7287 */ /* 0x000fe4000c000000 */
[----:B------:R-:W-:Y:S02]  /*9ce0*/  ISETP.NE.U32.AND P1, PT, R8, RZ, PT ;  /* 0x000000ff0800720c */ /* 0x000fe40003f25070 */
[----:B------:R-:W-:-:S06]  /*9cf0*/  ULEA UR4, UR14, UR12, 0xf ;  /* 0x0000000c0e047291 */ /* 0x000fcc000f8e783f */
[----:B------:R-:W-:Y:S01]  /*9d00*/  VIADD R8, R16, UR4 ;  /* 0x0000000410087c36 */ /* 0x000fe20008000000 */
[----:B------:R-:W-:Y:S02]  /*9d10*/  WARPGROUP.DEPBAR.LE gsb0, 0x0 ;  /* 0x00008000000079c5 */ /* 0x000fe40000010000 */
[----:B------:R-:W-:Y:S06]  /*9d20*/  BAR.SYNC.DEFER_BLOCKING 0x0 ;  /* 0x0000000000007b1d */ /* 0x000fec0000010000 */
[----:B------:R-:W-:Y:S01]  /*9d30*/  @!PT LDS RZ, [RZ] ;  /* 0x00000000fffff984 */ /* 0x000fe20000000800 */
[----:B------:R-:W-:Y:S01]  /*9d40*/  @!PT LDS RZ, [RZ] ;  /* 0x00000000fffff984 */ /* 0x000fe20000000800 */
[----:B------:R-:W-:Y:S01]  /*9d50*/  @!PT LDS RZ, [RZ] ;  /* 0x00000000fffff984 */ /* 0x000fe20000000800 */
[----:B------:R2:W-:Y:S02]  /*9d60*/  LDGSTS.E [R8], desc[UR16][R10.64], P1 ;  /* 0x000000000a087fae */ /* 0x0005e40008921850 */
[----:B--2---:R-:W-:-:S02]  /*9d70*/  IADD3 R10, P2, R2, R204, RZ ;  /* 0x000000cc020a7210 */ /* 0x004fc40007f5e0ff */
[----:B------:R-:W2:Y:S03]  /*9d80*/  LDL R204, [R1+0x188] ;  /* 0x0001880001cc7983 */ /* 0x000ea60000100800 */
[----:B------:R-:W-:Y:S02]  /*9d90*/  IMAD.X R11, R0, 0x1, R200, P2 ;  /* 0x00000001000b7824 */ /* 0x000fe400010e06c8 */
[----:B------:R-:W2:Y:S04]  /*9da0*/  LDL R200, [R1+0x184] ;  /* 0x0001840001c87983 */ /* 0x000ea80000100800 */
[----:B------:R1:W-:Y:S01]  /*9db0*/  LDGSTS.E [R8+0x4000], desc[UR16][R10.64], P1 ;  /* 0x040000000a087fae */ /* 0x0003e20008921850 */
[----:B------:R-:W-:-:S04]  /*9dc0*/  ISETP.GT.AND P1, PT, R3, 0x1, PT ;  /* 0x000000010300780c */ /* 0x000fc80003f24270 */
[----:B-1----:R-:W-:-:S04]  /*9dd0*/  SEL R10, RZ, 0x4, !P1 ;  /* 0x00000004ff0a7807 */ /* 0x002fc80004800000 */
[----:B------:R-:W-:-:S04]  /*9de0*/  SEL R10, R10, RZ, !P0 ;  /* 0x000000ff0a0a7207 */ /* 0x000fc80004000000 */
[----:B------:R-:W-:Y:S02]  /*9df0*/  ISETP.NE.U32.AND P1, PT, R10, RZ, PT ;  /* 0x000000ff0a00720c */ /* 0x000fe40003f25070 */
[----:B------:R-:W-:Y:S02]  /*9e00*/  IADD3 R10, P2, R2, R13, RZ ;  /* 0x0000000d020a7210 */ /* 0x000fe40007f5e0ff */
[----:B------:R-:W2:Y:S03]  /*9e10*/  LDL R13, [R1+0x190] ;  /* 0x00019000010d7983 */ /* 0x000ea60000100800 */
[----:B------:R-:W-:Y:S02]  /*9e20*/  IMAD.X R11, R0, 0x1, R9, P2 ;  /* 0x00000001000b7824 */ /* 0x000fe400010e0609 */
[----:B------:R-:W2:Y:S04]  /*9e30*/  LDL R9, [R1+0x18c] ;  /* 0x00018c0001097983 */ /* 0x000ea80000100800 */
[----:B------:R1:W-:Y:S02]  /*9e40*/  LDGSTS.E [R8+0x4], desc[UR16][R10.64], P1 ;  /* 0x000040000a087fae */ /* 0x0003e40008921850 */
[----:B-1----:R-:W-:-:S02]  /*9e50*/  IADD3 R10, P2, R2, R205, RZ ;  /* 0x000000cd020a7210 */ /* 0x002fc40007f5e0ff */
        /* <DEDUP_REMOVED lines=13> */
[----:B---3--:R-:W-:-:S02]  /*9f30*/  IADD3 R10, P2, R2, R14, RZ ;  /* 0x0000000e020a7210 */ /* 0x008fc40007f5e0ff */
[----:B------:R-:W3:Y:S03]  /*9f40*/  LDL R14, [R1+0x1a8] ;  /* 0x0001a800010e7983 */ /* 0x000ee60000100800 */
[----:B----4-:R-:W-:Y:S02]  /*9f50*/  IMAD.X R11, R0, 0x1, R12, P2 ;  /* 0x00000001000b7824 */ /* 0x010fe400010e060c */
[----:B------:R-:W4:Y:S04]  /*9f60*/  LDL R12, [R1+0x1a4] ;  /* 0x0001a400010c7983 */ /* 0x000f280000100800 */
[----:B------:R1:W-:Y:S01]  /*9f70*/  LDGSTS.E [R8+0x4008], desc[UR16][R10.64], P1 ;  /* 0x040080000a087fae */ /* 0x0003e20008921850 */
[----:B------:R-:W-:-:S04]  /*9f80*/  ISETP.GT.AND P1, PT, R3, 0x3, PT ;  /* 0x000000030300780c */ /* 0x000fc80003f24270 */
[----:B-1----:R-:W-:-:S04]  /*9f90*/  SEL R10, RZ, 0x4, !P1 ;  /* 0x00000004ff0a7807 */ /* 0x002fc80004800000 */
[----:B------:R-:W-:-:S04]  /*9fa0*/  SEL R10, R10, RZ, !P0 ;  /* 0x000000ff0a0a7207 */ /* 0x000fc80004000000 */
[----:B------:R-:W-:Y:S02]  /*9fb0*/  ISETP.NE.U32.AND P1, PT, R10, RZ, PT ;  /* 0x000000ff0a00720c */ /* 0x000fe40003f25070 */
[----:B--2---:R-:W-:Y:S02]  /*9fc0*/  IADD3 R10, P2, R2, R204, RZ ;  /* 0x000000cc020a7210 */ /* 0x004fe40007f5e0ff */
[----:B------:R-:W2:Y:S03]  /*9fd0*/  LDL R204, [R1+0x1b8] ;  /* 0x0001b80001cc7983 */ /* 0x000ea60000100800 */
[----:B------:R-:W-:Y:S02]  /*9fe0*/  IMAD.X R11, R0, 0x1, R200, P2 ;  /* 0x00000001000b7824 */ /* 0x000fe400010e06c8 */
[----:B------:R-:W2:Y:S04]  /*9ff0*/  LDL R200, [R1+0x1ac] ;  /* 0x0001ac0001c87983 */ /* 0x000ea80000100800 */
[----:B------:R1:W-:Y:S02]  /*a000*/  LDGSTS.E [R8+0xc], desc[UR16][R10.64], P1 ;  /* 0x0000c0000a087fae */ /* 0x0003e40008921850 */
[----:B-1----:R-:W-:-:S02]  /*a010*/  IADD3 R10, P2, R2, R13, RZ ;  /* 0x0000000d020a7210 */ /* 0x002fc40007f5e0ff */
[----:B------:R-:W2:Y:S03]  /*a020*/  LDL R13, [R1+0x1b4] ;  /* 0x0001b400010d7983 */ /* 0x000ea60000100800 */
[----:B------:R-:W-:-:S05]  /*a030*/  IMAD.X R11, R0, 0x1, R9, P2 ;  /* 0x00000001000b7824 */ /* 0x000fca00010e0609 */
[----:B------:R1:W-:Y:S01]  /*a040*/  LDGSTS.E [R8+0x400c], desc[UR16][R10.64], P1 ;  /* 0x0400c0000a087fae */ /* 0x0003e20008921850 */
[----:B------:R-:W-:Y:S02]  /*a050*/  ISETP.GT.AND P1, PT, R3, 0x4, PT ;  /* 0x000000040300780c */ /* 0x000fe40003f24270 */
[----:B------:R-:W-:Y:S02]  /*a060*/  LOP3.LUT R9, R16, 0x10, RZ, 0x3c, !PT ;  /* 0x0000001010097812 */ /* 0x000fe400078e3cff */
[----:B-1----:R-:W-:Y:S02]  /*a070*/  IADD3 R10, P2, R2, R206, RZ ;  /* 0x000000ce020a7210 */ /* 0x002fe40007f5e0ff */
[----:B------:R-:W-:Y:S01]  /*a080*/  SEL R8, RZ, 0x4, !P1 ;  /* 0x00000004ff087807 */ /* 0x000fe20004800000 */
[----:B------:R-:W2:Y:S03]  /*a090*/  LDL R206, [R1+0x1d8] ;  /* 0x0001d80001ce7983 */ /* 0x000ea60000100800 */
[----:B------:R-:W-:Y:S01]  /*a0a0*/  SEL R8, R8, RZ, !P0 ;  /* 0x000000ff08087207 */ /* 0x000fe20004000000 */
[----:B------:R-:W-:-:S02]  /*a0b0*/  IMAD.X R11, R0, 0x1, R202, P2 ;  /* 0x00000001000b7824 */ /* 0x000fc400010e06ca */
[----:B------:R-:W2:Y:S01]  /*a0c0*/  LDL R202, [R1+0x1c0] ;  /* 0x0001c00001ca7983 */ /* 0x000ea20000100800 */
[----:B------:R-:W-:Y:S01]  /*a0d0*/  ISETP.NE.U32.AND P1, PT, R8, RZ, PT ;  /* 0x000000ff0800720c */ /* 0x000fe20003f25070 */
[----:B------:R-:W-:Y:S02]  /*a0e0*/  VIADD R8, R9, UR4 ;  /* 0x0000000409087c36 */ /* 0x000fe40008000000 */
[----:B------:R-:W2:Y:S10]  /*a0f0*/  LDL R9, [R1+0x1bc] ;  /* 0x0001bc0001097983 */ /* 0x000eb40000100800 */
[----:B------:R1:W-:Y:S02]  /*a100*/  LDGSTS.E [R8], desc[UR16][R10.64], P1 ;  /* 0x000000000a087fae */ /* 0x0003e40008921850 */
        /* <DEDUP_REMOVED lines=9> */
[----:B---3--:R-:W-:Y:S02]  /*a1a0*/  IADD3 R10, P2, R2, R14, RZ ;  /* 0x0000000e020a7210 */ /* 0x008fe40007f5e0ff */
[----:B------:R-:W3:Y:S03]  /*a1b0*/  LDL R14, [R1+0x1d0] ;  /* 0x0001d000010e7983 */ /* 0x000ee60000100800 */
[----:B----4-:R-:W-:Y:S02]  /*a1c0*/  IMAD.X R11, R0, 0x1, R12, P2 ;  /* 0x00000001000b7824 */ /* 0x010fe400010e060c */
[----:B------:R-:W4:Y:S04]  /*a1d0*/  LDL R12, [R1+0x1cc] ;  /* 0x0001cc00010c7983 */ /* 0x000f280000100800 */
[----:B------:R1:W-:Y:S02]  /*a1e0*/  LDGSTS.E [R8+0x4], desc[UR16][R10.64], P1 ;  /* 0x000040000a087fae */ /* 0x0003e40008921850 */
[----:B-1----:R-:W-:-:S02]  /*a1f0*/  IADD3 R10, P2, R2, R205, RZ ;  /* 0x000000cd020a7210 */ /* 0x002fc40007f5e0ff */
[----:B------:R-:W4:Y:S03]  /*a200*/  LDL R205, [R1+0x1f0] ;  /* 0x0001f00001cd7983 */ /* 0x000f260000100800 */
[----:B--2---:R-:W-:Y:S02]  /*a210*/  IMAD.X R11, R0, 0x1, R200, P2 ;  /* 0x00000001000b7824 */ /* 0x004fe400010e06c8 */
        /* <DEDUP_REMOVED lines=27> */
[----:B----4-:R-:W-:-:S05]  /*a3d0*/  IMAD.X R11, R0, 0x1, R12, P2 ;  /* 0x00000001000b7824 */ /* 0x010fca00010e060c */
[----:B------:R1:W-:Y:S01]  /*a3e0*/  LDGSTS.E [R8+0x400c], desc[UR16][R10.64], P1 ;  /* 0x0400c0000a087fae */ /* 0x0003e20008921850 */
[----:B------:R-:W-:Y:S02]  /*a3f0*/  ISETP.GT.AND P1, PT, R3, 0x8, PT ;  /* 0x000000080300780c */ /* 0x000fe40003f24270 */
[----:B------:R-:W-:Y:S02]  /*a400*/  LOP3.LUT R12, R16, 0x20, RZ, 0x3c, !PT ;  /* 0x00000020100c7812 */ /* 0x000fe400078e3cff */
[----:B-1----:R-:W-:Y:S02]  /*a410*/  IADD3 R10, P2, R2, R206, RZ ;  /* 0x000000ce020a7210 */ /* 0x002fe40007f5e0ff */
[----:B------:R-:W-:Y:S01]  /*a420*/  SEL R8, RZ, 0x4, !P1 ;  /* 0x00000004ff087807 */ /* 0x000fe20004800000 */
[----:B------:R-:W4:Y:S03]  /*a430*/  LDL R206, [R1+0x218] ;  /* 0x0002180001ce7983 */ /* 0x000f260000100800 */
[----:B------:R-:W-:-:S04]  /*a440*/  SEL R8, R8, RZ, !P0 ;  /* 0x000000ff08087207 */ /* 0x000fc80004000000 */
[----:B------:R-:W-:Y:S01]  /*a450*/  ISETP.NE.U32.AND P1, PT, R8, RZ, PT ;  /* 0x000000ff0800720c */ /* 0x000fe20003f25070 */
[----:B------:R-:W-:Y:S02]  /*a460*/  VIADD R8, R12, UR4 ;  /* 0x000000040c087c36 */ /* 0x000fe40008000000 */
[----:B------:R-:W4:Y:S01]  /*a470*/  LDL R12, [R1+0x1fc] ;  /* 0x0001fc00010c7983 */ /* 0x000f220000100800 */
[----:B--2---:R-:W-:-:S03]  /*a480*/  IMAD.X R11, R0, 0x1, R200, P2 ;  /* 0x00000001000b7824 */ /* 0x004fc600010e06c8 */
[----:B------:R-:W2:Y:S06]  /*a490*/  LDL R200, [R1+0x200] ;  /* 0x0002000001c87983 */ /* 0x000eac0000100800 */
[----:B------:R1:W-:Y:S02]  /*a4a0*/  LDGSTS.E [R8], desc[UR16][R10.64], P1 ;  /* 0x000000000a087fae */ /* 0x0003e40008921850 */
[----:B-1----:R-:W-:Y:S02]  /*a4b0*/  IADD3 R10, P2, R2, R204, RZ ;  /* 0x000000cc020a7210 */ /* 0x002fe40007f5e0ff */
[----:B------:R-:W4:Y:S03]  /*a4c0*/  LDL R204, [R1+0x208] ;  /* 0x0002080001cc7983 */ /* 0x000f260000100800 */
[----:B------:R-:W-:-:S02]  /*a4d0*/  IMAD.X R11, R0, 0x1, R13, P2 ;  /* 0x00000001000b7824 */ /* 0x000fc400010e060d */
[----:B------:R-:W4:Y:S04]  /*a4e0*/  LDL R13, [R1+0x204] ;  /* 0x00020400010d7983 */ /* 0x000f280000100800 */
[----:B------:R1:W-:Y:S01]  /*a4f0*/  LDGSTS.E [R8+0x4000], desc[UR16][R10.64], P1 ;  /* 0x040000000a087fae */ /* 0x0003e20008921850 */
[----:B------:R-:W-:-:S04]  /*a500*/  ISETP.GT.AND P1, PT, R3, 0x9, PT ;  /* 0x000000090300780c */ /* 0x000fc80003f24270 */
[----:B-1----:R-:W-:-:S04]  /*a510*/  SEL R10, RZ, 0x4, !P1 ;  /* 0x00000004ff0a7807 */ /* 0x002fc80004800000 */
[----:B------:R-:W-:-:S04]  /*a520*/  SEL R10, R10, RZ, !P0 ;  /* 0x000000ff0a0a7207 */ /* 0x000fc80004000000 */
[----:B------:R-:W-:Y:S02]  /*a530*/  ISETP.NE.U32.AND P1, PT, R10, RZ, PT ;  /* 0x000000ff0a00720c */ /* 0x000fe40003f25070 */
[----:B------:R-:W-:Y:S02]  /*a540*/  IADD3 R10, P2, R2, R202, RZ ;  /* 0x000000ca020a7210 */ /* 0x000fe40007f5e0ff */
[----:B------:R-:W4:Y:S03]  /*a550*/  LDL R202, [R1+0x210] ;  /* 0x0002100001ca7983 */ /* 0x000f260000100800 */
[----:B------:R-:W-:Y:S02]  /*a560*/  IMAD.X R11, R0, 0x1, R9, P2 ;  /* 0x00000001000b7824 */ /* 0x000fe400010e0609 */
[----:B------:R-:W4:Y:S04]  /*a570*/  LDL R9, [R1+0x20c] ;  /* 0x00020c0001097983 */ /* 0x000f280000100800 */
[----:B------:R1:W-:Y:S02]  /*a580*/  LDGSTS.E [R8+0x4], desc[UR16][R10.64], P1 ;  /* 0x000040000a087fae */ /* 0x0003e40008921850 */
[----:B-1----:R-:W-:-:S02]  /*a590*/  IADD3 R10, P2, R2, R205, RZ ;  /* 0x000000cd020a7210 */ /* 0x002fc40007f5e0ff */
[----:B------:R-:W4:Y:S03]  /*a5a0*/  LDL R205, [R1+0x230] ;  /* 0x0002300001cd7983 */ /* 0x000f260000100800 */
[----:B------:R-:W-:Y:S02]  /*a5b0*/  IMAD.X R11, R0, 0x1, R201, P2 ;  /* 0x00000001000b7824 */ /* 0x000fe400010e06c9 */
        /* <DEDUP_REMOVED lines=8> */
[----:B---3--:R-:W-:Y:S02]  /*a640*/  IMAD.X R11, R0, 0x1, R14, P2 ;  /* 0x00000001000b7824 */ /* 0x008fe400010e060e */
[----:B------:R-:W3:Y:S04]  /*a650*/  LDL R14, [R1+0x21c] ;  /* 0x00021c00010e7983 */ /* 0x000ee80000100800 */
[----:B------:R2:W-:Y:S02]  /*a660*/  LDGSTS.E [R8+0x8], desc[UR16][R10.64], P1 ;  /* 0x000080000a087fae */ /* 0x0005e40008921850 */
[----:B--2---:R-:W-:-:S02]  /*a670*/  IADD3 R10, P2, R2, R200, RZ ;  /* 0x000000c8020a7210 */ /* 0x004fc40007f5e0ff */
[----:B------:R-:W2:Y:S03]  /*a680*/  LDL R200, [R1+0x228] ;  /* 0x0002280001c87983 */ /* 0x000ea60000100800 */
[----:B----4-:R-:W-:Y:S02]  /*a690*/  IMAD.X R11, R0, 0x1, R12, P2 ;  /* 0x00000001000b7824 */ /* 0x010fe400010e060c */
        /* <DEDUP_REMOVED lines=13> */
[----:B------:R-:W-:-:S05]  /*a770*/  IMAD.X R11, R0, 0x1, R9, P2 ;  /* 0x00000001000b7824 */ /* 0x000fca00010e0609 */
[----:B------:R1:W-:Y:S01]  /*a780*/  LDGSTS.E [R8+0x400c], desc[UR16][R10.64], P1 ;  /* 0x0400c0000a087fae */ /* 0x0003e20008921850 */
[----:B------:R-:W-:Y:S02]  /*a790*/  ISETP.GT.AND P1, PT, R3, 0xc, PT ;  /* 0x0000000c0300780c */ /* 0x000fe40003f24270 */
[----:B------:R-:W-:Y:S02]  /*a7a0*/  LOP3.LUT R9, R16, 0x30, RZ, 0x3c, !PT ;  /* 0x0000003010097812 */ /* 0x000fe400078e3cff */
[----:B-1----:R-:W-:Y:S02]  /*a7b0*/  IADD3 R10, P2, R2, R206, RZ ;  /* 0x000000ce020a7210 */ /* 0x002fe40007f5e0ff */
[----:B------:R-:W-:Y:S01]  /*a7c0*/  SEL R8, RZ, 0x4, !P1 ;  /* 0x00000004ff087807 */ /* 0x000fe20004800000 */
[----:B------:R-:W4:Y:S03]  /*a7d0*/  LDL R206, [R1+0x258] ;  /* 0x0002580001ce7983 */ /* 0x000f260000100800 */
[----:B------:R-:W-:Y:S01]  /*a7e0*/  SEL R8, R8, RZ, !P0 ;  /* 0x000000ff08087207 */ /* 0x000fe20004000000 */
[----:B------:R-:W-:-:S02]  /*a7f0*/  IMAD.X R11, R0, 0x1, R201, P2 ;  /* 0x00000001000b7824 */ /* 0x000fc400010e06c9 */
[----:B------:R-:W4:Y:S01]  /*a800*/  LDL R201, [R1+0x240] ;  /* 0x0002400001c97983 */ /* 0x000f220000100800 */
[----:B------:R-:W-:Y:S01]  /*a810*/  ISETP.NE.U32.AND P1, PT, R8, RZ, PT ;  /* 0x000000ff0800720c */ /* 0x000fe20003f25070 */
[----:B------:R-:W-:Y:S02]  /*a820*/  VIADD R8, R9, UR4 ;  /* 0x0000000409087c36 */ /* 0x000fe40008000000 */
[----:B------:R-:W4:Y:S10]  /*a830*/  LDL R9, [R1+0x23c] ;  /* 0x00023c0001097983 */ /* 0x000f340000100800 */
[----:B------:R1:W-:Y:S02]  /*a840*/  LDGSTS.E [R8], desc[UR16][R10.64], P1 ;  /* 0x000000000a087fae */ /* 0x0003e40008921850 */
[----:B-1----:R-:W-:-:S02]  /*a850*/  IADD3 R10, P2, R2, R203, RZ ;  /* 0x000000cb020a7210 */ /* 0x002fc40007f5e0ff */
[----:B------:R-:W4:Y:S03]  /*a860*/  LDL R203, [R1+0x248] ;  /* 0x0002480001cb7983 */ /* 0x000f260000100800 */
[----:B---3--:R-:W-:Y:S02]  /*a870*/  IMAD.X R11, R0, 0x1, R14, P2 ;  /* 0x00000001000b7824 */ /* 0x008fe400010e060e */
[----:B------:R-:W3:Y:S04]  /*a880*/  LDL R14, [R1+0x244] ;  /* 0x00024400010e7983 */ /* 0x000ee80000100800 */
[----:B------:R1:W-:Y:S01]  /*a890*/  LDGSTS.E [R8+0x4000], desc[UR16][R10.64], P1 ;  /* 0x040000000a087fae */ /* 0x0003e20008921850 */
[----:B------:R-:W-:-:S04]  /*a8a0*/  ISETP.GT.AND P1, PT, R3, 0xd, PT ;  /* 0x0000000d0300780c */ /* 0x000fc80003f24270 */
[----:B-1----:R-:W-:-:S04]  /*a8b0*/  SEL R10, RZ, 0x4, !P1 ;  /* 0x00000004ff0a7807 */ /* 0x002fc80004800000 */
[----:B------:R-:W-:-:S04]  /*a8c0*/  SEL R10, R10, RZ, !P0 ;  /* 0x000000ff0a0a7207 */ /* 0x000fc80004000000 */
[----:B------:R-:W-:Y:S02]  /*a8d0*/  ISETP.NE.U32.AND P1, PT, R10, RZ, PT ;  /* 0x000000ff0a00720c */ /* 0x000fe40003f25070 */
[----:B--2---:R-:W-:Y:S02]  /*a8e0*/  IADD3 R10, P2, R2, R200, RZ ;  /* 0x000000c8020a7210 */ /* 0x004fe40007f5e0ff */
[----:B------:R-:W2:Y:S03]  /*a8f0*/  LDL R200, [R1+0x250] ;  /* 0x0002500001c87983 */ /* 0x000ea60000100800 */
[----:B----4-:R-:W-:Y:S02]  /*a900*/  IMAD.X R11, R0, 0x1, R12, P2 ;  /* 0x00000001000b7824 */ /* 0x010fe400010e060c */
        /* <DEDUP_REMOVED lines=43> */
[----:B------:R-:W-:-:S03]  /*abc0*/  IMAD.X R11, R0, 0x1, R13, P2 ;  /* 0x00000001000b7824 */ /* 0x000fc600010e060d */
[----:B------:R-:W4:Y:S06]  /*abd0*/  LDL R13, [R1+0x280] ;  /* 0x00028000010d7983 */ /* 0x000f2c0000100800 */
        /* <DEDUP_REMOVED lines=24> */
[----:B------:R-:W-:Y:S02]  /*ad60*/  IADD3 R10, P2, R2, R203, RZ ;  /* 0x000000cb020a7210 */ /* 0x000fe40007f5e0ff */
[----:B------:R-:W3:Y:S03]  /*ad70*/  LDL R203, [R1+0x2a0] ;  /* 0x0002a00001cb7983 */ /* 0x000ee60000100800 */
[----:B--2---:R-:W-:Y:S02]  /*ad80*/  IMAD.X R11, R0, 0x1, R200, P2 ;  /* 0x00000001000b7824 */ /* 0x004fe400010e06c8 */
[----:B------:R-:W2:Y:S04]  /*ad90*/  LDL R200, [R1+0x29c] ;  /* 0x00029c0001c87983 */ /* 0x000ea80000100800 */
[----:B------:R4:W-:Y:S02]  /*ada0*/  LDGSTS.E [R8+0x8], desc[UR16][R10.64], P1 ;  /* 0x000080000a087fae */ /* 0x0009e40008921850 */
[----:B----4-:R-:W-:-:S02]  /*adb0*/  IADD3 R10, P2, R2, R13, RZ ;  /* 0x0000000d020a7210 */ /* 0x010fc40007f5e0ff */
        /* <DEDUP_REMOVED lines=23> */
[----:B---3--:R-:W-:-:S02]  /*af30*/  IMAD.X R11, R0, 0x1, R14, P2 ;  /* 0x00000001000b7824 */ /* 0x008fc400010e060e */
[----:B------:R-:W3:Y:S01]  /*af40*/  LDL R14, [R1+0x2c0] ;  /* 0x0002c000010e7983 */ /* 0x000ee20000100800 */
[----:B------:R-:W-:Y:S01]  /*af50*/  ISETP.NE.U32.AND P1, PT, R8, RZ, PT ;  /* 0x000000ff0800720c */ /* 0x000fe20003f25070 */
[----:B------:R-:W-:Y:S02]  /*af60*/  VIADD R8, R9, UR4 ;  /* 0x0000000409087c36 */ /* 0x000fe40008000000 */
[----:B------:R-:W3:Y:S10]  /*af70*/  LDL R9, [R1+0x2bc] ;  /* 0x0002bc0001097983 */ /* 0x000ef40000100800 */
[----:B------:R1:W-:Y:S02]  /*af80*/  LDGSTS.E [R8], desc[UR16][R10.64], P1 ;  /* 0x000000000a087fae */ /* 0x0003e40008921850 */
[----:B-1----:R-:W-:-:S02]  /*af90*/  IADD3 R10, P2, R2, R203, RZ ;  /* 0x000000cb020a7210 */ /* 0x002fc40007f5e0ff */
[----:B------:R-:W3:Y:S03]  /*afa0*/  LDL R203, [R1+0x2c8] ;  /* 0x0002c80001cb7983 */ /* 0x000ee60000100800 */
[----:B--2---:R-:W-:Y:S02]  /*afb0*/  IMAD.X R11, R0, 0x1, R200, P2 ;  /* 0x00000001000b7824 */ /* 0x004fe400010e06c8 */
[----:B------:R-:W2:Y:S04]  /*afc0*/  LDL R200, [R1+0x2c4] ;  /* 0x0002c40001c87983 */ /* 0x000ea80000100800 */
[----:B------:R1:W-:Y:S01]  /*afd0*/  LDGSTS.E [R8+0x4000], desc[UR16][R10.64], P1 ;  /* 0x040000000a087fae */ /* 0x0003e20008921850 */
[----:B------:R-:W-:-:S04]  /*afe0*/  ISETP.GT.AND P1, PT, R3, 0x15, PT ;  /* 0x000000150300780c */ /* 0x000fc80003f24270 */
[----:B-1----:R-:W-:-:S04]  /*aff0*/  SEL R10, RZ, 0x4, !P1 ;  /* 0x00000004ff0a7807 */ /* 0x002fc80004800000 */
[----:B------:R-:W-:-:S04]  /*b000*/  SEL R10, R10, RZ, !P0 ;  /* 0x000000ff0a0a7207 */ /* 0x000fc80004000000 */
[----:B------:R-:W-:Y:S02]  /*b010*/  ISETP.NE.U32.AND P1, PT, R10, RZ, PT ;  /* 0x000000ff0a00720c */ /* 0x000fe40003f25070 */
[----:B----4-:R-:W-:Y:S02]  /*b020*/  IADD3 R10, P2, R2, R13, RZ ;  /* 0x0000000d020a7210 */ /* 0x010fe40007f5e0ff */
        /* <DEDUP_REMOVED lines=18> */
[----:B---3--:R-:W-:-:S02]  /*b150*/  IADD3 R10, P2, R2, R14, RZ ;  /* 0x0000000e020a7210 */ /* 0x008fc40007f5e0ff */
[----:B------:R-:W3:Y:S03]  /*b160*/  LDL R14, [R1+0x2e8] ;  /* 0x0002e800010e7983 */ /* 0x000ee60000100800 */
[----:B------:R-:W-:Y:S02]  /*b170*/  IMAD.X R11, R0, 0x1, R9, P2 ;  /* 0x00000001000b7824 */ /* 0x000fe400010e0609 */
[----:B------:R-:W3:Y:S04]  /*b180*/  LDL R9, [R1+0x2e4] ;  /* 0x0002e40001097983 */ /* 0x000ee80000100800 */
[----:B------:R1:W-:Y:S01]  /*b190*/  LDGSTS.E [R8+0x4008], desc[UR16][R10.64], P1 ;  /* 0x040080000a087fae */ /* 0x0003e20008921850 */
[----:B------:R-:W-:-:S04]  /*b1a0*/  ISETP.GT.AND P1, PT, R3, 0x17, PT ;  /* 0x000000170300780c */ /* 0x000fc80003f24270 */
[----:B-1----:R-:W-:-:S04]  /*b1b0*/  SEL R10, RZ, 0x4, !P1 ;  /* 0x00000004ff0a7807 */ /* 0x002fc80004800000 */
[----:B------:R-:W-:-:S04]  /*b1c0*/  SEL R10, R10, RZ, !P0 ;  /* 0x000000ff0a0a7207 */ /* 0x000fc80004000000 */
[----:B------:R-:W-:Y:S02]  /*b1d0*/  ISETP.NE.U32.AND P1, PT, R10, RZ, PT ;  /* 0x000000ff0a00720c */ /* 0x000fe40003f25070 */
[----:B------:R-:W-:-:S05]  /*b1e0*/  IADD3 R10, P2, R2, R203, RZ ;  /* 0x000000cb020a7210 */ /* 0x000fca0007f5e0ff */
[----:B--2---:R-:W-:Y:S02]  /*b1f0*/  IMAD.X R11, R0, 0x1, R200, P2 ;  /* 0x00000001000b7824 */ /* 0x004fe400010e06c8 */
[----:B------:R-:W2:Y:S04]  /*b200*/  LDL R200, [R1+0x2ec] ;  /* 0x0002ec0001c87983 */ /* 0x000ea80000100800 */
[----:B------:R4:W-:Y:S02]  /*b210*/  LDGSTS.E [R8+0xc], desc[UR16][R10.64], P1 ;  /* 0x0000c0000a087fae */ /* 0x0009e40008921850 */
[----:B----4-:R-:W-:Y:S02]  /*b220*/  IADD3 R10, P2, R2, R13, RZ ;  /* 0x0000000d020a7210 */ /* 0x010fe40007f5e0ff */
[----:B------:R-:W4:Y:S03]  /*b230*/  LDL R13, [R1+0x2f8] ;  /* 0x0002f800010d7983 */ /* 0x000f260000100800 */
[----:B------:R-:W-:-:S02]  /*b240*/  IMAD.X R11, R0, 0x1, R12, P2 ;  /* 0x00000001000b7824 */ /* 0x000fc400010e060c */
[----:B------:R-:W4:Y:S04]  /*b250*/  LDL R12, [R1+0x2f4] ;  /* 0x0002f400010c7983 */ /* 0x000f280000100800 */
[----:B------:R1:W-:Y:S01]  /*b260*/  LDGSTS.E [R8+0x400c], desc[UR16][R10.64], P1 ;  /* 0x0400c0000a087fae */ /* 0x0003e20008921850 */
[----:B------:R-:W-:Y:S02]  /*b270*/  ISETP.GT.AND P1, PT, R3, 0x18, PT ;  /* 0x000000180300780c */ /* 0x000fe40003f24270 */
[----:B------:R-:W-:Y:S02]  /*b280*/  LOP3.LUT R203, R16, 0x60, RZ, 0x3c, !PT ;  /* 0x0000006010cb7812 */ /* 0x000fe400078e3cff */
[----:B-1----:R-:W-:Y:S02]  /*b290*/  SEL R8, RZ, 0x4, !P1 ;  /* 0x00000004ff087807 */ /* 0x002fe40004800000 */
[----:B------:R-:W-:-:S02]  /*b2a0*/  IADD3 R10, P2, R2, R206, RZ ;  /* 0x000000ce020a7210 */ /* 0x000fc40007f5e0ff */
[----:B------:R-:W-:Y:S01]  /*b2b0*/  SEL R8, R8, RZ, !P0 ;  /* 0x000000ff08087207 */ /* 0x000fe20004000000 */
[----:B------:R-:W4:Y:S03]  /*b2c0*/  LDL R206, [R1+0x324] ;  /* 0x0003240001ce7983 */ /* 0x000f260000100800 */
[----:B------:R-:W-:Y:S01]  /*b2d0*/  ISETP.NE.U32.AND P1, PT, R8, RZ, PT ;  /* 0x000000ff0800720c */ /* 0x000fe20003f25070 */
[----:B------:R-:W-:Y:S02]  /*b2e0*/  IMAD.X R11, R0, 0x1, R204, P2 ;  /* 0x00000001000b7824 */ /* 0x000fe400010e06cc */
[----:B------:R-:W4:Y:S01]  /*b2f0*/  LDL R204, [R1+0x300] ;  /* 0x0003000001cc7983 */ /* 0x000f220000100800 */
[----:B------:R-:W-:-:S03]  /*b300*/  VIADD R8, R203, UR4 ;  /* 0x00000004cb087c36 */ /* 0x000fc60008000000 */
        /* <DEDUP_REMOVED lines=11> */
[----:B---3--:R-:W-:Y:S02]  /*b3c0*/  IADD3 R10, P2, R2, R14, RZ ;  /* 0x0000000e020a7210 */ /* 0x008fe40007f5e0ff */
[----:B------:R-:W3:Y:S03]  /*b3d0*/  LDL R14, [R1+0x310] ;  /* 0x00031000010e7983 */ /* 0x000ee60000100800 */
[----:B------:R-:W-:Y:S02]  /*b3e0*/  IMAD.X R11, R0, 0x1, R9, P2 ;  /* 0x00000001000b7824 */ /* 0x000fe400010e0609 */
[----:B------:R-:W3:Y:S04]  /*b3f0*/  LDL R9, [R1+0x30c] ;  /* 0x00030c0001097983 */ /* 0x000ee80000100800 */
[----:B------:R1:W-:Y:S02]  /*b400*/  LDGSTS.E [R8+0x4], desc[UR16][R10.64], P1 ;  /* 0x000040000a087fae */ /* 0x0003e40008921850 */
        /* <DEDUP_REMOVED lines=28> */
[----:B---3--:R-:W-:-:S05]  /*b5d0*/  IADD3 R10, P2, R2, R14, RZ ;  /* 0x0000000e020a7210 */ /* 0x008fca0007f5e0ff */
[----:B------:R-:W-:Y:S02]  /*b5e0*/  IMAD.X R11, R0, 0x1, R9, P2 ;  /* 0x00000001000b7824 */ /* 0x000fe400010e0609 */
[----:B------:R-:W3:Y:S04]  /*b5f0*/  LDL R9, [R1+0x33c] ;  /* 0x00033c0001097983 */ /* 0x000ee80000100800 */
[----:B------:R1:W-:Y:S01]  /*b600*/  LDGSTS.E [R8+0x400c], desc[UR16][R10.64], P1 ;  /* 0x0400c0000a087fae */ /* 0x0003e20008921850 */
[----:B------:R-:W-:-:S04]  /*b610*/  ISETP.GT.AND P1, PT, R3, 0x1c, PT ;  /* 0x0000001c0300780c */ /* 0x000fc80003f24270 */
[----:B-1----:R-:W-:-:S04]  /*b620*/  SEL R8, RZ, 0x4, !P1 ;  /* 0x00000004ff087807 */ /* 0x002fc80004800000 */
[----:B------:R-:W-:-:S04]  /*b630*/  SEL R8, R8, RZ, !P0 ;  /* 0x000000ff08087207 */ /* 0x000fc80004000000 */
[----:B------:R-:W-:Y:S02]  /*b640*/  ISETP.NE.U32.AND P1, PT, R8, RZ, PT ;  /* 0x000000ff0800720c */ /* 0x000fe40003f25070 */
[----:B------:R-:W-:Y:S02]  /*b650*/  LOP3.LUT R14, R16, 0x70, RZ, 0x3c, !PT ;  /* 0x00000070100e7812 */ /* 0x000fe400078e3cff */
[----:B------:R-:W-:-:S03]  /*b660*/  IADD3 R10, P2, R2, R208, RZ ;  /* 0x000000d0020a7210 */ /* 0x000fc60007f5e0ff */
[----:B------:R-:W-:Y:S02]  /*b670*/  VIADD R8, R14, UR4 ;  /* 0x000000040e087c36 */ /* 0x000fe40008000000 */
[----:B------:R-:W3:Y:S01]  /*b680*/  LDL R14, [R1+0x34c] ;  /* 0x00034c00010e7983 */ /* 0x000ee20000100800 */
[----:B--2---:R-:W-:-:S03]  /*b690*/  IMAD.X R11, R0, 0x1, R200, P2 ;  /* 0x00000001000b7824 */ /* 0x004fc600010e06c8 */
[----:B------:R-:W2:Y:S04]  /*b6a0*/  LDL R200, [R1+0x350] ;  /* 0x0003500001c87983 */ /* 0x000ea80000100800 */
[----:B------:R4:W-:Y:S02]  /*b6b0*/  LDGSTS.E [R8], desc[UR16][R10.64], P1 ;  /* 0x000000000a087fae */ /* 0x0009e40008921850 */
[----:B----4-:R-:W-:Y:S02]  /*b6c0*/  IADD3 R10, P2, R2, R13, RZ ;  /* 0x0000000d020a7210 */ /* 0x010fe40007f5e0ff */
[----:B------:R-:W4:Y:S03]  /*b6d0*/  LDL R13, [R1+0x344] ;  /* 0x00034400010d7983 */ /* 0x000f260000100800 */
[----:B------:R-:W-:-:S02]  /*b6e0*/  IMAD.X R11, R0, 0x1, R12, P2 ;  /* 0x00000001000b7824 */ /* 0x000fc400010e060c */
[----:B------:R-:W2:Y:S04]  /*b6f0*/  LDL R12, [R1+0x348] ;  /* 0x00034800010c7983 */ /* 0x000ea80000100800 */
[----:B------:R1:W-:Y:S01]  /*b700*/  LDGSTS.E [R8+0x4000], desc[UR16][R10.64], P1 ;  /* 0x040000000a087fae */ /* 0x0003e20008921850 */
[----:B------:R-:W-:-:S03]  /*b710*/  ISETP.GT.AND P1, PT, R3, 0x1d, PT ;  /* 0x0000001d0300780c */ /* 0x000fc60003f24270 */
[----:B------:R-:W4:Y:S01]  /*b720*/  LDL.LU R211, [R1+0x14c] ;  /* 0x00014c0001d37983 */ /* 0x000f220000300800 */
[----:B-1----:R-:W-:-:S04]  /*b730*/  SEL R10, RZ, 0x4, !P1 ;  /* 0x00000004ff0a7807 */ /* 0x002fc80004800000 */
[----:B------:R-:W-:-:S04]  /*b740*/  SEL R10, R10, RZ, !P0 ;  /* 0x000000ff0a0a7207 */ /* 0x000fc80004000000 */
[----:B------:R-:W-:Y:S02]  /*b750*/  ISETP.NE.U32.AND P1, PT, R10, RZ, PT ;  /* 0x000000ff0a00720c */ /* 0x000fe40003f25070 */
[----:B------:R-:W-:-:S05]  /*b760*/  IADD3 R10, P2, R2, R207, RZ ;  /* 0x000000cf020a7210 */ /* 0x000fca0007f5e0ff */
[----:B------:R-:W-:-:S06]  /*b770*/  IMAD.X R11, R0, 0x1, R206, P2 ;  /* 0x00000001000b7824 */ /* 0x000fcc00010e06ce */
[----:B------:R1:W-:Y:S02]  /*b780*/  LDGSTS.E [R8+0x4], desc[UR16][R10.64], P1 ;  /* 0x000040000a087fae */ /* 0x0003e40008921850 */
[----:B-1----:R-:W-:-:S05]  /*b790*/  IADD3 R10, P2, R2, R205, RZ ;  /* 0x000000cd020a7210 */ /* 0x002fca0007f5e0ff */
[----:B------:R-:W-:-:S05]  /*b7a0*/  IMAD.X R11, R0, 0x1, R204, P2 ;  /* 0x00000001000b7824 */ /* 0x000fca00010e06cc */
[----:B------:R1:W-:Y:S01]  /*b7b0*/  LDGSTS.E [R8+0x4004], desc[UR16][R10.64], P1 ;  /* 0x040040000a087fae */ /* 0x0003e20008921850 */
[----:B------:R-:W-:-:S04]  /*b7c0*/  ISETP.GT.AND P1, PT, R3, 0x1e, PT ;  /* 0x0000001e0300780c */ /* 0x000fc80003f24270 */
[----:B-1----:R-:W-:-:S04]  /*b7d0*/  SEL R10, RZ, 0x4, !P1 ;  /* 0x00000004ff0a7807 */ /* 0x002fc80004800000 */
[----:B------:R-:W-:-:S04]  /*b7e0*/  SEL R10, R10, RZ, !P0 ;  /* 0x000000ff0a0a7207 */ /* 0x000fc80004000000 */
[----:B------:R-:W-:Y:S02]  /*b7f0*/  ISETP.NE.U32.AND P1, PT, R10, RZ, PT ;  /* 0x000000ff0a00720c */ /* 0x000fe40003f25070 */
[----:B------:R-:W-:-:S05]  /*b800*/  IADD3 R10, P2, R2, R203, RZ ;  /* 0x000000cb020a7210 */ /* 0x000fca0007f5e0ff */
[----:B------:R-:W-:-:S06]  /*b810*/  IMAD.X R11, R0, 0x1, R202, P2 ;  /* 0x00000001000b7824 */ /* 0x000fcc00010e06ca */
[----:B------:R1:W-:Y:S02]  /*b820*/  LDGSTS.E [R8+0x8], desc[UR16][R10.64], P1 ;  /* 0x000080000a087fae */ /* 0x0003e40008921850 */
[----:B-1----:R-:W-:-:S05]  /*b830*/  IADD3 R10, P2, R2, R201, RZ ;  /* 0x000000c9020a7210 */ /* 0x002fca0007f5e0ff */
[----:B---3--:R-:W-:Y:S02]  /*b840*/  IMAD.X R11, R0, 0x1, R9, P2 ;  /* 0x00000001000b7824 */ /* 0x008fe400010e0609 */
[----:B------:R-:W3:Y:S04]  /*b850*/  LDL.LU R9, [R1+0x148] ;  /* 0x0001480001097983 */ /* 0x000ee80000300800 */
[----:B------:R1:W-:Y:S01]  /*b860*/  LDGSTS.E [R8+0x4008], desc[UR16][R10.64], P1 ;  /* 0x040080000a087fae */ /* 0x0003e20008921850 */
[----:B------:R-:W-:-:S04]  /*b870*/  ISETP.GT.AND P1, PT, R3, 0x1f, PT ;  /* 0x0000001f0300780c */ /* 0x000fc80003f24270 */
[----:B-1----:R-:W-:-:S04]  /*b880*/  SEL R10, RZ, 0x4, !P1 ;  /* 0x00000004ff0a7807 */ /* 0x002fc80004800000 */
[----:B------:R-:W-:-:S04]  /*b890*/  SEL R10, R10, RZ, !P0 ;  /* 0x000000ff0a0a7207 */ /* 0x000fc80004000000 */
[----:B------:R-:W-:Y:S02]  /*b8a0*/  ISETP.NE.U32.AND P1, PT, R10, RZ, PT ;  /* 0x000000ff0a00720c */ /* 0x000fe40003f25070 */
[----:B--2---:R-:W-:Y:S02]  /*b8b0*/  IADD3 R10, P2, R2, R12, RZ ;  /* 0x0000000c020a7210 */ /* 0x004fe40007f5e0ff */
[----:B------:R-:W1:Y:S03]  /*b8c0*/  S2R R12, SR_TID.X ;  /* 0x00000000000c7919 */ /* 0x000e660000002100 */
[----:B----4-:R-:W-:Y:S02]  /*b8d0*/  IMAD.X R11, R0, 0x1, R13, P2 ;  /* 0x00000001000b7824 */ /* 0x010fe400010e060d */
[----:B------:R-:W2:Y:S04]  /*b8e0*/  LDL.LU R13, [R1+0x138] ;  /* 0x00013800010d7983 */ /* 0x000ea80000300800 */
[----:B------:R4:W-:Y:S04]  /*b8f0*/  LDGSTS.E [R8+0xc], desc[UR16][R10.64], P1 ;  /* 0x0000c0000a087fae */ /* 0x0009e80008921850 */
[----:B------:R-:W2:Y:S04]  /*b900*/  LDL.LU R205, [R1+0x12c] ;  /* 0x00012c0001cd7983 */ /* 0x000ea80000300800 */
[----:B------:R-:W2:Y:S01]  /*b910*/  LDL.LU R208, [R1+0x13c] ;  /* 0x00013c0001d07983 */ /* 0x000ea20000300800 */
[----:B----4-:R-:W-:-:S03]  /*b920*/  IADD3 R10, P2, R2, R200, RZ ;  /* 0x000000c8020a7210 */ /* 0x010fc60007f5e0ff */
[----:B------:R-:W4:Y:S02]  /*b930*/  LDL.LU R212, [R1+0x118] ;  /* 0x0001180001d47983 */ /* 0x000f240000300800 */
[----:B------:R-:W-:Y:S02]  /*b940*/  IMAD.X R11, R0, 0x1, R14, P2 ;  /* 0x00000001000b7824 */ /* 0x000fe400010e060e */
[----:B------:R-:W4:Y:S04]  /*b950*/  LDL.LU R214, [R1+0x128] ;  /* 0x0001280001d67983 */ /* 0x000f280000300800 */
[----:B------:R1:W-:Y:S02]  /*b960*/  LDGSTS.E [R8+0x400c], desc[UR16][R10.64], P1 ;  /* 0x0400c0000a087fae */ /* 0x0003e40008921850 */
[----:B-1----:R-:W-:-:S02]  /*b970*/  LOP3.LUT R12, R12, 0x1f, RZ, 0xc0, !PT ;  /* 0x0000001f0c0c7812 */ /* 0x002fc400078ec0ff */
[----:B------:R-:W4:Y:S02]  /*b980*/  LDL.LU R200, [R1+0x104] ;  /* 0x0001040001c87983 */ /* 0x000f240000300800 */
[----:B------:R-:W-:Y:S02]  /*b990*/  ISETP.GE.AND P1, PT, R12, R3, PT ;  /* 0x000000030c00720c */ /* 0x000fe40003f26270 */
[----:B------:R-:W1:Y:S01]  /*b9a0*/  S2R R12, SR_TID.X ;  /* 0x00000000000c7919 */ /* 0x000e620000002100 */
[----:B------:R-:W4:Y:S04]  /*b9b0*/  LDL.LU R201, [R1+0x10c] ;  /* 0x00010c0001c97983 */ /* 0x000f280000300800 */
[----:B------:R-:W4:Y:S04]  /*b9c0*/  LDL.LU R202, [R1+0x114] ;  /* 0x0001140001ca7983 */ /* 0x000f280000300800 */
[----:B------:R-:W4:Y:S04]  /*b9d0*/  LDL.LU R203, [R1+0x11c] ;  /* 0x00011c0001cb7983 */ /* 0x000f280000300800 */
[----:B------:R-:W4:Y:S04]  /*b9e0*/  LDL.LU R204, [R1+0x124] ;  /* 0x0001240001cc7983 */ /* 0x000f280000300800 */
[----:B------:R-:W4:Y:S04]  /*b9f0*/  LDL.LU R206, [R1+0x134] ;  /* 0x0001340001ce7983 */ /* 0x000f280000300800 */
[----:B------:R-:W4:Y:S01]  /*ba00*/  LDL.LU R207, [R1+0x100] ;  /* 0x0001000001cf7983 */ /* 0x000f220000300800 */
[----:B------:R-:W-:-:S03]  /*ba10*/  ULEA UR4, UR14, UR12, 0xe ;  /* 0x0000000c0e047291 */ /* 0x000fc6000f8e703f */
[----:B------:R-:W0:Y:S01]  /*ba20*/  LDGDEPBAR ;  /* 0x00000000000079af */ /* 0x000e220000000000 */
[C---:B-1----:R-:W-:Y:S02]  /*ba30*/  LOP3.LUT R14, R12.reuse, 0x60, RZ, 0xc0, !PT ;  /* 0x000000600c0e7812 */ /* 0x042fe400078ec0ff */
[----:B------:R-:W-:Y:S02]  /*ba40*/  LOP3.LUT R12, R12, 0x7f, RZ, 0xc0, !PT ;  /* 0x0000007f0c0c7812 */ /* 0x000fe400078ec0ff */
[----:B------:R-:W-:-:S03]  /*ba50*/  SHF.R.U32.HI R14, RZ, 0x1, R14 ;  /* 0x00000001ff0e7819 */ /* 0x000fc6000001160e */
[----:B------:R-:W-:-:S05]  /*ba60*/  IMAD.SHL.U32 R12, R12, 0x4, RZ ;  /* 0x000000040c0c7824 */ /* 0x000fca00078e00ff */
[----:B------:R-:W-:Y:S02]  /*ba70*/  LOP3.LUT R12, R12, R14, RZ, 0x3c, !PT ;  /* 0x0000000e0c0c7212 */ /* 0x000fe400078e3cff */
[----:B------:R-:W4:Y:S01]  /*ba80*/  LDL.LU R14, [R1+0x108] ;  /* 0x00010800010e7983 */ /* 0x000f220000300800 */
[----:B------:R-:W-:-:S03]  /*ba90*/  SEL R8, RZ, 0x4, P1 ;  /* 0x00000004ff087807 */ /* 0x000fc60000800000 */
[----:B------:R-:W4:Y:S01]  /*baa0*/  LDL.LU R209, [R1+0x144] ;  /* 0x0001440001d17983 */ /* 0x000f220000300800 */
[----:B------:R-:W-:Y:S02]  /*bab0*/  SEL R8, R8, RZ, !P0 ;  /* 0x000000ff08087207 */ /* 0x000fe40004000000 */
[----:B------:R-:W-:Y:S01]  /*bac0*/  IADD3 R10, P1, R4, R211, RZ ;  /* 0x000000d3040a7210 */ /* 0x000fe20007f3e0ff */
[----:B------:R-:W4:Y:S01]  /*bad0*/  LDL.LU R210, [R1+0x110] ;  /* 0x0001100001d27983 */ /* 0x000f220000300800 */
[----:B------:R-:W-:Y:S01]  /*bae0*/  ISETP.NE.U32.AND P0, PT, R8, RZ, PT ;  /* 0x000000ff0800720c */ /* 0x000fe20003f05070 */
[----:B------:R-:W-:Y:S02]  /*baf0*/  VIADD R8, R12, UR4 ;  /* 0x000000040c087c36 */ /* 0x000fe40008000000 */
[----:B------:R-:W4:Y:S04]  /*bb00*/  LDL.LU R213, [R1+0x120] ;  /* 0x0001200001d57983 */ /* 0x000f280000300800 */
[----:B------:R-:W4:Y:S04]  /*bb10*/  LDL.LU R215, [R1+0x130] ;  /* 0x0001300001d77983 */ /* 0x000f280000300800 */
[----:B------:R-:W4:Y:S01]  /*bb20*/  LDL.LU R12, [R1+0x140] ;  /* 0x00014000010c7983 */ /* 0x000f220000300800 */
[----:B---3--:R-:W-:-:S05]  /*bb30*/  IMAD.X R11, R9, 0x1, R5, P1 ;  /* 0x00000001090b7824 */ /* 0x008fca00008e0605 */
[----:B------:R2:W-:Y:S02]  /*bb40*/  LDGSTS.E [R8+0x18000], desc[UR16][R10.64], P0 ;  /* 0x180000000a087fae */ /* 0x0005e40008121850 */
[----:B--2---:R-:W-:-:S05]  /*bb50*/  IADD3 R10, P1, R4, R208, RZ ;  /* 0x000000d0040a7210 */ /* 0x004fca0007f3e0ff */
[----:B------:R-:W-:-:S05]  /*bb60*/  IMAD.X R11, R13, 0x1, R5, P1 ;  /* 0x000000010d0b7824 */ /* 0x000fca00008e0605 */
[----:B------:R1:W-:Y:S02]  /*bb70*/  LDGSTS.E [R8+0x18400], desc[UR16][R10.64], P0 ;  /* 0x184000000a087fae */ /* 0x0003e40008121850 */
[----:B-1----:R-:W-:-:S05]  /*bb80*/  IADD3 R10, P1, R4, R205, RZ ;  /* 0x000000cd040a7210 */ /* 0x002fca0007f3e0ff */
[----:B----4-:R-:W-:-:S05]  /*bb90*/  IMAD.X R11, R214, 0x1, R5, P1 ;  /* 0x00000001d60b7824 */ /* 0x010fca00008e0605 */
[----:B------:R1:W-:Y:S02]  /*bba0*/  LDGSTS.E [R8+0x18800], desc[UR16][R10.64], P0 ;  /* 0x188000000a087fae */ /* 0x0003e40008121850 */
[----:B-1----:R-:W-:-:S05]  /*bbb0*/  IADD3 R10, P1, R4, R203, RZ ;  /* 0x000000cb040a7210 */ /* 0x002fca0007f3e0ff */
[----:B------:R-:W-:-:S05]  /*bbc0*/  IMAD.X R11, R212, 0x1, R5, P1 ;  /* 0x00000001d40b7824 */ /* 0x000fca00008e0605 */
        /* <DEDUP_REMOVED lines=36> */
[----:B------:R1:W-:Y:S04]  /*be10*/  LDGSTS.E [R8+0x1bc00], desc[UR16][R10.64], P0 ;  /* 0x1bc000000a087fae */ /* 0x0003e80008121850 */
[----:B------:R-:W2:Y:S01]  /*be20*/  LDL R8, [R1+0x354] ;  /* 0x0003540001087983 */ /* 0x000ea20000100800 */
[----:B-1----:R-:W-:-:S05]  /*be30*/  IADD3 R10, P1, R4, R209, RZ ;  /* 0x000000d1040a7210 */ /* 0x002fca0007f3e0ff */
[----:B------:R-:W-:Y:S01]  /*be40*/  IMAD.X R11, R12, 0x1, R5, P1 ;  /* 0x000000010c0b7824 */ /* 0x000fe200008e0605 */
[-C--:B------:R-:W-:Y:S02]  /*be50*/  IADD3 R216, P3, R216, R7.reuse, RZ ;  /* 0x00000007d8d87210 */ /* 0x080fe40007f7e0ff */
[----:B------:R-:W-:-:S03]  /*be60*/  IADD3 R220, P5, R220, R7, RZ ;  /* 0x00000007dcdc7210 */ /* 0x000fc60007fbe0ff */
[--C-:B------:R-:W-:Y:S02]  /*be70*/  IMAD.X R23, R23, 0x1, R6.reuse, P3 ;  /* 0x0000000117177824 */ /* 0x100fe400018e0606 */
[----:B------:R-:W-:Y:S02]  /*be80*/  IMAD.X R219, R219, 0x1, R6, P5 ;  /* 0x00000001dbdb7824 */ /* 0x000fe400028e0606 */
[----:B--2---:R-:W-:-:S05]  /*be90*/  VIADD R8, R8, UR4 ;  /* 0x0000000408087c36 */ /* 0x004fca0008000000 */
        /* <DEDUP_REMOVED lines=42> */
[----:B------:R1:W-:Y:S01]  /*c140*/  LDGSTS.E [R8+0x1ba00], desc[UR16][R10.64], P0 ;  /* 0x1ba000000a087fae */ /* 0x0003e20008121850 */
[----:B------:R-:W-:Y:S02]  /*c150*/  IADD3 R22, P2, R22, R7, RZ ;  /* 0x0000000716167210 */ /* 0x000fe40007f5e0ff */
[----:B-1----:R-:W-:-:S05]  /*c160*/  IADD3 R10, P1, R4, R18, RZ ;  /* 0x00000012040a7210 */ /* 0x002fca0007f3e0ff */
[----:B------:R-:W-:Y:S01]  /*c170*/  IMAD.X R11, R17, 0x1, R5, P1 ;  /* 0x00000001110b7824 */ /* 0x000fe200008e0605 */
[-C--:B------:R-:W-:Y:S01]  /*c180*/  IADD3 R20, P1, R20, R7.reuse, RZ ;  /* 0x0000000714147210 */ /* 0x080fe20007f3e0ff */
[--C-:B------:R-:W-:Y:S01]  /*c190*/  IMAD.X R21, R21, 0x1, R6.reuse, P2 ;  /* 0x0000000115157824 */ /* 0x100fe200010e0606 */
[-C--:B------:R-:W-:Y:S02]  /*c1a0*/  IADD3 R218, P4, R218, R7.reuse, RZ ;  /* 0x00000007dada7210 */ /* 0x080fe40007f9e0ff */
[----:B------:R1:W-:Y:S01]  /*c1b0*/  LDGSTS.E [R8+0x1be00], desc[UR16][R10.64], P0 ;  /* 0x1be000000a087fae */ /* 0x0003e20008121850 */
[--C-:B------:R-:W-:Y:S01]  /*c1c0*/  IMAD.X R19, R19, 0x1, R6.reuse, P1 ;  /* 0x0000000113137824 */ /* 0x100fe200008e0606 */
[-C--:B------:R-:W-:Y:S02]  /*c1d0*/  IADD3 R226, P1, R226, R7.reuse, RZ ;  /* 0x00000007e2e27210 */ /* 0x080fe40007f3e0ff */
[-C--:B------:R-:W-:Y:S02]  /*c1e0*/  IADD3 R18, P0, R18, R7.reuse, RZ ;  /* 0x0000000712127210 */ /* 0x080fe40007f1e0ff */
[-C--:B------:R-:W-:Y:S01]  /*c1f0*/  IADD3 R228, P2, R228, R7.reuse, RZ ;  /* 0x00000007e4e47210 */ /* 0x080fe20007f5e0ff */
[--C-:B------:R-:W-:Y:S01]  /*c200*/  IMAD.X R217, R217, 0x1, R6.reuse, P4 ;  /* 0x00000001d9d97824 */ /* 0x100fe200020e0606 */
[-C--:B------:R-:W-:Y:S01]  /*c210*/  IADD3 R230, P3, R230, R7.reuse, RZ ;  /* 0x00000007e6e67210 */ /* 0x080fe20007f7e0ff */
[--C-:B------:R-:W-:Y:S01]  /*c220*/  IMAD.X R225, R225, 0x1, R6.reuse, P1 ;  /* 0x00000001e1e17824 */ /* 0x100fe200008e0606 */
[-C--:B------:R-:W-:Y:S01]  /*c230*/  IADD3 R222, P6, R222, R7.reuse, RZ ;  /* 0x00000007dede7210 */ /* 0x080fe20007fde0ff */
[--C-:B------:R-:W-:Y:S01]  /*c240*/  IMAD.X R17, R17, 0x1, R6.reuse, P0 ;  /* 0x0000000111117824 */ /* 0x100fe200000e0606 */
[-C--:B------:R-:W-:Y:S01]  /*c250*/  IADD3 R232, P4, R232, R7.reuse, RZ ;  /* 0x00000007e8e87210 */ /* 0x080fe20007f9e0ff */
[--C-:B------:R-:W-:Y:S01]  /*c260*/  IMAD.X R227, R227, 0x1, R6.reuse, P2 ;  /* 0x00000001e3e37824 */ /* 0x100fe200010e0606 */
[-C--:B------:R-:W-:Y:S01]  /*c270*/  IADD3 R240, P1, R240, R7.reuse, RZ ;  /* 0x00000007f0f07210 */ /* 0x080fe20007f3e0ff */
[----:B------:R-:W-:Y:S01]  /*c280*/  VIADD R15, R15, 0x1 ;  /* 0x000000010f0f7836 */ /* 0x000fe20000000000 */
        /* <DEDUP_REMOVED lines=19> */
[----:B------:R2:W-:Y:S01]  /*c3c0*/  STL [R1+0x104], R200 ;  /* 0x000104c801007387 */ /* 0x0005e20000100800 */
[-C--:B------:R-:W-:Y:S01]  /*c3d0*/  IADD3 R202, P3, R202, R7.reuse, RZ ;  /* 0x00000007caca7210 */ /* 0x080fe20007f7e0ff */
[--C-:B------:R-:W-:Y:S01]  /*c3e0*/  IMAD.X R245, R245, 0x1, R6.reuse, P4 ;  /* 0x00000001f5f57824 */ /* 0x100fe200020e0606 */
[-C--:B------:R-:W-:Y:S01]  /*c3f0*/  IADD3 R250, P6, R250, R7.reuse, RZ ;  /* 0x00000007fafa7210 */ /* 0x080fe20007fde0ff */
[--C-:B------:R-:W-:Y:S01]  /*c400*/  IMAD.X R237, R237, 0x1, R6.reuse, P0 ;  /* 0x00000001eded7824 */ /* 0x100fe200000e0606 */
[-C--:B------:R-:W-:Y:S01]  /*c410*/  IADD3 R203, P4, R203, R7.reuse, RZ ;  /* 0x00000007cbcb7210 */ /* 0x080fe20007f9e0ff */
[----:B------:R-:W-:Y:S01]  /*c420*/  IMAD.X R247, R247, 0x1, R6, P5 ;  /* 0x00000001f7f77824 */ /* 0x000fe200028e0606 */
[-C--:B------:R-:W-:Y:S01]  /*c430*/  IADD3 R252, P0, R252, R7.reuse, RZ ;  /* 0x00000007fcfc7210 */ /* 0x080fe20007f1e0ff */
[----:B------:R-:W0:Y:S01]  /*c440*/  LDGDEPBAR ;  /* 0x00000000000079af */ /* 0x000e220000000000 */
[----:B------:R-:W-:-:S03]  /*c450*/  IADD3 R204, P5, R204, R7, RZ ;  /* 0x00000007cccc7210 */ /* 0x000fc60007fbe0ff */
[----:B--2---:R2:W5:Y:S01]  /*c460*/  LDL.LU R200, [R1+0x3a8] ;  /* 0x0003a80001c87983 */ /* 0x0045620000300800 */
[----:B------:R-:W-:-:S03]  /*c470*/  IMAD.X R249, R249, 0x1, R6, P6 ;  /* 0x00000001f9f97824 */ /* 0x000fc600030e0606 */
[----:B------:R3:W-:Y:S01]  /*c480*/  STL [R1+0x10c], R201 ;  /* 0x00010cc901007387 */ /* 0x0007e20000100800 */
[-C--:B------:R-:W-:Y:S01]  /*c490*/  IADD3 R205, P6, R205, R7.reuse, RZ ;  /* 0x00000007cdcd7210 */ /* 0x080fe20007fde0ff */
[--C-:B------:R-:W-:Y:S01]  /*c4a0*/  IMAD.X R251, R251, 0x1, R6.reuse, P0 ;  /* 0x00000001fbfb7824 */ /* 0x100fe200000e0606 */
[-C--:B------:R-:W-:Y:S01]  /*c4b0*/  IADD3 R206, P0, R206, R7.reuse, RZ ;  /* 0x00000007cece7210 */ /* 0x080fe20007f1e0ff */
[----:B---3--:R2:W5:Y:S04]  /*c4c0*/  LDL.LU R201, [R1+0x3a4] ;  /* 0x0003a40001c97983 */ /* 0x0085680000300800 */
[----:B------:R3:W-:Y:S01]  /*c4d0*/  STL [R1+0x114], R202 ;  /* 0x000114ca01007387 */ /* 0x0007e20000100800 */
[----:B------:R-:W-:Y:S01]  /*c4e0*/  IMAD.X R207, R207, 0x1, R6, P1 ;  /* 0x00000001cfcf7824 */ /* 0x000fe200008e0606 */
[----:B------:R-:W-:-:S02]  /*c4f0*/  IADD3 R208, P1, R208, R7, RZ ;  /* 0x00000007d0d07210 */ /* 0x000fc40007f3e0ff */
[----:B---3--:R2:W5:Y:S04]  /*c500*/  LDL.LU R202, [R1+0x3a0] ;  /* 0x0003a00001ca7983 */ /* 0x0085680000300800 */
[----:B------:R3:W-:Y:S01]  /*c510*/  STL [R1+0x11c], R203 ;  /* 0x00011ccb01007387 */ /* 0x0007e20000100800 */
[----:B------:R-:W-:-:S03]  /*c520*/  IMAD.X R14, R14, 0x1, R6, P2 ;  /* 0x000000010e0e7824 */ /* 0x000fc600010e0606 */
[----:B---3--:R2:W5:Y:S04]  /*c530*/  LDL.LU R203, [R1+0x39c] ;  /* 0x00039c0001cb7983 */ /* 0x0085680000300800 */
[----:B------:R-:W3:Y:S04]  /*c540*/  LDL R8, [R1+0x160] ;  /* 0x0001600001087983 */ /* 0x000ee80000100800 */
[----:B------:R4:W-:Y:S01]  /*c550*/  STL [R1+0x124], R204 ;  /* 0x000124cc01007387 */ /* 0x0009e20000100800 */
[----:B------:R-:W-:Y:S01]  /*c560*/  IADD3 R209, P2, R209, R7, RZ ;  /* 0x00000007d1d17210 */ /* 0x000fe20007f5e0ff */
[----:B------:R-:W-:-:S02]  /*c570*/  IMAD.X R210, R210, 0x1, R6, P3 ;  /* 0x00000001d2d27824 */ /* 0x000fc400018e0606 */
[----:B----4-:R2:W5:Y:S04]  /*c580*/  LDL.LU R204, [R1+0x398] ;  /* 0x0003980001cc7983 */ /* 0x0105680000300800 */
[----:B------:R4:W-:Y:S01]  /*c590*/  STL [R1+0x12c], R205 ;  /* 0x00012ccd01007387 */ /* 0x0009e20000100800 */
[----:B------:R-:W-:-:S03]  /*c5a0*/  IADD3 R211, P3, R211, R7, RZ ;  /* 0x00000007d3d37210 */ /* 0x000fc60007f7e0ff */
[----:B----4-:R2:W5:Y:S04]  /*c5b0*/  LDL.LU R205, [R1+0x394] ;  /* 0x0003940001cd7983 */ /* 0x0105680000300800 */
[----:B------:R4:W-:Y:S01]  /*c5c0*/  STL [R1+0x134], R206 ;  /* 0x000134ce01007387 */ /* 0x0009e20000100800 */
[----:B------:R-:W-:-:S03]  /*c5d0*/  IMAD.X R212, R212, 0x1, R6, P4 ;  /* 0x00000001d4d47824 */ /* 0x000fc600020e0606 */
        /* <DEDUP_REMOVED lines=9> */
[----:B----4-:R-:W1:Y:S04]  /*c670*/  LDL.LU R14, [R1+0x384] ;  /* 0x00038400010e7983 */ /* 0x010e680000300800 */
        /* <DEDUP_REMOVED lines=9> */
[----:B------:R4:W-:Y:S04]  /*c710*/  STL [R1+0x118], R212 ;  /* 0x000118d401007387 */ /* 0x0009e80000100800 */
        /* <DEDUP_REMOVED lines=12> */
[----:B----4-:R2:W5:Y:S01]  /*c7e0*/  LDL.LU R9, [R1+0x35c] ;  /* 0x00035c0001097983 */ /* 0x0105620000300800 */
[----:B------:R-:W-:Y:S01]  /*c7f0*/  VIADD R3, R3, 0xffffffe0 ;  /* 0xffffffe003037836 */ /* 0x000fe20000000000 */
[----:B---3--:R-:W-:-:S02]  /*c800*/  ISETP.NE.U32.AND P5, PT, R8, R15, PT ;  /* 0x0000000f0800720c */ /* 0x008fc40003fa5070 */
[----:B-1----:R-:W-:Y:S02]  /*c810*/  SHF.R.S32.HI R8, RZ, 0x1f, R14 ;  /* 0x0000001fff087819 */ /* 0x002fe4000001140e */
[C---:B------:R-:W-:Y:S02]  /*c820*/  LEA R2, P4, R14.reuse, R2, 0x2 ;  /* 0x000000020e027211 */ /* 0x040fe400078810ff */
[----:B------:R-:W-:-:S05]  /*c830*/  SHF.L.U64.HI R8, R14, 0x2, R8 ;  /* 0x000000020e087819 */ /* 0x000fca0000010208 */
[----:B------:R-:W-:Y:S02]  /*c840*/  IMAD.X R0, R0, 0x1, R8, P4 ;  /* 0x0000000100007824 */ /* 0x000fe400020e0608 */
[----:B--2---:R-:W-:Y:S05]  /*c850*/  @P5 BRA `(.L_x_1) ;  /* 0xffffffc400005947 */ /* 0x004fea000383ffff */
.L_x_0:
[----:B------:R-:W1:Y:S01]  /*c860*/  S2R R8, SR_TID.X ;  /* 0x0000000000087919 */ /* 0x000e620000002100 */
[----:B------:R-:W-:-:S04]  /*c870*/  DEPBAR.LE SB0, 0x0 ;  /* 0x000080000000791a */ /* 0x000fc80000000000 */
[----:B------:R-:W2:Y:S01]  /*c880*/  S2R R252, SR_TID.X ;  /* 0x0000000000fc7919 */ /* 0x000ea20000002100 */
[----:B------:R-:W-:Y:S01]  /*c890*/  IMAD.MOV.U32 R6, RZ, RZ, R152 ;  /* 0x000000ffff067224 */ /* 0x000fe200078e0098 */
[----:B------:R-:W-:Y:S01]  /*c8a0*/  ULDC UR4, c[0x0][0x22c] ;  /* 0x00008b0000047ab9 */ /* 0x000fe20000000800 */
[----:B------:R-:W-:Y:S01]  /*c8b0*/  IMAD.MOV.U32 R7, RZ, RZ, R154 ;  /* 0x000000ffff077224 */ /* 0x000fe200078e009a */
[----:B------:R-:W-:Y:S01]  /*c8c0*/  ULDC.64 UR28, c[0x0][0x228] ;  /* 0x00008a00001c7ab9 */ /* 0x000fe20000000a00 */
[----:B------:R-:W-:Y:S01]  /*c8d0*/  IMAD.MOV.U32 R16, RZ, RZ, R88 ;  /* 0x000000ffff107224 */ /* 0x000fe200078e0058 */
[----:B------:R-:W-:Y:S01]  /*c8e0*/  ULDC UR5, c[0x0][0x22c] ;  /* 0x00008b0000057ab9 */ /* 0x000fe20000000800 */
[----:B------:R-:W-:Y:S01]  /*c8f0*/  IMAD.MOV.U32 R17, RZ, RZ, R90 ;  /* 0x000000ffff117224 */ /* 0x000fe200078e005a */
[----:B------:R-:W-:Y:S01]  /*c900*/  ULDC.64 UR6, c[0x0][0x228] ;  /* 0x00008a0000067ab9 */ /* 0x000fe20000000a00 */
        /* <DEDUP_REMOVED lines=9> */
[----:B------:R-:W-:Y:S01]  /*c9a0*/  ULDC.64 UR8, c[0x0][0x228] ;  /* 0x00008a0000087ab9 */ /* 0x000fe20000000a00 */
[----:B------:R-:W-:Y:S01]  /*c9b0*/  IMAD.MOV.U32 R223, RZ, RZ, R199 ;  /* 0x000000ffffdf7224 */ /* 0x000fe200078e00c7 */
[----:B------:R-:W-:Y:S01]  /*c9c0*/  ULDC.64 UR18, c[0x0][0x228] ;  /* 0x00008a0000127ab9 */ /* 0x000fe20000000a00 */
[----:B-----5:R-:W-:Y:S01]  /*c9d0*/  IMAD.MOV.U32 R226, RZ, RZ, R201 ;  /* 0x000000ffffe27224 */ /* 0x020fe200078e00c9 */
[----:B------:R-:W-:Y:S01]  /*c9e0*/  ULDC.64 UR24, c[0x0][0x228] ;  /* 0x00008a0000187ab9 */ /* 0x000fe20000000a00 */
[----:B------:R-:W-:Y:S01]  /*c9f0*/  IMAD.MOV.U32 R227, RZ, RZ, R203 ;  /* 0x000000ffffe37224 */ /* 0x000fe200078e00cb */
[----:B------:R-:W-:Y:S01]  /*ca00*/  ULDC.64 UR22, c[0x0][0x228] ;  /* 0x00008a0000167ab9 */ /* 0x000fe20000000a00 */
[----:B------:R-:W-:Y:S01]  /*ca10*/  IMAD.MOV.U32 R230, RZ, RZ, R205 ;  /* 0x000000ffffe67224 */ /* 0x000fe200078e00cd */
[----:B------:R-:W-:Y:S01]  /*ca20*/  ULDC.64 UR20, c[0x0][0x228] ;  /* 0x00008a0000147ab9 */ /* 0x000fe20000000a00 */
[----:B-1----:R-:W-:-:S02]  /*ca30*/  IMAD.SHL.U32 R3, R8, 0x10, RZ ;  /* 0x0000001008037824 */ /* 0x002fc400078e00ff */
[----:B------:R-:W-:Y:S02]  /*ca40*/  IMAD.SHL.U32 R0, R8, 0x40, RZ ;  /* 0x0000004008007824 */ /* 0x000fe400078e00ff */
[----:B------:R-:W-:Y:S01]  /*ca50*/  VIADD R2, R9, 0x7f ;  /* 0x0000007f09027836 */ /* 0x000fe20000000000 */
[----:B------:R-:W-:Y:S02]  /*ca60*/  LOP3.LUT R3, R3, 0xf0, RZ, 0xc0, !PT ;  /* 0x000000f003037812 */ /* 0x000fe400078ec0ff */
[----:B--2---:R-:W-:Y:S01]  /*ca70*/  LOP3.LUT R4, R252, 0x60, RZ, 0xc0, !PT ;  /* 0x00000060fc047812 */ /* 0x004fe200078ec0ff */
[----:B------:R-:W-:Y:S01]  /*ca80*/  BAR.SYNC.DEFER_BLOCKING 0x0 ;  /* 0x0000000000007b1d */ /* 0x000fe20000010000 */
[----:B------:R-:W-:Y:S02]  /*ca90*/  LOP3.LUT R0, R0, 0x400, RZ, 0xc0, !PT ;  /* 0x0000040000007812 */ /* 0x000fe400078ec0ff */
[----:B------:R-:W-:Y:S02]  /*caa0*/  LOP3.LUT R252, R252, 0x7f, RZ, 0xc0, !PT ;  /* 0x0000007ffcfc7812 */ /* 0x000fe400078ec0ff */
[----:B------:R-:W-:Y:S01]  /*cab0*/  IADD3 R0, R0, UR12, R3 ;  /* 0x0000000c00007c10 */ /* 0x000fe2000fffe003 */
[----:B------:R-:W-:Y:S01]  /*cac0*/  IMAD.MOV.U32 R154, RZ, RZ, R173 ;  /* 0x000000ffff9a7224 */ /* 0x000fe200078e00ad */
[----:B------:R-:W-:Y:S01]  /*cad0*/  LEA R252, R252, UR12, 0x4 ;  /* 0x0000000cfcfc7c11 */ /* 0x000fe2000f8e20ff */
[----:B------:R-:W-:Y:S01]  /*cae0*/  IMAD.MOV.U32 R231, RZ, RZ, R207 ;  /* 0x000000ffffe77224 */ /* 0x000fe200078e00cf */
[----:B------:R-:W1:Y:S01]  /*caf0*/  LDC R8, c[0x0][0x244] ;  /* 0x00009100ff087b82 */ /* 0x000e620000000800 */
[----:B------:R-:W-:Y:S01]  /*cb00*/  IMAD R0, R4, 0x8, R0 ;  /* 0x0000000804007824 */ /* 0x000fe200078e0200 */
[----:B------:R-:W-:Y:S01]  /*cb10*/  ISETP.GE.AND P0, PT, R2, UR29, PT ;  /* 0x0000001d02007c0c */ /* 0x000fe2000bf06270 */
[----:B------:R-:W2:Y:S01]  /*cb20*/  LDL.LU R4, [R1] ;  /* 0x0000000001047983 */ /* 0x000ea20000300800 */
[----:B------:R-:W-:-:S02]  /*cb30*/  IMAD.MOV.U32 R234, RZ, RZ, R209 ;  /* 0x000000ffffea7224 */ /* 0x000fc400078e00d1 */
[----:B------:R-:W-:Y:S01]  /*cb40*/  IMAD.MOV.U32 R235, RZ, RZ, R211 ;  /* 0x000000ffffeb7224 */ /* 0x000fe200078e00d3 */
[----:B------:R-:W2:Y:S01]  /*cb50*/  LDL.LU R5, [R1+0x8] ;  /* 0x0000080001057983 */ /* 0x000ea20000300800 */
[----:B------:R-:W-:Y:S02]  /*cb60*/  IMAD.MOV.U32 R244, RZ, RZ, R145 ;  /* 0x000000fffff47224 */ /* 0x000fe400078e0091 */
[----:B------:R-:W-:Y:S02]  /*cb70*/  IMAD.MOV.U32 R245, RZ, RZ, R147 ;  /* 0x000000fffff57224 */ /* 0x000fe400078e0093 */
[----:B------:R-:W-:Y:S02]  /*cb80*/  IMAD.MOV.U32 R246, RZ, RZ, R81 ;  /* 0x000000fffff67224 */ /* 0x000fe400078e0051 */
[----:B------:R-:W-:Y:S02]  /*cb90*/  IMAD.MOV.U32 R247, RZ, RZ, R83 ;  /* 0x000000fffff77224 */ /* 0x000fe400078e0053 */
[----:B------:R-:W-:-:S02]  /*cba0*/  IMAD.MOV.U32 R238, RZ, RZ, R212 ;  /* 0x000000ffffee7224 */ /* 0x000fc400078e00d4 */
[----:B------:R-:W-:Y:S01]  /*cbb0*/  IMAD.MOV.U32 R239, RZ, RZ, R214 ;  /* 0x000000ffffef7224 */ /* 0x000fe200078e00d6 */
[----:B------:R-:W-:Y:S01]  /*cbc0*/  ISETP.GE.AND P6, PT, R12, UR6, PT ;  /* 0x000000060c007c0c */ /* 0x000fe2000bfc6270 */
[C---:B------:R-:W-:Y:S01]  /*cbd0*/  VIADD R3, R9.reuse, 0x1 ;  /* 0x0000000109037836 */ /* 0x040fe20000000000 */
[----:B------:R-:W-:Y:S01]  /*cbe0*/  ULDC.64 UR12, c[0x0][0x228] ;  /* 0x00008a00000c7ab9 */ /* 0x000fe20000000a00 */
[----:B------:R-:W-:-:S03]  /*cbf0*/  VIADD R2, R9, 0x2 ;  /* 0x0000000209027836 */ /* 0x000fc60000000000 */
[----:B------:R-:W-:Y:S01]  /*cc00*/  ISETP.GE.AND P3, PT, R3, UR4, PT ;  /* 0x0000000403007c0c */ /* 0x000fe2000bf66270 */
[----:B------:R-:W-:Y:S01]  /*cc10*/  VIADD R3, R9, 0x3 ;  /* 0x0000000309037836 */ /* 0x000fe20000000000 */
[----:B------:R-:W-:Y:S02]  /*cc20*/  ULDC UR4, c[0x0][0x22c] ;  /* 0x00008b0000047ab9 */ /* 0x000fe40000000800 */
[----:B------:R-:W-:Y:S02]  /*cc30*/  ISETP.GE.AND P2, PT, R2, UR4, PT ;  /* 0x0000000402007c0c */ /* 0x000fe4000bf46270 */
[----:B------:R-:W-:Y:S01]  /*cc40*/  ISETP.GE.AND P1, PT, R3, UR5, PT ;  /* 0x0000000503007c0c */ /* 0x000fe2000bf26270 */
[----:B--2---:R2:W-:Y:S01]  /*cc50*/  STSM.16.M88.4 [R0], R4 ;  /* 0x0000000400007844 */ /* 0x0045e20000000200 */
[----:B-1----:R-:W-:Y:S01]  /*cc60*/  IMAD R3, R12, R8, RZ ;  /* 0x000000080c037224 */ /* 0x002fe200078e02ff */
[----:B------:R-:W-:Y:S01]  /*cc70*/  ULDC.64 UR4, c[0x0][0x220] ;  /* 0x0000880000047ab9 */ /* 0x000fe20000000a00 */
[----:B------:R-:W-:Y:S06]  /*cc80*/  BAR.SYNC.DEFER_BLOCKING 0x0 ;  /* 0x0000000000007b1d */ /* 0x000fec0000010000 */
[----:B--2---:R-:W2:Y:S04]  /*cc90*/  LDL.LU R4, [R1+0x4] ;  /* 0x0000040001047983 */ /* 0x004ea80000300800 */
[----:B------:R-:W2:Y:S04]  /*cca0*/  LDL.LU R5, [R1+0xc] ;  /* 0x00000c0001057983 */ /* 0x000ea80000300800 */
[----:B------:R-:W1:Y:S01]  /*ccb0*/  LDS.128 R20, [R252] ;  /* 0x00000000fc147984 */ /* 0x000e620000000c00 */
[----:B------:R-:W-:Y:S06]  /*ccc0*/  BAR.SYNC.DEFER_BLOCKING 0x0 ;  /* 0x0000000000007b1d */ /* 0x000fec0000010000 */
[----:B------:R-:W-:Y:S02]  /*ccd0*/  STSM.16.M88.4 [R0], R16 ;  /* 0x0000001000007844 */ /* 0x000fe40000000200 */
[----:B------:R-:W-:Y:S06]  /*cce0*/  BAR.SYNC.DEFER_BLOCKING 0x0 ;  /* 0x0000000000007b1d */ /* 0x000fec0000010000 */
[----:B------:R-:W3:Y:S01]  /*ccf0*/  LDS.128 R16, [R252] ;  /* 0x00000000fc107984 */ /* 0x000ee20000000c00 */
[----:B------:R-:W-:-:S02]  /*cd00*/  IMAD.MOV.U32 R6, RZ, RZ, R153 ;  /* 0x000000ffff067224 */ /* 0x000fc400078e0099 */
[----:B------:R-:W-:Y:S01]  /*cd10*/  IMAD.MOV.U32 R7, RZ, RZ, R155 ;  /* 0x000000ffff077224 */ /* 0x000fe200078e009b */
[----:B------:R-:W-:Y:S06]  /*cd20*/  BAR.SYNC.DEFER_BLOCKING 0x0 ;  /* 0x0000000000007b1d */ /* 0x000fec0000010000 */
[----:B-1----:R-:W-:Y:S04]  /*cd30*/  STL.64 [R1+0x130], R20 ;  /* 0x0001301401007387 */ /* 0x002fe80000100a00 */
[----:B------:R-:W-:Y:S04]  /*cd40*/  STL.64 [R1+0x138], R22 ;  /* 0x0001381601007387 */ /* 0x000fe80000100a00 */
[----:B---3--:R-:W-:Y:S04]  /*cd50*/  STL.64 [R1+0x120], R16 ;  /* 0x0001201001007387 */ /* 0x008fe80000100a00 */
[----:B------:R-:W-:Y:S04]  /*cd60*/  STL.64 [R1+0x128], R18 ;  /* 0x0001281201007387 */ /* 0x000fe80000100a00 */
[----:B--2---:R1:W-:Y:S01]  /*cd70*/  STSM.16.M88.4 [R0], R4 ;  /* 0x0000000400007844 */ /* 0x0043e20000000200 */
[----:B------:R-:W-:Y:S06]  /*cd80*/  BAR.SYNC.DEFER_BLOCKING 0x0 ;  /* 0x0000000000007b1d */ /* 0x000fec0000010000 */
[----:B-1----:R-:W2:Y:S04]  /*cd90*/  LDL.LU R4, [R1+0x10] ;  /* 0x0000100001047983 */ /* 0x002ea80000300800 */
[----:B------:R-:W2:Y:S04]  /*cda0*/  LDL.LU R5, [R1+0x18] ;  /* 0x0000180001057983 */ /* 0x000ea80000300800 */
[----:B------:R-:W1:Y:S01]  /*cdb0*/  LDS.128 R20, [R252] ;  /* 0x00000000fc147984 */ /* 0x000e620000000c00 */
[----:B------:R-:W-:-:S02]  /*cdc0*/  IMAD.MOV.U32 R16, RZ, RZ, R89 ;  /* 0x000000ffff107224 */ /* 0x000fc400078e0059 */
[----:B------:R-:W-:Y:S01]  /*cdd0*/  IMAD.MOV.U32 R17, RZ, RZ, R91 ;  /* 0x000000ffff117224 */ /* 0x000fe200078e005b */
[----:B------:R-:W-:Y:S01]  /*cde0*/  BAR.SYNC.DEFER_BLOCKING 0x0 ;  /* 0x0000000000007b1d */ /* 0x000fe20000010000 */
[----:B------:R-:W-:Y:S02]  /*cdf0*/  IMAD.MOV.U32 R18, RZ, RZ, R25 ;  /* 0x000000ffff127224 */ /* 0x000fe400078e0019 */
[----:B------:R-:W-:-:S05]  /*ce00*/  IMAD.MOV.U32 R19, RZ, RZ, R27 ;  /* 0x000000ffff137224 */ /* 0x000fca00078e001b */
[----:B------:R-:W-:Y:S01]  /*ce10*/  STSM.16.M88.4 [R0], R16 ;  /* 0x0000001000007844 */ /* 0x000fe20000000200 */
[----:B------:R-:W-:Y:S01]  /*ce20*/  BAR.SYNC.DEFER_BLOCKING 0x0 ;  /* 0x0000000000007b1d */ /* 0x000fe20000010000 */
[----:B------:R-:W-:Y:S02]  /*ce30*/  IMAD.MOV.U32 R6, RZ, RZ, R156 ;  /* 0x000000ffff067224 */ /* 0x000fe400078e009c */
[----:B------:R-:W-:-:S03]  /*ce40*/  IMAD.MOV.U32 R7, RZ, RZ, R158 ;  /* 0x000000ffff077224 */ /* 0x000fc600078e009e */
[----:B------:R-:W3:Y:S02]  /*ce50*/  LDS.128 R16, [R252] ;  /* 0x00000000fc107984 */ /* 0x000ee40000000c00 */
[----:B------:R-:W-:Y:S06]  /*ce60*/  BAR.SYNC.DEFER_BLOCKING 0x0 ;  /* 0x0000000000007b1d */ /* 0x000fec0000010000 */
[----:B-1----:R-:W-:Y:S04]  /*ce70*/  STL.64 [R1+0x110], R20 ;  /* 0x0001101401007387 */ /* 0x002fe80000100a00 */
[----:B------:R-:W-:Y:S04]  /*ce80*/  STL.64 [R1+0x118], R22 ;  /* 0x0001181601007387 */ /* 0x000fe80000100a00 */
[----:B---3--:R1:W-:Y:S04]  /*ce90*/  STL.64 [R1+0x100], R16 ;  /* 0x0001001001007387 */ /* 0x0083e80000100a00 */
[----:B------:R3:W-:Y:S01]  /*cea0*/  STL.64 [R1+0x108], R18 ;  /* 0x0001081201007387 */ /* 0x0007e20000100a00 */
[----:B-1----:R-:W-:-:S02]  /*ceb0*/  IMAD.MOV.U32 R16, RZ, RZ, R92 ;  /* 0x000000ffff107224 */ /* 0x002fc400078e005c */
[----:B------:R-:W-:Y:S02]  /*cec0*/  IMAD.MOV.U32 R17, RZ, RZ, R94 ;  /* 0x000000ffff117224 */ /* 0x000fe400078e005e */
[----:B---3--:R-:W-:Y:S02]  /*ced0*/  IMAD.MOV.U32 R18, RZ, RZ, R28 ;  /* 0x000000ffff127224 */ /* 0x008fe400078e001c */
[----:B------:R-:W-:Y:S01]  /*cee0*/  IMAD.MOV.U32 R19, RZ, RZ, R30 ;  /* 0x000000ffff137224 */ /* 0x000fe200078e001e */
[----:B--2---:R1:W-:Y:S01]  /*cef0*/  STSM.16.M88.4 [R0], R4 ;  /* 0x0000000400007844 */ /* 0x0043e20000000200 */
[----:B------:R-:W-:Y:S06]  /*cf00*/  BAR.SYNC.DEFER_BLOCKING 0x0 ;  /* 0x0000000000007b1d */ /* 0x000fec0000010000 */
[----:B-1----:R-:W2:Y:S04]  /*cf10*/  LDL.LU R4, [R1+0x14] ;  /* 0x0000140001047983 */ /* 0x002ea80000300800 */
[----:B------:R-:W2:Y:S04]  /*cf20*/  LDL.LU R5, [R1+0x1c] ;  /* 0x00001c0001057983 */ /* 0x000ea80000300800 */
[----:B------:R-:W1:Y:S01]  /*cf30*/  LDS.128 R20, [R252] ;  /* 0x00000000fc147984 */ /* 0x000e620000000c00 */
[----:B------:R-:W-:Y:S06]  /*cf40*/  BAR.SYNC.DEFER_BLOCKING 0x0 ;  /* 0x0000000000007b1d */ /* 0x000fec0000010000 */
[----:B------:R-:W-:Y:S02]  /*cf50*/  STSM.16.M88.4 [R0], R16 ;  /* 0x0000001000007844 */ /* 0x000fe40000000200 */
[----:B------:R-:W-:Y:S06]  /*cf60*/  BAR.SYNC.DEFER_BLOCKING 0x0 ;  /* 0x0000000000007b1d */ /* 0x000fec0000010000 */
[----:B------:R-:W3:Y:S04]  /*cf70*/  LDS.128 R16, [R252] ;  /* 0x00000000fc107984 */ /* 0x000ee80000000c00 */
[----:B-1----:R-:W-:Y:S04]  /*cf80*/  STL.64 [R1+0x10], R20 ;  /* 0x0000101401007387 */ /* 0x002fe80000100a00 */
[----:B------:R-:W-:Y:S01]  /*cf90*/  STL.64 [R1+0x18], R22 ;  /* 0x0000181601007387 */ /* 0x000fe20000100a00 */
[----:B------:R-:W-:Y:S06]  /*cfa0*/  BAR.SYNC.DEFER_BLOCKING 0x0 ;  /* 0x0000000000007b1d */ /* 0x000fec0000010000 */
[----:B---3--:R1:W-:Y:S04]  /*cfb0*/  STL.64 [R1], R16 ;  /* 0x0000001001007387 */ /* 0x0083e80000100a00 */
[----:B------:R3:W-:Y:S04]  /*cfc0*/  STL.64 [R1+0x8], R18 ;  /* 0x0000081201007387 */ /* 0x0007e80000100a00 */
[----:B-1----:R-:W4:Y:S04]  /*cfd0*/  LDL.LU R16, [R1+0x20] ;  /* 0x0000200001107983 */ /* 0x002f280000300800 */
[----:B------:R-:W4:Y:S01]  /*cfe0*/  LDL.LU R17, [R1+0x28] ;  /* 0x0000280001117983 */ /* 0x000f220000300800 */
[----:B------:R-:W-:-:S02]  /*cff0*/  IMAD.MOV.U32 R6, RZ, RZ, R157 ;  /* 0x000000ffff067224 */ /* 0x000fc400078e009d */
[----:B------:R-:W-:Y:S02]  /*d000*/  IMAD.MOV.U32 R7, RZ, RZ, R159 ;  /* 0x000000ffff077224 */ /* 0x000fe400078e009f */
[----:B---3--:R-:W-:Y:S02]  /*d010*/  IMAD.MOV.U32 R18, RZ, RZ, R160 ;  /* 0x000000ffff127224 */ /* 0x008fe400078e00a0 */
[----:B------:R-:W-:Y:S01]  /*d020*/  IMAD.MOV.U32 R19, RZ, RZ, R162 ;  /* 0x000000ffff137224 */ /* 0x000fe200078e00a2 */
[----:B--2---:R1:W-:Y:S01]  /*d030*/  STSM.16.M88.4 [R0], R4 ;  /* 0x0000000400007844 */ /* 0x0043e20000000200 */
[----:B------:R-:W-:Y:S06]  /*d040*/  BAR.SYNC.DEFER_BLOCKING 0x0 ;  /* 0x0000000000007b1d */ /* 0x000fec0000010000 */
[----:B------:R-:W2:Y:S01]  /*d050*/  LDS.128 R248, [R252] ;  /* 0x00000000fcf87984 */ /* 0x000ea20000000c00 */
[----:B-1----:R-:W-:-:S02]  /*d060*/  IMAD.MOV.U32 R4, RZ, RZ, R93 ;  /* 0x000000ffff047224 */ /* 0x002fc400078e005d */
[----:B------:R-:W-:Y:S02]  /*d070*/  IMAD.MOV.U32 R5, RZ, RZ, R95 ;  /* 0x000000ffff057224 */ /* 0x000fe400078e005f */
[----:B------:R-:W-:Y:S02]  /*d080*/  IMAD.MOV.U32 R6, RZ, RZ, R29 ;  /* 0x000000ffff067224 */ /* 0x000fe400078e001d */
[----:B------:R-:W-:Y:S01]  /*d090*/  IMAD.MOV.U32 R7, RZ, RZ, R31 ;  /* 0x000000ffff077224 */ /* 0x000fe200078e001f */
[----:B------:R-:W-:Y:S06]  /*d0a0*/  BAR.SYNC.DEFER_BLOCKING 0x0 ;  /* 0x0000000000007b1d */ /* 0x000fec0000010000 */
[----:B------:R-:W-:Y:S02]  /*d0b0*/  STSM.16.M88.4 [R0], R4 ;  /* 0x0000000400007844 */ /* 0x000fe40000000200 */
[----:B------:R-:W-:Y:S06]  /*d0c0*/  BAR.SYNC.DEFER_BLOCKING 0x0 ;  /* 0x0000000000007b1d */ /* 0x000fec0000010000 */
[----:B------:R-:W1:Y:S02]  /*d0d0*/  LDS.128 R240, [R252] ;  /* 0x00000000fcf07984 */ /* 0x000e640000000c00 */
[----:B------:R-:W-:Y:S06]  /*d0e0*/  BAR.SYNC.DEFER_BLOCKING 0x0 ;  /* 0x0000000000007b1d */ /* 0x000fec0000010000 */
[----:B--2---:R-:W-:Y:S04]  /*d0f0*/  STL [R1+0x35c], R251 ;  /* 0x00035cfb01007387 */ /* 0x004fe80000100800 */
[----:B----4-:R2:W-:Y:S01]  /*d100*/  STSM.16.M88.4 [R0], R16 ;  /* 0x0000001000007844 */ /* 0x0105e20000000200 */
[----:B------:R-:W-:Y:S06]  /*d110*/  BAR.SYNC.DEFER_BLOCKING 0x0 ;  /* 0x0000000000007b1d */ /* 0x000fec0000010000 */
[----:B--2---:R-:W2:Y:S04]  /*d120*/  LDL.LU R16, [R1+0x24] ;  /* 0x0000240001107983 */ /* 0x004ea80000300800 */
[----:B------:R-:W2:Y:S04]  /*d130*/  LDL.LU R17, [R1+0x2c] ;  /* 0x00002c0001117983 */ /* 0x000ea80000300800 */
[----:B------:R-:W3:Y:S04]  /*d140*/  LDL.LU R28, [R1+0x30] ;  /* 0x00003000011c7983 */ /* 0x000ee80000300800 */
[----:B------:R-:W3:Y:S04]  /*d150*/  LDL.LU R29, [R1+0x38] ;  /* 0x00003800011d7983 */ /* 0x000ee80000300800 */
[----:B------:R-:W4:Y:S01]  /*d160*/  LDS.128 R20, [R252] ;  /* 0x00000000fc147984 */ /* 0x000f220000000c00 */
[----:B------:R-:W-:-:S02]  /*d170*/  IMAD.MOV.U32 R4, RZ, RZ, R96 ;  /* 0x000000ffff047224 */ /* 0x000fc400078e0060 */
[----:B------:R-:W-:Y:S02]  /*d180*/  IMAD.MOV.U32 R5, RZ, RZ, R98 ;  /* 0x000000ffff057224 */ /* 0x000fe400078e0062 */
[----:B------:R-:W-:Y:S02]  /*d190*/  IMAD.MOV.U32 R6, RZ, RZ, R32 ;  /* 0x000000ffff067224 */ /* 0x000fe400078e0020 */
[----:B------:R-:W-:Y:S01]  /*d1a0*/  IMAD.MOV.U32 R7, RZ, RZ, R34 ;  /* 0x000000ffff077224 */ /* 0x000fe200078e0022 */
[----:B------:R-:W-:Y:S01]  /*d1b0*/  BAR.SYNC.DEFER_BLOCKING 0x0 ;  /* 0x0000000000007b1d */ /* 0x000fe20000010000 */
[----:B------:R-:W-:Y:S02]  /*d1c0*/  IMAD.MOV.U32 R18, RZ, RZ, R161 ;  /* 0x000000ffff127224 */ /* 0x000fe400078e00a1 */
[----:B------:R-:W-:-:S03]  /*d1d0*/  IMAD.MOV.U32 R19, RZ, RZ, R163 ;  /* 0x000000ffff137224 */ /* 0x000fc600078e00a3 */
[----:B------:R-:W4:Y:S04]  /*d1e0*/  LDL.LU R32, [R1+0x34] ;  /* 0x0000340001207983 */ /* 0x000f280000300800 */
[----:B------:R-:W-:Y:S01]  /*d1f0*/  STSM.16.M88.4 [R0], R4 ;  /* 0x0000000400007844 */ /* 0x000fe20000000200 */
[----:B------:R-:W-:Y:S06]  /*d200*/  BAR.SYNC.DEFER_BLOCKING 0x0 ;  /* 0x0000000000007b1d */ /* 0x000fec0000010000 */
[----:B------:R-:W1:Y:S02]  /*d210*/  LDS.128 R4, [R252] ;  /* 0x00000000fc047984 */ /* 0x000e640000000c00 */
[----:B------:R-:W-:Y:S01]  /*d220*/  BAR.SYNC.DEFER_BLOCKING 0x0 ;  /* 0x0000000000007b1d */ /* 0x000fe20000010000 */
[----:B------:R-:W-:-:S02]  /*d230*/  IMAD.MOV.U32 R30, RZ, RZ, R164 ;  /* 0x000000ffff1e7224 */ /* 0x000fc400078e00a4 */
[----:B------:R-:W-:-:S03]  /*d240*/  IMAD.MOV.U32 R31, RZ, RZ, R166 ;  /* 0x000000ffff1f7224 */ /* 0x000fc600078e00a6 */
[----:B--2---:R2:W-:Y:S02]  /*d250*/  STSM.16.M88.4 [R0], R16 ;  /* 0x0000001000007844 */ /* 0x0045e40000000200 */
[----:B------:R-:W-:Y:S01]  /*d260*/  BAR.SYNC.DEFER_BLOCKING 0x0 ;  /* 0x0000000000007b1d */ /* 0x000fe20000010000 */
[----:B--2---:R-:W-:-:S05]  /*d270*/  IMAD.MOV.U32 R18, RZ, RZ, R33 ;  /* 0x000000ffff127224 */ /* 0x004fca00078e0021 */
[----:B------:R-:W4:Y:S04]  /*d280*/  LDL.LU R33, [R1+0x3c] ;  /* 0x00003c0001217983 */ /* 0x000f280000300800 */
[----:B------:R-:W2:Y:S04]  /*d290*/  LDL.LU R92, [R1+0x40] ;  /* 0x00004000015c7983 */ /* 0x000ea80000300800 */
[----:B------:R-:W2:Y:S04]  /*d2a0*/  LDL.LU R93, [R1+0x48] ;  /* 0x00004800015d7983 */ /* 0x000ea80000300800 */
[----:B------:R-:W1:Y:S01]  /*d2b0*/  LDS.128 R24, [R252] ;  /* 0x00000000fc187984 */ /* 0x000e620000000c00 */
[----:B------:R-:W-:-:S02]  /*d2c0*/  IMAD.MOV.U32 R16, RZ, RZ, R97 ;  /* 0x000000ffff107224 */ /* 0x000fc400078e0061 */
[----:B------:R-:W-:Y:S01]  /*d2d0*/  IMAD.MOV.U32 R17, RZ, RZ, R99 ;  /* 0x000000ffff117224 */ /* 0x000fe200078e0063 */
[----:B------:R-:W2:Y:S01]  /*d2e0*/  LDL.LU R96, [R1+0x44] ;  /* 0x0000440001607983 */ /* 0x000ea20000300800 */
[----:B------:R-:W-:Y:S01]  /*d2f0*/  IMAD.MOV.U32 R19, RZ, RZ, R35 ;  /* 0x000000ffff137224 */ /* 0x000fe200078e0023 */
[----:B------:R-:W-:Y:S06]  /*d300*/  BAR.SYNC.DEFER_BLOCKING 0x0 ;  /* 0x0000000000007b1d */ /* 0x000fec0000010000 */
[----:B------:R-:W2:Y:S04]  /*d310*/  LDL.LU R97, [R1+0x4c] ;  /* 0x00004c0001617983 */ /* 0x000ea80000300800 */
[----:B------:R-:W-:Y:S01]  /*d320*/  STSM.16.M88.4 [R0], R16 ;  /* 0x0000001000007844 */ /* 0x000fe20000000200 */
[----:B------:R-:W-:Y:S06]  /*d330*/  BAR.SYNC.DEFER_BLOCKING 0x0 ;  /* 0x0000000000007b1d */ /* 0x000fec0000010000 */
[----:B------:R-:W1:Y:S02]  /*d340*/  LDS.128 R16, [R252] ;  /* 0x00000000fc107984 */ /* 0x000e640000000c00 */
[----:B------:R-:W-:Y:S06]  /*d350*/  BAR.SYNC.DEFER_BLOCKING 0x0 ;  /* 0x0000000000007b1d */ /* 0x000fec0000010000 */
[----:B---3--:R3:W-:Y:S02]  /*d360*/  STSM.16.M88.4 [R0], R28 ;  /* 0x0000001c00007844 */ /* 0x0087e40000000200 */
[----:B------:R-:W-:Y:S06]  /*d370*/  BAR.SYNC.DEFER_BLOCKING 0x0 ;  /* 0x0000000000007b1d */ /* 0x000fec0000010000 */
[----:B------:R-:W1:Y:S01]  /*d380*/  LDS.128 R88, [R252] ;  /* 0x00000000fc587984 */ /* 0x000e620000000c00 */
[----:B---3--:R-:W-:-:S02]  /*d390*/  IMAD.MOV.U32 R28, RZ, RZ, R100 ;  /* 0x000000ffff1c7224 */ /* 0x008fc400078e0064 */
[----:B------:R-:W-:Y:S02]  /*d3a0*/  IMAD.MOV.U32 R29, RZ, RZ, R102 ;  /* 0x000000ffff1d7224 */ /* 0x000fe400078e0066 */
[----:B------:R-:W-:Y:S02]  /*d3b0*/  IMAD.MOV.U32 R30, RZ, RZ, R36 ;  /* 0x000000ffff1e7224 */ /* 0x000fe400078e0024 */
[----:B------:R-:W-:Y:S01]  /*d3c0*/  IMAD.MOV.U32 R31, RZ, RZ, R38 ;  /* 0x000000ffff1f7224 */ /* 0x000fe200078e0026 */
[----:B------:R-:W-:Y:S06]  /*d3d0*/  BAR.SYNC.DEFER_BLOCKING 0x0 ;  /* 0x0000000000007b1d */ /* 0x000fec0000010000 */
[----:B------:R-:W-:Y:S02]  /*d3e0*/  STSM.16.M88.4 [R0], R28 ;  /* 0x0000001c00007844 */ /* 0x000fe40000000200 */
[----:B------:R-:W-:Y:S01]  /*d3f0*/  BAR.SYNC.DEFER_BLOCKING 0x0 ;  /* 0x0000000000007b1d */ /* 0x000fe20000010000 */
[----:B------:R-:W-:-:S02]  /*d400*/  IMAD.MOV.U32 R34, RZ, RZ, R165 ;  /* 0x000000ffff227224 */ /* 0x000fc400078e00a5 */
[----:B------:R-:W-:-:S03]  /*d410*/  IMAD.MOV.U32 R35, RZ, RZ, R167 ;  /* 0x000000ffff237224 */ /* 0x000fc600078e00a7 */
[----:B------:R-:W3:Y:S02]  /*d420*/  LDS.128 R28, [R252] ;  /* 0x00000000fc1c7984 */ /* 0x000ee40000000c00 */
[----:B------:R-:W-:Y:S01]  /*d430*/  BAR.SYNC.DEFER_BLOCKING 0x0 ;  /* 0x0000000000007b1d */ /* 0x000fe20000010000 */
[----:B------:R-:W-:Y:S02]  /*d440*/  IMAD.MOV.U32 R94, RZ, RZ, R168 ;  /* 0x000000ffff5e7224 */ /* 0x000fe400078e00a8 */
[----:B------:R-:W-:-:S03]  /*d450*/  IMAD.MOV.U32 R95, RZ, RZ, R170 ;  /* 0x000000ffff5f7224 */ /* 0x000fc600078e00aa */
[----:B----4-:R4:W-:Y:S02]  /*d460*/  STSM.16.M88.4 [R0], R32 ;  /* 0x0000002000007844 */ /* 0x0109e40000000200 */
[----:B----4-:R-:W-:Y:S02]  /*d470*/  IMAD.MOV.U32 R34, RZ, RZ, R37 ;  /* 0x000000ffff227224 */ /* 0x010fe400078e0025 */
[----:B------:R-:W-:Y:S01]  /*d480*/  IMAD.MOV.U32 R35, RZ, RZ, R39 ;  /* 0x000000ffff237224 */ /* 0x000fe200078e0027 */
[----:B------:R-:W-:Y:S01]  /*d490*/  BAR.SYNC.DEFER_BLOCKING 0x0 ;  /* 0x0000000000007b1d */ /* 0x000fe20000010000 */
[----:B------:R-:W-:Y:S02]  /*d4a0*/  IMAD.MOV.U32 R32, RZ, RZ, R101 ;  /* 0x000000ffff207224 */ /* 0x000fe400078e0065 */
[----:B------:R-:W-:-:S03]  /*d4b0*/  IMAD.MOV.U32 R33, RZ, RZ, R103 ;  /* 0x000000ffff217224 */ /* 0x000fc600078e0067 */
[----:B------:R-:W4:Y:S02]  /*d4c0*/  LDS.128 R36, [R252] ;  /* 0x00000000fc247984 */ /* 0x000f240000000c00 */
[----:B------:R-:W-:Y:S06]  /*d4d0*/  BAR.SYNC.DEFER_BLOCKING 0x0 ;  /* 0x0000000000007b1d */ /* 0x000fec0000010000 */
[----:B------:R-:W-:Y:S02]  /*d4e0*/  STSM.16.M88.4 [R0], R32 ;  /* 0x0000002000007844 */ /* 0x000fe40000000200 */
[----:B------:R-:W-:Y:S06]  /*d4f0*/  BAR.SYNC.DEFER_BLOCKING 0x0 ;  /* 0x0000000000007b1d */ /* 0x000fec0000010000 */
[----:B------:R-:W4:Y:S02]  /*d500*/  LDS.128 R32, [R252] ;  /* 0x00000000fc207984 */ /* 0x000f240000000c00 */
[----:B------:R-:W-:Y:S06]  /*d510*/  BAR.SYNC.DEFER_BLOCKING 0x0 ;  /* 0x0000000000007b1d */ /* 0x000fec0000010000 */
[----:B--2---:R2:W-:Y:S02]  /*d520*/  STSM.16.M88.4 [R0], R92 ;  /* 0x0000005c00007844 */ /* 0x0045e40000000200 */
[----:B------:R-:W-:Y:S06]  /*d530*/  BAR.SYNC.DEFER_BLOCKING 0x0 ;  /* 0x0000000000007b1d */ /* 0x000fec0000010000 */
[----:B------:R-:W4:Y:S01]  /*d540*/  LDS.128 R100, [R252] ;  /* 0x00000000fc647984 */ /* 0x000f220000000c00 */
[----:B--2---:R-:W-:-:S02]  /*d550*/  IMAD.MOV.U32 R92, RZ, RZ, R104 ;  /* 0x000000ffff5c7224 */ /* 0x004fc400078e0068 */
[----:B------:R-:W-:Y:S01]  /*d560*/  IMAD.MOV.U32 R93, RZ, RZ, R106 ;  /* 0x000000ffff5d7224 */ /* 0x000fe200078e006a */
[----:B------:R-:W2:Y:S01]  /*d570*/  LDL.LU R104, [R1+0x50] ;  /* 0x0000500001687983 */ /* 0x000ea20000300800 */
[----:B------:R-:W-:Y:S02]  /*d580*/  IMAD.MOV.U32 R94, RZ, RZ, R40 ;  /* 0x000000ffff5e7224 */ /* 0x000fe400078e0028 */
[----:B------:R-:W-:Y:S01]  /*d590*/  IMAD.MOV.U32 R95, RZ, RZ, R42 ;  /* 0x000000ffff5f7224 */ /* 0x000fe200078e002a */
[----:B------:R-:W-:Y:S06]  /*d5a0*/  BAR.SYNC.DEFER_BLOCKING 0x0 ;  /* 0x0000000000007b1d */ /* 0x000fec0000010000 */
[----:B------:R-:W-:Y:S02]  /*d5b0*/  STSM.16.M88.4 [R0], R92 ;  /* 0x0000005c00007844 */ /* 0x000fe40000000200 */
[----:B------:R-:W-:Y:S01]  /*d5c0*/  BAR.SYNC.DEFER_BLOCKING 0x0 ;  /* 0x0000000000007b1d */ /* 0x000fe20000010000 */
[----:B------:R-:W-:-:S02]  /*d5d0*/  IMAD.MOV.U32 R98, RZ, RZ, R169 ;  /* 0x000000ffff627224 */ /* 0x000fc400078e00a9 */
[----:B------:R-:W-:-:S03]  /*d5e0*/  IMAD.MOV.U32 R99, RZ, RZ, R171 ;  /* 0x000000ffff637224 */ /* 0x000fc600078e00ab */
[----:B------:R-:W4:Y:S02]  /*d5f0*/  LDS.128 R92, [R252] ;  /* 0x00000000fc5c7984 */ /* 0x000f240000000c00 */
[----:B------:R-:W-:Y:S06]  /*d600*/  BAR.SYNC.DEFER_BLOCKING 0x0 ;  /* 0x0000000000007b1d */ /* 0x000fec0000010000 */
[----:B------:R1:W-:Y:S02]  /*d610*/  STSM.16.M88.4 [R0], R96 ;  /* 0x0000006000007844 */ /* 0x0003e40000000200 */
[----:B-1----:R-:W-:-:S02]  /*d620*/  IMAD.MOV.U32 R96, RZ, RZ, R105 ;  /* 0x000000ffff607224 */ /* 0x002fc400078e0069 */
[----:B------:R-:W2:Y:S04]  /*d630*/  LDL.LU R105, [R1+0x58] ;  /* 0x0000580001697983 */ /* 0x000ea80000300800 */
[----:B------:R-:W3:Y:S04]  /*d640*/  LDL.LU R152, [R1+0x54] ;  /* 0x0000540001987983 */ /* 0x000ee80000300800 */
[----:B------:R-:W3:Y:S01]  /*d650*/  LDL.LU R153, [R1+0x5c] ;  /* 0x00005c0001997983 */ /* 0x000ee20000300800 */
[----:B------:R-:W-:Y:S02]  /*d660*/  IMAD.MOV.U32 R98, RZ, RZ, R41 ;  /* 0x000000ffff627224 */ /* 0x000fe400078e0029 */
[----:B------:R-:W-:Y:S01]  /*d670*/  IMAD.MOV.U32 R99, RZ, RZ, R43 ;  /* 0x000000ffff637224 */ /* 0x000fe200078e002b */
[----:B------:R-:W-:Y:S01]  /*d680*/  BAR.SYNC.DEFER_BLOCKING 0x0 ;  /* 0x0000000000007b1d */ /* 0x000fe20000010000 */
[----:B------:R-:W-:-:S05]  /*d690*/  IMAD.MOV.U32 R97, RZ, RZ, R107 ;  /* 0x000000ffff617224 */ /* 0x000fca00078e006b */
[----:B------:R-:W1:Y:S02]  /*d6a0*/  LDS.128 R40, [R252] ;  /* 0x00000000fc287984 */ /* 0x000e640000000c00 */
[----:B------:R-:W-:Y:S06]  /*d6b0*/  BAR.SYNC.DEFER_BLOCKING 0x0 ;  /* 0x0000000000007b1d */ /* 0x000fec0000010000 */
[----:B------:R-:W-:Y:S02]  /*d6c0*/  STSM.16.M88.4 [R0], R96 ;  /* 0x0000006000007844 */ /* 0x000fe40000000200 */
[----:B------:R-:W-:Y:S01]  /*d6d0*/  BAR.SYNC.DEFER_BLOCKING 0x0 ;  /* 0x0000000000007b1d */ /* 0x000fe20000010000 */
[----:B------:R-:W-:-:S02]  /*d6e0*/  IMAD.MOV.U32 R106, RZ, RZ, R172 ;  /* 0x000000ffff6a7224 */ /* 0x000fc400078e00ac */
[----:B------:R-:W-:-:S03]  /*d6f0*/  IMAD.MOV.U32 R107, RZ, RZ, R174 ;  /* 0x000000ffff6b7224 */ /* 0x000fc600078e00ae */
[----:B------:R-:W1:Y:S02]  /*d700*/  LDS.128 R96, [R252] ;  /* 0x00000000fc607984 */ /* 0x000e640000000c00 */
[----:B------:R-:W-:Y:S01]  /*d710*/  BAR.SYNC.DEFER_BLOCKING 0x0 ;  /* 0x0000000000007b1d */ /* 0x000fe20000010000 */
[----:B------:R-:W-:-:S05]  /*d720*/  IMAD.MOV.U32 R155, RZ, RZ, R175 ;  /* 0x000000ffff9b7224 */ /* 0x000fca00078e00af */
[----:B--2---:R2:W-:Y:S02]  /*d730*/  STSM.16.M88.4 [R0], R104 ;  /* 0x0000006800007844 */ /* 0x0045e40000000200 */
[----:B------:R-:W-:Y:S06]  /*d740*/  BAR.SYNC.DEFER_BLOCKING 0x0 ;  /* 0x0000000000007b1d */ /* 0x000fec0000010000 */
[----:B------:R-:W1:Y:S01]  /*d750*/  LDS.128 R156, [R252] ;  /* 0x00000000fc9c7984 */ /* 0x000e620000000c00 */
[----:B--2---:R-:W-:Y:S02]  /*d760*/  IMAD.MOV.U32 R104, RZ, RZ, R108 ;  /* 0x000000ffff687224 */ /* 0x004fe400078e006c */
[----:B------:R-:W-:-:S02]  /*d770*/  IMAD.MOV.U32 R105, RZ, RZ, R110 ;  /* 0x000000ffff697224 */ /* 0x000fc400078e006e */
[----:B------:R-:W-:Y:S02]  /*d780*/  IMAD.MOV.U32 R106, RZ, RZ, R44 ;  /* 0x000000ffff6a7224 */ /* 0x000fe400078e002c */
[----:B------:R-:W-:Y:S01]  /*d790*/  IMAD.MOV.U32 R107, RZ, RZ, R46 ;  /* 0x000000ffff6b7224 */ /* 0x000fe200078e002e */
[----:B------:R-:W-:Y:S06]  /*d7a0*/  BAR.SYNC.DEFER_BLOCKING 0x0 ;  /* 0x0000000000007b1d */ /* 0x000fec0000010000 */
[----:B------:R-:W-:Y:S02]  /*d7b0*/  STSM.16.M88.4 [R0], R104 ;  /* 0x0000006800007844 */ /* 0x000fe40000000200 */
[----:B------:R-:W-:Y:S06]  /*d7c0*/  BAR.SYNC.DEFER_BLOCKING 0x0 ;  /* 0x0000000000007b1d */ /* 0x000fec0000010000 */
[----:B------:R-:W2:Y:S02]  /*d7d0*/  LDS.128 R104, [R252] ;  /* 0x00000000fc687984 */ /* 0x000ea40000000c00 */
[----:B------:R-:W-:Y:S06]  /*d7e0*/  BAR.SYNC.DEFER_BLOCKING 0x0 ;  /* 0x0000000000007b1d */ /* 0x000fec0000010000 */
[----:B---3--:R3:W-:Y:S04]  /*d7f0*/  STSM.16.M88.4 [R0], R152 ;  /* 0x0000009800007844 */ /* 0x0087e80000000200 */
[----:B---3--:R-:W3:Y:S04]  /*d800*/  LDL.LU R152, [R1+0x60] ;  /* 0x0000600001987983 */ /* 0x008ee80000300800 */
[----:B------:R-:W3:Y:S04]  /*d810*/  LDL.LU R153, [R1+0x68] ;  /* 0x0000680001997983 */ /* 0x000ee80000300800 */
[----:B------:R-:W4:Y:S04]  /*d820*/  LDL.LU R160, [R1+0x64] ;  /* 0x0000640001a07983 */ /* 0x000f280000300800 */
[----:B------:R-:W4:Y:S01]  /*d830*/  LDL.LU R161, [R1+0x6c] ;  /* 0x00006c0001a17983 */ /* 0x000f220000300800 */
[----:B------:R-:W-:-:S02]  /*d840*/  IMAD.MOV.U32 R108, RZ, RZ, R109 ;  /* 0x000000ffff6c7224 */ /* 0x000fc400078e006d */
[----:B------:R-:W-:Y:S02]  /*d850*/  IMAD.MOV.U32 R109, RZ, RZ, R111 ;  /* 0x000000ffff6d7224 */ /* 0x000fe400078e006f */
[----:B------:R-:W-:Y:S02]  /*d860*/  IMAD.MOV.U32 R110, RZ, RZ, R45 ;  /* 0x000000ffff6e7224 */ /* 0x000fe400078e002d */
[----:B------:R-:W-:Y:S01]  /*d870*/  IMAD.MOV.U32 R111, RZ, RZ, R47 ;  /* 0x000000ffff6f7224 */ /* 0x000fe200078e002f */
[----:B------:R-:W-:Y:S06]  /*d880*/  BAR.SYNC.DEFER_BLOCKING 0x0 ;  /* 0x0000000000007b1d */ /* 0x000fec0000010000 */
[----:B------:R-:W2:Y:S02]  /*d890*/  LDS.128 R44, [R252] ;  /* 0x00000000fc2c7984 */ /* 0x000ea40000000c00 */
[----:B------:R-:W-:Y:S06]  /*d8a0*/  BAR.SYNC.DEFER_BLOCKING 0x0 ;  /* 0x0000000000007b1d */ /* 0x000fec0000010000 */
[----:B------:R-:W-:Y:S02]  /*d8b0*/  STSM.16.M88.4 [R0], R108 ;  /* 0x0000006c00007844 */ /* 0x000fe40000000200 */
[----:B------:R-:W-:Y:S01]  /*d8c0*/  BAR.SYNC.DEFER_BLOCKING 0x0 ;  /* 0x0000000000007b1d */ /* 0x000fe20000010000 */
[----:B------:R-:W-:-:S02]  /*d8d0*/  IMAD.MOV.U32 R154, RZ, RZ, R176 ;  /* 0x000000ffff9a7224 */ /* 0x000fc400078e00b0 */
[----:B------:R-:W-:-:S03]  /*d8e0*/  IMAD.MOV.U32 R155, RZ, RZ, R178 ;  /* 0x000000ffff9b7224 */ /* 0x000fc600078e00b2 */
[----:B------:R-:W2:Y:S02]  /*d8f0*/  LDS.128 R108, [R252] ;  /* 0x00000000fc6c7984 */ /* 0x000ea40000000c00 */
[----:B------:R-:W-:Y:S01]  /*d900*/  BAR.SYNC.DEFER_BLOCKING 0x0 ;  /* 0x0000000000007b1d */ /* 0x000fe20000010000 */
[----:B------:R-:W-:Y:S02]  /*d910*/  IMAD.MOV.U32 R162, RZ, RZ, R177 ;  /* 0x000000ffffa27224 */ /* 0x000fe400078e00b1 */
[----:B------:R-:W-:-:S03]  /*d920*/  IMAD.MOV.U32 R163, RZ, RZ, R179 ;  /* 0x000000ffffa37224 */ /* 0x000fc600078e00b3 */
[----:B---3--:R3:W-:Y:S02]  /*d930*/  STSM.16.M88.4 [R0], R152 ;  /* 0x0000009800007844 */ /* 0x0087e40000000200 */
[----:B------:R-:W-:Y:S06]  /*d940*/  BAR.SYNC.DEFER_BLOCKING 0x0 ;  /* 0x0000000000007b1d */ /* 0x000fec0000010000 */
[----:B------:R-:W2:Y:S01]  /*d950*/  LDS.128 R164, [R252] ;  /* 0x00000000fca47984 */ /* 0x000ea20000000c00 */
[----:B---3--:R-:W-:Y:S02]  /*d960*/  IMAD.MOV.U32 R152, RZ, RZ, R112 ;  /* 0x000000ffff987224 */ /* 0x008fe400078e0070 */
[----:B------:R-:W-:-:S02]  /*d970*/  IMAD.MOV.U32 R153, RZ, RZ, R114 ;  /* 0x000000ffff997224 */ /* 0x000fc400078e0072 */
[----:B------:R-:W-:Y:S02]  /*d980*/  IMAD.MOV.U32 R154, RZ, RZ, R48 ;  /* 0x000000ffff9a7224 */ /* 0x000fe400078e0030 */
[----:B------:R-:W-:Y:S01]  /*d990*/  IMAD.MOV.U32 R155, RZ, RZ, R50 ;  /* 0x000000ffff9b7224 */ /* 0x000fe200078e0032 */
[----:B------:R-:W-:Y:S06]  /*d9a0*/  BAR.SYNC.DEFER_BLOCKING 0x0 ;  /* 0x0000000000007b1d */ /* 0x000fec0000010000 */
[----:B------:R-:W-:Y:S02]  /*d9b0*/  STSM.16.M88.4 [R0], R152 ;  /* 0x0000009800007844 */ /* 0x000fe40000000200 */
[----:B------:R-:W-:Y:S06]  /*d9c0*/  BAR.SYNC.DEFER_BLOCKING 0x0 ;  /* 0x0000000000007b1d */ /* 0x000fec0000010000 */
[----:B------:R-:W3:Y:S02]  /*d9d0*/  LDS.128 R152, [R252] ;  /* 0x00000000fc987984 */ /* 0x000ee40000000c00 */
[----:B------:R-:W-:Y:S06]  /*d9e0*/  BAR.SYNC.DEFER_BLOCKING 0x0 ;  /* 0x0000000000007b1d */ /* 0x000fec0000010000 */
[----:B----4-:R4:W-:Y:S04]  /*d9f0*/  STSM.16.M88.4 [R0], R160 ;  /* 0x000000a000007844 */ /* 0x0109e80000000200 */
[----:B----4-:R-:W4:Y:S04]  /*da00*/  LDL.LU R160, [R1+0x70] ;  /* 0x0000700001a07983 */ /* 0x010f280000300800 */
[----:B------:R-:W4:Y:S04]  /*da10*/  LDL.LU R161, [R1+0x78] ;  /* 0x0000780001a17983 */ /* 0x000f280000300800 */
[----:B------:R-:W2:Y:S04]  /*da20*/  LDL.LU R168, [R1+0x74] ;  /* 0x0000740001a87983 */ /* 0x000ea80000300800 */
[----:B------:R-:W2:Y:S01]  /*da30*/  LDL.LU R169, [R1+0x7c] ;  /* 0x00007c0001a97983 */ /* 0x000ea20000300800 */
[----:B------:R-:W-:-:S02]  /*da40*/  IMAD.MOV.U32 R112, RZ, RZ, R113 ;  /* 0x000000ffff707224 */ /* 0x000fc400078e0071 */
[----:B------:R-:W-:Y:S02]  /*da50*/  IMAD.MOV.U32 R113, RZ, RZ, R115 ;  /* 0x000000ffff717224 */ /* 0x000fe400078e0073 */
[----:B------:R-:W-:Y:S02]  /*da60*/  IMAD.MOV.U32 R114, RZ, RZ, R49 ;  /* 0x000000ffff727224 */ /* 0x000fe400078e0031 */
[----:B------:R-:W-:Y:S01]  /*da70*/  IMAD.MOV.U32 R115, RZ, RZ, R51 ;  /* 0x000000ffff737224 */ /* 0x000fe200078e0033 */
[----:B------:R-:W-:Y:S06]  /*da80*/  BAR.SYNC.DEFER_BLOCKING 0x0 ;  /* 0x0000000000007b1d */ /* 0x000fec0000010000 */
[----:B------:R-:W3:Y:S02]  /*da90*/  LDS.128 R48, [R252] ;  /* 0x00000000fc307984 */ /* 0x000ee40000000c00 */
        /* <DEDUP_REMOVED lines=10> */
[----:B------:R-:W-:Y:S06]  /*db40*/  BAR.SYNC.DEFER_BLOCKING 0x0 ;  /* 0x0000000000007b1d */ /* 0x000fec0000010000 */
[----:B------:R-:W3:Y:S01]  /*db50*/  LDS.128 R172, [R252] ;  /* 0x00000000fcac7984 */ /* 0x000ee20000000c00 */
[----:B----4-:R-:W-:Y:S02]  /*db60*/  IMAD.MOV.U32 R160, RZ, RZ, R116 ;  /* 0x000000ffffa07224 */ /* 0x010fe400078e0074 */
[----:B------:R-:W-:-:S02]  /*db70*/  IMAD.MOV.U32 R161, RZ, RZ, R118 ;  /* 0x000000ffffa17224 */ /* 0x000fc400078e0076 */
[----:B------:R-:W-:Y:S02]  /*db80*/  IMAD.MOV.U32 R162, RZ, RZ, R52 ;  /* 0x000000ffffa27224 */ /* 0x000fe400078e0034 */
[----:B------:R-:W-:Y:S01]  /*db90*/  IMAD.MOV.U32 R163, RZ, RZ, R54 ;  /* 0x000000ffffa37224 */ /* 0x000fe200078e0036 */
[----:B------:R-:W-:Y:S06]  /*dba0*/  BAR.SYNC.DEFER_BLOCKING 0x0 ;  /* 0x0000000000007b1d */ /* 0x000fec0000010000 */
[----:B------:R-:W-:Y:S02]  /*dbb0*/  STSM.16.M88.4 [R0], R160 ;  /* 0x000000a000007844 */ /* 0x000fe40000000200 */
[----:B------:R-:W-:Y:S06]  /*dbc0*/  BAR.SYNC.DEFER_BLOCKING 0x0 ;  /* 0x0000000000007b1d */ /* 0x000fec0000010000 */
[----:B------:R-:W4:Y:S02]  /*dbd0*/  LDS.128 R160, [R252] ;  /* 0x00000000fca07984 */ /* 0x000f240000000c00 */
[----:B------:R-:W-:Y:S06]  /*dbe0*/  BAR.SYNC.DEFER_BLOCKING 0x0 ;  /* 0x0000000000007b1d */ /* 0x000fec0000010000 */
[----:B--2---:R2:W-:Y:S04]  /*dbf0*/  STSM.16.M88.4 [R0], R168 ;  /* 0x000000a800007844 */ /* 0x0045e80000000200 */
[----:B--2---:R-:W2:Y:S04]  /*dc00*/  LDL.LU R168, [R1+0x80] ;  /* 0x0000800001a87983 */ /* 0x004ea80000300800 */
[----:B------:R-:W2:Y:S04]  /*dc10*/  LDL.LU R169, [R1+0x88] ;  /* 0x0000880001a97983 */ /* 0x000ea80000300800 */
[----:B------:R-:W3:Y:S04]  /*dc20*/  LDL.LU R176, [R1+0x84] ;  /* 0x0000840001b07983 */ /* 0x000ee80000300800 */
[----:B------:R-:W3:Y:S01]  /*dc30*/  LDL.LU R177, [R1+0x8c] ;  /* 0x00008c0001b17983 */ /* 0x000ee20000300800 */
[----:B------:R-:W-:-:S02]  /*dc40*/  IMAD.MOV.U32 R116, RZ, RZ, R117 ;  /* 0x000000ffff747224 */ /* 0x000fc400078e0075 */
[----:B------:R-:W-:Y:S02]  /*dc50*/  IMAD.MOV.U32 R117, RZ, RZ, R119 ;  /* 0x000000ffff757224 */ /* 0x000fe400078e0077 */
[----:B------:R-:W-:Y:S02]  /*dc60*/  IMAD.MOV.U32 R118, RZ, RZ, R53 ;  /* 0x000000ffff767224 */ /* 0x000fe400078e0035 */
[----:B------:R-:W-:Y:S01]  /*dc70*/  IMAD.MOV.U32 R119, RZ, RZ, R55 ;  /* 0x000000ffff777224 */ /* 0x000fe200078e0037 */
[----:B------:R-:W-:Y:S06]  /*dc80*/  BAR.SYNC.DEFER_BLOCKING 0x0 ;  /* 0x0000000000007b1d */ /* 0x000fec0000010000 */
[----:B------:R-:W4:Y:S02]  /*dc90*/  LDS.128 R52, [R252] ;  /* 0x00000000fc347984 */ /* 0x000f240000000c00 */
[----:B------:R-:W-:Y:S06]  /*dca0*/  BAR.SYNC.DEFER_BLOCKING 0x0 ;  /* 0x0000000000007b1d */ /* 0x000fec0000010000 */
[----:B------:R-:W-:Y:S02]  /*dcb0*/  STSM.16.M88.4 [R0], R116 ;  /* 0x0000007400007844 */ /* 0x000fe40000000200 */
[----:B------:R-:W-:Y:S01]  /*dcc0*/  BAR.SYNC.DEFER_BLOCKING 0x0 ;  /* 0x0000000000007b1d */ /* 0x000fe20000010000 */
[----:B------:R-:W-:-:S02]  /*dcd0*/  IMAD.MOV.U32 R170, RZ, RZ, R184 ;  /* 0x000000ffffaa7224 */ /* 0x000fc400078e00b8 */
[----:B------:R-:W-:-:S03]  /*dce0*/  IMAD.MOV.U32 R171, RZ, RZ, R186 ;  /* 0x000000ffffab7224 */ /* 0x000fc600078e00ba */
[----:B------:R-:W4:Y:S02]  /*dcf0*/  LDS.128 R116, [R252] ;  /* 0x00000000fc747984 */ /* 0x000f240000000c00 */
[----:B------:R-:W-:Y:S01]  /*dd00*/  BAR.SYNC.DEFER_BLOCKING 0x0 ;  /* 0x0000000000007b1d */ /* 0x000fe20000010000 */
[----:B------:R-:W-:Y:S02]  /*dd10*/  IMAD.MOV.U32 R178, RZ, RZ, R185 ;  /* 0x000000ffffb27224 */ /* 0x000fe400078e00b9 */
[----:B------:R-:W-:-:S03]  /*dd20*/  IMAD.MOV.U32 R179, RZ, RZ, R187 ;  /* 0x000000ffffb37224 */ /* 0x000fc600078e00bb */
[----:B--2---:R2:W-:Y:S02]  /*dd30*/  STSM.16.M88.4 [R0], R168 ;  /* 0x000000a800007844 */ /* 0x0045e40000000200 */
[----:B------:R-:W-:Y:S06]  /*dd40*/  BAR.SYNC.DEFER_BLOCKING 0x0 ;  /* 0x0000000000007b1d */ /* 0x000fec0000010000 */
[----:B------:R-:W4:Y:S01]  /*dd50*/  LDS.128 R180, [R252] ;  /* 0x00000000fcb47984 */ /* 0x000f220000000c00 */
        /* <DEDUP_REMOVED lines=46> */
[----:B------:R-:W-:Y:S01]  /*e040*/  BAR.SYNC.DEFER_BLOCKING 0x0 ;  /* 0x0000000000007b1d */ /* 0x000fe20000010000 */
[----:B------:R-:W-:-:S02]  /*e050*/  IMAD.MOV.U32 R124, RZ, RZ, R125 ;  /* 0x000000ffff7c7224 */ /* 0x000fc400078e007d */
[----:B------:R-:W-:Y:S02]  /*e060*/  IMAD.MOV.U32 R125, RZ, RZ, R127 ;  /* 0x000000ffff7d7224 */ /* 0x000fe400078e007f */
[----:B------:R-:W-:Y:S02]  /*e070*/  IMAD.MOV.U32 R126, RZ, RZ, R61 ;  /* 0x000000ffff7e7224 */ /* 0x000fe400078e003d */
[----:B------:R-:W-:Y:S02]  /*e080*/  IMAD.MOV.U32 R127, RZ, RZ, R63 ;  /* 0x000000ffff7f7224 */ /* 0x000fe400078e003f */
[----:B------:R-:W3:Y:S01]  /*e090*/  LDS.128 R60, [R252] ;  /* 0x00000000fc3c7984 */ /* 0x000ee20000000c00 */
[----:B------:R-:W-:Y:S06]  /*e0a0*/  BAR.SYNC.DEFER_BLOCKING 0x0 ;  /* 0x0000000000007b1d */ /* 0x000fec0000010000 */
[----:B------:R-:W-:Y:S02]  /*e0b0*/  STSM.16.M88.4 [R0], R124 ;  /* 0x0000007c00007844 */ /* 0x000fe40000000200 */
[----:B------:R-:W-:Y:S01]  /*e0c0*/  BAR.SYNC.DEFER_BLOCKING 0x0 ;  /* 0x0000000000007b1d */ /* 0x000fe20000010000 */
[----:B------:R-:W-:-:S02]  /*e0d0*/  IMAD.MOV.U32 R186, RZ, RZ, R192 ;  /* 0x000000ffffba7224 */ /* 0x000fc400078e00c0 */
[----:B------:R-:W-:-:S03]  /*e0e0*/  IMAD.MOV.U32 R187, RZ, RZ, R194 ;  /* 0x000000ffffbb7224 */ /* 0x000fc600078e00c2 */
[----:B------:R-:W3:Y:S02]  /*e0f0*/  LDS.128 R124, [R252] ;  /* 0x00000000fc7c7984 */ /* 0x000ee40000000c00 */
[----:B------:R-:W-:Y:S06]  /*e100*/  BAR.SYNC.DEFER_BLOCKING 0x0 ;  /* 0x0000000000007b1d */ /* 0x000fec0000010000 */
[----:B----4-:R4:W-:Y:S02]  /*e110*/  STSM.16.M88.4 [R0], R184 ;  /* 0x000000b800007844 */ /* 0x0109e40000000200 */
[----:B------:R-:W-:Y:S06]  /*e120*/  BAR.SYNC.DEFER_BLOCKING 0x0 ;  /* 0x0000000000007b1d */ /* 0x000fec0000010000 */
[----:B------:R-:W3:Y:S01]  /*e130*/  LDS.128 R192, [R252] ;  /* 0x00000000fcc07984 */ /* 0x000ee20000000c00 */
[----:B----4-:R-:W-:-:S02]  /*e140*/  IMAD.MOV.U32 R184, RZ, RZ, R128 ;  /* 0x000000ffffb87224 */ /* 0x010fc400078e0080 */
[----:B------:R-:W-:Y:S02]  /*e150*/  IMAD.MOV.U32 R185, RZ, RZ, R130 ;  /* 0x000000ffffb97224 */ /* 0x000fe400078e0082 */
        /* <DEDUP_REMOVED lines=12> */
[----:B------:R-:W-:Y:S01]  /*e220*/  BAR.SYNC.DEFER_BLOCKING 0x0 ;  /* 0x0000000000007b1d */ /* 0x000fe20000010000 */
[----:B------:R-:W-:-:S02]  /*e230*/  IMAD.MOV.U32 R128, RZ, RZ, R129 ;  /* 0x000000ffff807224 */ /* 0x000fc400078e0081 */
[----:B------:R-:W-:Y:S02]  /*e240*/  IMAD.MOV.U32 R129, RZ, RZ, R131 ;  /* 0x000000ffff817224 */ /* 0x000fe400078e0083 */
[----:B------:R-:W-:Y:S02]  /*e250*/  IMAD.MOV.U32 R130, RZ, RZ, R65 ;  /* 0x000000ffff827224 */ /* 0x000fe400078e0041 */
[----:B------:R-:W-:Y:S02]  /*e260*/  IMAD.MOV.U32 R131, RZ, RZ, R67 ;  /* 0x000000ffff837224 */ /* 0x000fe400078e0043 */
[----:B------:R-:W4:Y:S01]  /*e270*/  LDS.128 R64, [R252] ;  /* 0x00000000fc407984 */ /* 0x000f220000000c00 */
[----:B------:R-:W-:Y:S06]  /*e280*/  BAR.SYNC.DEFER_BLOCKING 0x0 ;  /* 0x0000000000007b1d */ /* 0x000fec0000010000 */
[----:B------:R-:W-:Y:S02]  /*e290*/  STSM.16.M88.4 [R0], R128 ;  /* 0x0000008000007844 */ /* 0x000fe40000000200 */
[----:B------:R-:W-:Y:S01]  /*e2a0*/  BAR.SYNC.DEFER_BLOCKING 0x0 ;  /* 0x0000000000007b1d */ /* 0x000fe20000010000 */
[----:B------:R-:W-:-:S02]  /*e2b0*/  IMAD.MOV.U32 R218, RZ, RZ, R196 ;  /* 0x000000ffffda7224 */ /* 0x000fc400078e00c4 */
[----:B------:R-:W-:-:S03]  /*e2c0*/  IMAD.MOV.U32 R219, RZ, RZ, R198 ;  /* 0x000000ffffdb7224 */ /* 0x000fc600078e00c6 */
[----:B------:R-:W4:Y:S02]  /*e2d0*/  LDS.128 R128, [R252] ;  /* 0x00000000fc807984 */ /* 0x000f240000000c00 */
[----:B------:R-:W-:Y:S06]  /*e2e0*/  BAR.SYNC.DEFER_BLOCKING 0x0 ;  /* 0x0000000000007b1d */ /* 0x000fec0000010000 */
[----:B--2---:R2:W-:Y:S02]  /*e2f0*/  STSM.16.M88.4 [R0], R216 ;  /* 0x000000d800007844 */ /* 0x0045e40000000200 */
[----:B------:R-:W-:Y:S06]  /*e300*/  BAR.SYNC.DEFER_BLOCKING 0x0 ;  /* 0x0000000000007b1d */ /* 0x000fec0000010000 */
[----:B------:R-:W4:Y:S01]  /*e310*/  LDS.128 R196, [R252] ;  /* 0x00000000fcc47984 */ /* 0x000f220000000c00 */
[----:B--2---:R-:W-:-:S02]  /*e320*/  IMAD.MOV.U32 R216, RZ, RZ, R132 ;  /* 0x000000ffffd87224 */ /* 0x004fc400078e0084 */
[----:B------:R-:W-:Y:S02]  /*e330*/  IMAD.MOV.U32 R217, RZ, RZ, R134 ;  /* 0x000000ffffd97224 */ /* 0x000fe400078e0086 */
        /* <DEDUP_REMOVED lines=12> */
[----:B------:R-:W-:Y:S01]  /*e400*/  BAR.SYNC.DEFER_BLOCKING 0x0 ;  /* 0x0000000000007b1d */ /* 0x000fe20000010000 */
[----:B------:R-:W-:-:S02]  /*e410*/  IMAD.MOV.U32 R132, RZ, RZ, R133 ;  /* 0x000000ffff847224 */ /* 0x000fc400078e0085 */
[----:B------:R-:W-:Y:S02]  /*e420*/  IMAD.MOV.U32 R133, RZ, RZ, R135 ;  /* 0x000000ffff857224 */ /* 0x000fe400078e0087 */
[----:B------:R-:W-:Y:S02]  /*e430*/  IMAD.MOV.U32 R134, RZ, RZ, R69 ;  /* 0x000000ffff867224 */ /* 0x000fe400078e0045 */
[----:B------:R-:W-:Y:S02]  /*e440*/  IMAD.MOV.U32 R135, RZ, RZ, R71 ;  /* 0x000000ffff877224 */ /* 0x000fe400078e0047 */
[----:B------:R-:W2:Y:S01]  /*e450*/  LDS.128 R68, [R252] ;  /* 0x00000000fc447984 */ /* 0x000ea20000000c00 */
[----:B------:R-:W-:Y:S06]  /*e460*/  BAR.SYNC.DEFER_BLOCKING 0x0 ;  /* 0x0000000000007b1d */ /* 0x000fec0000010000 */
[----:B------:R-:W-:Y:S02]  /*e470*/  STSM.16.M88.4 [R0], R132 ;  /* 0x0000008400007844 */ /* 0x000fe40000000200 */
[----:B------:R-:W-:Y:S01]  /*e480*/  BAR.SYNC.DEFER_BLOCKING 0x0 ;  /* 0x0000000000007b1d */ /* 0x000fe20000010000 */
[----:B------:R-:W-:-:S02]  /*e490*/  IMAD.MOV.U32 R222, RZ, RZ, R200 ;  /* 0x000000ffffde7224 */ /* 0x000fc400078e00c8 */
[----:B------:R-:W-:-:S03]  /*e4a0*/  IMAD.MOV.U32 R223, RZ, RZ, R202 ;  /* 0x000000ffffdf7224 */ /* 0x000fc600078e00ca */
[----:B------:R-:W2:Y:S02]  /*e4b0*/  LDS.128 R132, [R252] ;  /* 0x00000000fc847984 */ /* 0x000ea40000000c00 */
[----:B------:R-:W-:Y:S06]  /*e4c0*/  BAR.SYNC.DEFER_BLOCKING 0x0 ;  /* 0x0000000000007b1d */ /* 0x000fec0000010000 */
[----:B---3--:R3:W-:Y:S02]  /*e4d0*/  STSM.16.M88.4 [R0], R220 ;  /* 0x000000dc00007844 */ /* 0x0087e40000000200 */
[----:B------:R-:W-:Y:S06]  /*e4e0*/  BAR.SYNC.DEFER_BLOCKING 0x0 ;  /* 0x0000000000007b1d */ /* 0x000fec0000010000 */
[----:B------:R-:W2:Y:S01]  /*e4f0*/  LDS.128 R200, [R252] ;  /* 0x00000000fcc87984 */ /* 0x000ea20000000c00 */
[----:B---3--:R-:W-:-:S02]  /*e500*/  IMAD.MOV.U32 R220, RZ, RZ, R136 ;  /* 0x000000ffffdc7224 */ /* 0x008fc400078e0088 */
[----:B------:R-:W-:Y:S02]  /*e510*/  IMAD.MOV.U32 R221, RZ, RZ, R138 ;  /* 0x000000ffffdd7224 */ /* 0x000fe400078e008a */
        /* <DEDUP_REMOVED lines=49> */
[----:B------:R-:W1:Y:S01]  /*e830*/  LDS.128 R76, [R252] ;  /* 0x00000000fc4c7984 */ /* 0x000e620000000c00 */
[----:B------:R-:W-:Y:S06]  /*e840*/  BAR.SYNC.DEFER_BLOCKING 0x0 ;  /* 0x0000000000007b1d */ /* 0x000fec0000010000 */
[----:B------:R-:W-:Y:S02]  /*e850*/  STSM.16.M88.4 [R0], R140 ;  /* 0x0000008c00007844 */ /* 0x000fe40000000200 */
[----:B------:R-:W-:Y:S01]  /*e860*/  BAR.SYNC.DEFER_BLOCKING 0x0 ;  /* 0x0000000000007b1d */ /* 0x000fe20000010000 */
[----:B------:R-:W-:-:S02]  /*e870*/  IMAD.MOV.U32 R230, RZ, RZ, R208 ;  /* 0x000000ffffe67224 */ /* 0x000fc400078e00d0 */
[----:B------:R-:W-:-:S03]  /*e880*/  IMAD.MOV.U32 R231, RZ, RZ, R210 ;  /* 0x000000ffffe77224 */ /* 0x000fc600078e00d2 */
[----:B------:R-:W1:Y:S02]  /*e890*/  LDS.128 R140, [R252] ;  /* 0x00000000fc8c7984 */ /* 0x000e640000000c00 */
[----:B------:R-:W-:Y:S06]  /*e8a0*/  BAR.SYNC.DEFER_BLOCKING 0x0 ;  /* 0x0000000000007b1d */ /* 0x000fec0000010000 */
[----:B--2---:R2:W-:Y:S02]  /*e8b0*/  STSM.16.M88.4 [R0], R228 ;  /* 0x000000e400007844 */ /* 0x0045e40000000200 */
[----:B------:R-:W-:Y:S06]  /*e8c0*/  BAR.SYNC.DEFER_BLOCKING 0x0 ;  /* 0x0000000000007b1d */ /* 0x000fec0000010000 */
[----:B------:R-:W1:Y:S01]  /*e8d0*/  LDS.128 R208, [R252] ;  /* 0x00000000fcd07984 */ /* 0x000e620000000c00 */
[----:B--2---:R-:W-:-:S02]  /*e8e0*/  IMAD.MOV.U32 R228, RZ, RZ, R144 ;  /* 0x000000ffffe47224 */ /* 0x004fc400078e0090 */
[----:B------:R-:W-:Y:S01]  /*e8f0*/  IMAD.MOV.U32 R229, RZ, RZ, R146 ;  /* 0x000000ffffe57224 */ /* 0x000fe200078e0092 */
[----:B------:R-:W-:Y:S01]  /*e900*/  BAR.SYNC.DEFER_BLOCKING 0x0 ;  /* 0x0000000000007b1d */ /* 0x000fe20000010000 */
[----:B------:R-:W-:Y:S02]  /*e910*/  IMAD.MOV.U32 R230, RZ, RZ, R80 ;  /* 0x000000ffffe67224 */ /* 0x000fe400078e0050 */
[----:B------:R-:W-:-:S05]  /*e920*/  IMAD.MOV.U32 R231, RZ, RZ, R82 ;  /* 0x000000ffffe77224 */ /* 0x000fca00078e0052 */
[----:B------:R-:W-:Y:S01]  /*e930*/  STSM.16.M88.4 [R0], R228 ;  /* 0x000000e400007844 */ /* 0x000fe20000000200 */
[----:B------:R-:W-:Y:S06]  /*e940*/  BAR.SYNC.DEFER_BLOCKING 0x0 ;  /* 0x0000000000007b1d */ /* 0x000fec0000010000 */
[----:B------:R-:W2:Y:S02]  /*e950*/  LDS.128 R228, [R252] ;  /* 0x00000000fce47984 */ /* 0x000ea40000000c00 */
[----:B------:R-:W-:Y:S06]  /*e960*/  BAR.SYNC.DEFER_BLOCKING 0x0 ;  /* 0x0000000000007b1d */ /* 0x000fec0000010000 */
[----:B---3--:R3:W-:Y:S02]  /*e970*/  STSM.16.M88.4 [R0], R232 ;  /* 0x000000e800007844 */ /* 0x0087e40000000200 */
[----:B------:R-:W-:Y:S06]  /*e980*/  BAR.SYNC.DEFER_BLOCKING 0x0 ;  /* 0x0000000000007b1d */ /* 0x000fec0000010000 */
[----:B------:R-:W2:Y:S02]  /*e990*/  LDS.128 R144, [R252] ;  /* 0x00000000fc907984 */ /* 0x000ea40000000c00 */
[----:B------:R-:W-:Y:S06]  /*e9a0*/  BAR.SYNC.DEFER_BLOCKING 0x0 ;  /* 0x0000000000007b1d */ /* 0x000fec0000010000 */
[----:B------:R-:W-:Y:S02]  /*e9b0*/  STSM.16.M88.4 [R0], R244 ;  /* 0x000000f400007844 */ /* 0x000fe40000000200 */
[----:B------:R-:W-:Y:S06]  /*e9c0*/  BAR.SYNC.DEFER_BLOCKING 0x0 ;  /* 0x0000000000007b1d */ /* 0x000fec0000010000 */
[----:B------:R-:W2:Y:S02]  /*e9d0*/  LDS.128 R80, [R252] ;  /* 0x00000000fc507984 */ /* 0x000ea40000000c00 */
[----:B------:R-:W-:Y:S06]  /*e9e0*/  BAR.SYNC.DEFER_BLOCKING 0x0 ;  /* 0x0000000000007b1d */ /* 0x000fec0000010000 */
[----:B----4-:R-:W-:Y:S02]  /*e9f0*/  STSM.16.M88.4 [R0], R236 ;  /* 0x000000ec00007844 */ /* 0x010fe40000000200 */
[----:B------:R-:W-:Y:S01]  /*ea00*/  BAR.SYNC.DEFER_BLOCKING 0x0 ;  /* 0x0000000000007b1d */ /* 0x000fe20000010000 */
[----:B---3--:R-:W-:-:S02]  /*ea10*/  IMAD.MOV.U32 R232, RZ, RZ, R148 ;  /* 0x000000ffffe87224 */ /* 0x008fc400078e0094 */
[----:B------:R-:W-:-:S03]  /*ea20*/  IMAD.MOV.U32 R233, RZ, RZ, R150 ;  /* 0x000000ffffe97224 */ /* 0x000fc600078e0096 */
[----:B------:R-:W3:Y:S01]  /*ea30*/  LDS.128 R236, [R252] ;  /* 0x00000000fcec7984 */ /* 0x000ee20000000c00 */
[----:B------:R-:W-:Y:S02]  /*ea40*/  IMAD.MOV.U32 R234, RZ, RZ, R84 ;  /* 0x000000ffffea7224 */ /* 0x000fe400078e0054 */
[----:B------:R-:W-:Y:S01]  /*ea50*/  IMAD.MOV.U32 R235, RZ, RZ, R86 ;  /* 0x000000ffffeb7224 */ /* 0x000fe200078e0056 */
[----:B------:R-:W-:Y:S06]  /*ea60*/  BAR.SYNC.DEFER_BLOCKING 0x0 ;  /* 0x0000000000007b1d */ /* 0x000fec0000010000 */
[----:B------:R4:W-:Y:S04]  /*ea70*/  STSM.16.M88.4 [R0], R232 ;  /* 0x000000e800007844 */ /* 0x0009e80000000200 */
[----:B----4-:R-:W4:Y:S04]  /*ea80*/  LDL.LU R232, [R1+0xf4] ;  /* 0x0000f40001e87983 */ /* 0x010f280000300800 */
[----:B------:R-:W4:Y:S04]  /*ea90*/  LDL.LU R233, [R1+0xfc] ;  /* 0x0000fc0001e97983 */ /* 0x000f280000300800 */
[----:B------:R-:W2:Y:S01]  /*eaa0*/  LDL.LU R251, [R1+0x130] ;  /* 0x0001300001fb7983 */ /* 0x000ea20000300800 */
[----:B------:R-:W-:-:S02]  /*eab0*/  IMAD.MOV.U32 R234, RZ, RZ, R213 ;  /* 0x000000ffffea7224 */ /* 0x000fc400078e00d5 */
[----:B------:R-:W-:Y:S01]  /*eac0*/  IMAD.MOV.U32 R235, RZ, RZ, R215 ;  /* 0x000000ffffeb7224 */ /* 0x000fe200078e00d7 */
[----:B------:R-:W-:Y:S01]  /*ead0*/  BAR.SYNC.DEFER_BLOCKING 0x0 ;  /* 0x0000000000007b1d */ /* 0x000fe20000010000 */
[----:B------:R-:W-:Y:S02]  /*eae0*/  IMAD.MOV.U32 R148, RZ, RZ, R149 ;  /* 0x000000ffff947224 */ /* 0x000fe400078e0095 */
[----:B------:R-:W-:Y:S01]  /*eaf0*/  IMAD.MOV.U32 R150, RZ, RZ, R85 ;  /* 0x000000ffff967224 */ /* 0x000fe200078e0055 */
[----:B------:R-:W-:Y:S02]  /*eb00*/  LEA R2, P5, R3, UR4, 0x2 ;  /* 0x0000000403027c11 */ /* 0x000fe4000f8a10ff */
[----:B------:R-:W-:Y:S01]  /*eb10*/  ISETP.LT.AND P6, PT, R9, UR31, !P6 ;  /* 0x0000001f09007c0c */ /* 0x000fe2000f7c1270 */
[----:B------:R-:W-:Y:S01]  /*eb20*/  IMAD R8, R8, 0x80, R3 ;  /* 0x0000008008087824 */ /* 0x000fe200078e0203 */
[----:B------:R-:W3:Y:S04]  /*eb30*/  LDL.LU R246, [R1+0x118] ;  /* 0x0001180001f67983 */ /* 0x000ee80000300800 */
[----:B------:R-:W1:Y:S01]  /*eb40*/  LDS.128 R212, [R252] ;  /* 0x00000000fcd47984 */ /* 0x000e620000000c00 */
[----:B------:R-:W-:Y:S01]  /*eb50*/  BAR.SYNC.DEFER_BLOCKING 0x0 ;  /* 0x0000000000007b1d */ /* 0x000fe20000010000 */
[----:B------:R-:W-:-:S02]  /*eb60*/  IMAD.MOV.U32 R149, RZ, RZ, R151 ;  /* 0x000000ffff957224 */ /* 0x000fc400078e0097 */
[----:B------:R-:W-:Y:S01]  /*eb70*/  IMAD.MOV.U32 R151, RZ, RZ, R87 ;  /* 0x000000ffff977224 */ /* 0x000fe200078e0057 */
[----:B------:R-:W-:Y:S02]  /*eb80*/  LEA.HI.X.SX32 R3, R3, UR5, 0x2, P5 ;  /* 0x0000000503037c11 */ /* 0x000fe4000a8f16ff */
[----:B------:R-:W-:Y:S01]  /*eb90*/  ISETP.GE.AND P5, PT, R9, UR7, PT ;  /* 0x0000000709007c0c */ /* 0x000fe2000bfa6270 */
[----:B------:R-:W-:Y:S01]  /*eba0*/  ULDC.64 UR6, c[0x0][0x228] ;  /* 0x00008a0000067ab9 */ /* 0x000fe20000000a00 */
[----:B------:R-:W3:Y:S04]  /*ebb0*/  LDL.LU R244, [R1+0x13c] ;  /* 0x00013c0001f47983 */ /* 0x000ee80000300800 */
[----:B------:R-:W3:Y:S04]  /*ebc0*/  LDL.LU R245, [R1+0x12c] ;  /* 0x00012c0001f57983 */ /* 0x000ee80000300800 */
[----:B------:R-:W3:Y:S01]  /*ebd0*/  LDL.LU R247, [R1+0x10c] ;  /* 0x00010c0001f77983 */ /* 0x000ee20000300800 */
[----:B------:R-:W-:Y:S01]  /*ebe0*/  ISETP.LT.AND P5, PT, R13, UR6, !P5 ;  /* 0x000000060d007c0c */ /* 0x000fe2000efa1270 */
[----:B------:R-:W-:-:S02]  /*ebf0*/  ULDC UR6, c[0x0][0x22c] ;  /* 0x00008b0000067ab9 */ /* 0x000fc40000000800 */
[----:B----4-:R4:W-:Y:S01]  /*ec00*/  STSM.16.M88.4 [R0], R232 ;  /* 0x000000e800007844 */ /* 0x0109e20000000200 */
[----:B------:R-:W-:Y:S06]  /*ec10*/  BAR.SYNC.DEFER_BLOCKING 0x0 ;  /* 0x0000000000007b1d */ /* 0x000fec0000010000 */
[----:B----4-:R-:W4:Y:S04]  /*ec20*/  LDL.LU R232, [R1+0x104] ;  /* 0x0001040001e87983 */ /* 0x010f280000300800 */
[----:B------:R-:W3:Y:S04]  /*ec30*/  LDL.LU R233, [R1+0x138] ;  /* 0x0001380001e97983 */ /* 0x000ee80000300800 */
[----:B------:R-:W3:Y:S04]  /*ec40*/  LDL.LU R234, [R1+0x128] ;  /* 0x0001280001ea7983 */ /* 0x000ee80000300800 */
[----:B------:R-:W1:Y:S01]  /*ec50*/  LDS.128 R84, [R252] ;  /* 0x00000000fc547984 */ /* 0x000e620000000c00 */
[----:B------:R-:W-:Y:S06]  /*ec60*/  BAR.SYNC.DEFER_BLOCKING 0x0 ;  /* 0x0000000000007b1d */ /* 0x000fec0000010000 */
[----:B------:R-:W3:Y:S04]  /*ec70*/  LDL.LU R235, [R1+0x108] ;  /* 0x0001080001eb7983 */ /* 0x000ee80000300800 */
[----:B------:R2:W-:Y:S02]  /*ec80*/  STSM.16.M88.4 [R0], R148 ;  /* 0x0000009400007844 */ /* 0x0005e40000000200 */
[----:B--2---:R-:W-:-:S02]  /*ec90*/  IMAD R148, R9, UR26, RZ ;  /* 0x0000001a09947c24 */ /* 0x004fc4000f8e02ff */
[----:B------:R-:W2:Y:S01]  /*eca0*/  LDL.LU R150, [R1+0x110] ;  /* 0x0001100001967983 */ /* 0x000ea20000300800 */
[----:B------:R-:W-:Y:S02]  /*ecb0*/  VIADD R0, R9, 0x4 ;  /* 0x0000000409007836 */ /* 0x000fe40000000000 */
[----:B------:R-:W-:Y:S01]  /*ecc0*/  IMAD.WIDE R14, R148, 0x4, R2 ;  /* 0x00000004940e7825 */ /* 0x000fe200078e0202 */
[----:B------:R-:W-:Y:S06]  /*ecd0*/  BAR.SYNC.DEFER_BLOCKING 0x0 ;  /* 0x0000000000007b1d */ /* 0x000fec0000010000 */
[----:B------:R-:W4:Y:S04]  /*ece0*/  LDL.LU R151, [R1+0x114] ;  /* 0x0001140001977983 */ /* 0x000f280000300800 */
[----:B------:R1:W-:Y:S01]  /*ecf0*/  @P6 STG.E desc[UR16][R14.64], R251 ;  /* 0x000000fb0e006986 */ /* 0x0003e2000c101910 */
[----:B------:R-:W-:Y:S01]  /*ed00*/  ISETP.GE.AND P6, PT, R0, UR6, PT ;  /* 0x0000000600007c0c */ /* 0x000fe2000bfc6270 */
[----:B------:R-:W-:-:S02]  /*ed10*/  ULDC UR6, c[0x0][0x228] ;  /* 0x00008a0000067ab9 */ /* 0x000fc40000000800 */
[----:B-1----:R-:W3:Y:S04]  /*ed20*/  LDL.LU R251, [R1+0x35c] ;  /* 0x00035c0001fb7983 */ /* 0x002ee80000300800 */
[----:B------:R-:W2:Y:S01]  /*ed30*/  LDL.LU R0, [R1+0x120] ;  /* 0x0001200001007983 */ /* 0x000ea20000300800 */
[----:B------:R-:W-:-:S04]  /*ed40*/  LEA R10, P4, R8, UR4, 0x2 ;  /* 0x00000004080a7c11 */ /* 0x000fc8000f8810ff */
[----:B------:R-:W-:Y:S01]  /*ed50*/  LEA.HI.X.SX32 R11, R8, UR5, 0x2, P4 ;  /* 0x00000005080b7c11 */ /* 0x000fe2000a0f16ff */
[----:B------:R-:W-:Y:S02]  /*ed60*/  ULDC.64 UR4, c[0x0][0x228] ;  /* 0x00008a0000047ab9 */ /* 0x000fe40000000a00 */
[----:B------:R-:W-:Y:S01]  /*ed70*/  ISETP.LT.AND P4, PT, R12, UR4, !P3 ;  /* 0x000000040c007c0c */ /* 0x000fe2000df81270 */
[C---:B------:R-:W-:Y:S01]  /*ed80*/  VIADD R8, R148.reuse, UR26 ;  /* 0x0000001a94087c36 */ /* 0x040fe20008000000 */
[----:B------:R-:W-:Y:S01]  /*ed90*/  ULDC UR4, c[0x0][0x22c] ;  /* 0x00008b0000047ab9 */ /* 0x000fe20000000800 */
[----:B------:R-:W-:-:S04]  /*eda0*/  IMAD.WIDE R148, R148, 0x4, R10 ;  /* 0x0000000494947825 */ /* 0x000fc800078e020a */
[C---:B------:R-:W-:Y:S01]  /*edb0*/  IMAD.WIDE R14, R8.reuse, 0x4, R2 ;  /* 0x00000004080e7825 */ /* 0x040fe200078e0202 */
[----:B--2---:R1:W-:Y:S05]  /*edc0*/  @P5 STG.E desc[UR16][R148.64], R0 ;  /* 0x0000000094005986 */ /* 0x0043ea000c101910 */
[----:B------:R2:W-:Y:S01]  /*edd0*/  @P4 STG.E desc[UR16][R14.64], R150 ;  /* 0x000000960e004986 */ /* 0x0005e2000c101910 */
[C---:B-1----:R-:W-:Y:S02]  /*ede0*/  VIADD R0, R8.reuse, UR26 ;  /* 0x0000001a08007c36 */ /* 0x042fe40008000000 */
[----:B--2---:R-:W-:Y:S02]  /*edf0*/  IMAD.WIDE R14, R8, 0x4, R10 ;  /* 0x00000004080e7825 */ /* 0x004fe400078e020a */
[----:B------:R-:W2:Y:S01]  /*ee00*/  LDL.LU R8, [R1+0x100] ;  /* 0x0001000001087983 */ /* 0x000ea20000300800 */
[----:B------:R-:W-:-:S02]  /*ee10*/  ISETP.LT.AND P3, PT, R13, UR14, !P3 ;  /* 0x0000000e0d007c0c */ /* 0x000fc4000df61270 */
[----:B------:R-:W-:Y:S01]  /*ee20*/  ISETP.LT.AND P5, PT, R12, UR12, !P2 ;  /* 0x0000000c0c007c0c */ /* 0x000fe2000d7a1270 */
[----:B------:R-:W-:-:S10]  /*ee30*/  IMAD.WIDE R148, R0, 0x4, R2 ;  /* 0x0000000400947825 */ /* 0x000fd400078e0202 */
[----:B--2---:R1:W-:Y:S04]  /*ee40*/  @P3 STG.E desc[UR16][R14.64], R8 ;  /* 0x000000080e003986 */ /* 0x0043e8000c101910 */
[----:B-1----:R-:W2:Y:S01]  /*ee50*/  LDL.LU R15, [R1+0x134] ;  /* 0x00013400010f7983 */ /* 0x002ea20000300800 */
[----:B------:R-:W-:Y:S01]  /*ee60*/  VIADD R8, R0, UR26 ;  /* 0x0000001a00087c36 */ /* 0x000fe20008000000 */
[----:B------:R-:W-:Y:S02]  /*ee70*/  ISETP.LT.AND P2, PT, R13, UR10, !P2 ;  /* 0x0000000a0d007c0c */ /* 0x000fe4000d741270 */
[----:B------:R-:W-:Y:S01]  /*ee80*/  ISETP.LT.AND P4, PT, R12, UR8, !P1 ;  /* 0x000000080c007c0c */ /* 0x000fe2000cf81270 */
[----:B------:R-:W-:Y:S01]  /*ee90*/  VIADD R150, R9, 0x5 ;  /* 0x0000000509967836 */ /* 0x000fe20000000000 */
[----:B--2---:R1:W-:Y:S01]  /*eea0*/  @P5 STG.E desc[UR16][R148.64], R15 ;  /* 0x0000000f94005986 */ /* 0x0043e2000c101910 */
[----:B------:R-:W-:Y:S01]  /*eeb0*/  ULDC UR8, c[0x0][0x228] ;  /* 0x00008a0000087ab9 */ /* 0x000fe20000000800 */
[----:B-1----:R-:W-:-:S02]  /*eec0*/  IMAD.WIDE R148, R0, 0x4, R10 ;  /* 0x0000000400947825 */ /* 0x002fc400078e020a */
[----:B------:R-:W2:Y:S01]  /*eed0*/  LDL.LU R0, [R1+0x124] ;  /* 0x0001240001007983 */ /* 0x000ea20000300800 */
[----:B------:R-:W-:Y:S01]  /*eee0*/  ISETP.LT.AND P1, PT, R13, UR18, !P1 ;  /* 0x000000120d007c0c */ /* 0x000fe2000cf21270 */
[----:B------:R-:W-:Y:S01]  /*eef0*/  IMAD.WIDE R14, R8, 0x4, R2 ;  /* 0x00000004080e7825 */ /* 0x000fe200078e0202 */
[----:B------:R-:W-:Y:S01]  /*ef00*/  ISETP.GE.AND P3, PT, R150, UR4, PT ;  /* 0x0000000496007c0c */ /* 0x000fe2000bf66270 */
[----:B------:R-:W-:Y:S02]  /*ef10*/  ULDC UR4, c[0x0][0x22c] ;  /* 0x00008b0000047ab9 */ /* 0x000fe40000000800 */
[----:B------:R-:W-:-:S05]  /*ef20*/  VIADD R150, R9, 0x6 ;  /* 0x0000000609967836 */ /* 0x000fca0000000000 */
[----:B------:R-:W-:Y:S01]  /*ef30*/  ISETP.GE.AND P5, PT, R150, UR4, PT ;  /* 0x0000000496007c0c */ /* 0x000fe2000bfa6270 */
[----:B------:R-:W-:Y:S01]  /*ef40*/  ULDC UR4, c[0x0][0x22c] ;  /* 0x00008b0000047ab9 */ /* 0x000fe20000000800 */
[----:B--2---:R1:W-:Y:S01]  /*ef50*/  @P2 STG.E desc[UR16][R148.64], R0 ;  /* 0x0000000094002986 */ /* 0x0043e2000c101910 */
[----:B------:R-:W-:-:S03]  /*ef60*/  ISETP.LT.AND P2, PT, R12, UR24, !P6 ;  /* 0x000000180c007c0c */ /* 0x000fc6000f741270 */
[----:B----4-:R2:W-:Y:S01]  /*ef70*/  @P4 STG.E desc[UR16][R14.64], R151 ;  /* 0x000000970e004986 */ /* 0x0105e2000c101910 */
[----:B------:R-:W-:Y:S02]  /*ef80*/  ISETP.LT.AND P6, PT, R13, UR22, !P6 ;  /* 0x000000160d007c0c */ /* 0x000fe4000f7c1270 */
[----:B------:R-:W-:Y:S01]  /*ef90*/  ISETP.LT.AND P4, PT, R12, UR20, !P3 ;  /* 0x000000140c007c0c */ /* 0x000fe2000df81270 */
[----:B-1----:R-:W-:Y:S02]  /*efa0*/  VIADD R0, R9, 0x7 ;  /* 0x0000000709007836 */ /* 0x002fe40000000000 */
[----:B--2---:R-:W-:-:S04]  /*efb0*/  IMAD.WIDE R14, R8, 0x4, R10 ;  /* 0x00000004080e7825 */ /* 0x004fc800078e020a */
[----:B------:R-:W-:Y:S01]  /*efc0*/  VIADD R8, R8, UR26 ;  /* 0x0000001a08087c36 */ /* 0x000fe20008000000 */
[----:B------:R1:W-:Y:S01]  /*efd0*/  @P1 STG.E desc[UR16][R14.64], R232 ;  /* 0x000000e80e001986 */ /* 0x0003e2000c101910 */
[----:B------:R-:W-:Y:S01]  /*efe0*/  ISETP.GE.AND P1, PT, R0, UR4, PT ;  /* 0x0000000400007c0c */ /* 0x000fe2000bf26270 */
[----:B------:R-:W-:Y:S01]  /*eff0*/  ULDC UR4, c[0x0][0x22c] ;  /* 0x00008b0000047ab9 */ /* 0x000fe20000000800 */
[C---:B------:R-:W-:Y:S02]  /*f000*/  VIADD R0, R8.reuse, UR26 ;  /* 0x0000001a08007c36 */ /* 0x040fe40008000000 */
[----:B------:R-:W-:-:S04]  /*f010*/  IMAD.WIDE R150, R8, 0x4, R2 ;  /* 0x0000000408967825 */ /* 0x000fc800078e0202 */
[----:B------:R-:W-:Y:S01]  /*f020*/  IMAD.WIDE R148, R8, 0x4, R10 ;  /* 0x0000000408947825 */ /* 0x000fe200078e020a */
[----:B---3--:R-:W-:Y:S03]  /*f030*/  @P2 STG.E desc[UR16][R150.64], R233 ;  /* 0x000000e996002986 */ /* 0x008fe6000c101910 */
[C---:B-1----:R-:W-:Y:S01]  /*f040*/  IMAD.WIDE R14, R0.reuse, 0x4, R2 ;  /* 0x00000004000e7825 */ /* 0x042fe200078e0202 */
[----:B------:R-:W-:Y:S04]  /*f050*/  @P6 STG.E desc[UR16][R148.64], R234 ;  /* 0x000000ea94006986 */ /* 0x000fe8000c101910 */
[----:B------:R1:W-:Y:S04]  /*f060*/  @P4 STG.E desc[UR16][R14.64], R246 ;  /* 0x000000f60e004986 */ /* 0x0003e8000c101910 */
[----:B-1----:R-:W2:Y:S01]  /*f070*/  LDL.LU R246, [R1+0x11c] ;  /* 0x00011c0001f67983 */ /* 0x002ea20000300800 */
[----:B------:R-:W-:Y:S01]  /*f080*/  ISETP.LT.AND P3, PT, R13, UR28, !P3 ;  /* 0x0000001c0d007c0c */ /* 0x000fe2000df61270 */
[----:B------:R-:W-:-:S02]  /*f090*/  IMAD.WIDE R14, R0, 0x4, R10 ;  /* 0x00000004000e7825 */ /* 0x000fc400078e020a */
[----:B------:R-:W3:Y:S01]  /*f0a0*/  LDL.LU R233, [R1+0x10] ;  /* 0x0000100001e97983 */ /* 0x000ee20000300800 */
[----:B------:R-:W-:Y:S01]  /*f0b0*/  ISETP.LT.AND P6, PT, R12, UR30, !P5 ;  /* 0x0000001e0c007c0c */ /* 0x000fe2000efc1270 */
[----:B------:R-:W-:-:S08]  /*f0c0*/  VIADD R232, R9, 0x8 ;  /* 0x0000000809e87836 */ /* 0x000fd00000000000 */
[----:B------:R1:W-:Y:S01]  /*f0d0*/  @P3 STG.E desc[UR16][R14.64], R235 ;  /* 0x000000eb0e003986 */ /* 0x0003e2000c101910 */
[----:B------:R-:W-:Y:S01]  /*f0e0*/  ISETP.LT.AND P5, PT, R13, UR6, !P5 ;  /* 0x000000060d007c0c */ /* 0x000fe2000efa1270 */
[----:B------:R-:W-:Y:S01]  /*f0f0*/  VIADD R148, R9, 0x9 ;  /* 0x0000000909947836 */ /* 0x000fe20000000000 */
[----:B------:R-:W-:Y:S01]  /*f100*/  ISETP.GE.AND P2, PT, R232, UR4, PT ;  /* 0x00000004e8007c0c */ /* 0x000fe2000bf46270 */
[----:B------:R-:W-:Y:S01]  /*f110*/  VIADD R8, R0, UR26 ;  /* 0x0000001a00087c36 */ /* 0x000fe20008000000 */
[----:B------:R-:W-:Y:S01]  /*f120*/  ULDC UR4, c[0x0][0x22c] ;  /* 0x00008b0000047ab9 */ /* 0x000fe20000000800 */
[----:B------:R-:W-:Y:S01]  /*f130*/  ULDC UR6, c[0x0][0x228] ;  /* 0x00008a0000067ab9 */ /* 0x000fe20000000800 */
[----:B-1----:R-:W4:Y:S01]  /*f140*/  LDL.LU R235, [R1] ;  /* 0x0000000001eb7983 */ /* 0x002f220000300800 */
[----:B------:R-:W-:Y:S01]  /*f150*/  ISETP.GE.AND P4, PT, R148, UR4, PT ;  /* 0x0000000494007c0c */ /* 0x000fe2000bf86270 */
[C---:B------:R-:W-:Y:S01]  /*f160*/  IMAD.WIDE R148, R8.reuse, 0x4, R2 ;  /* 0x0000000408947825 */ /* 0x040fe200078e0202 */
[----:B------:R-:W-:Y:S01]  /*f170*/  ULDC UR4, c[0x0][0x22c] ;  /* 0x00008b0000047ab9 */ /* 0x000fe20000000800 */
[----:B------:R-:W4:Y:S02]  /*f180*/  LDL.LU R232, [R1+0x14] ;  /* 0x0000140001e87983 */ /* 0x000f240000300800 */
[----:B------:R-:W-:-:S02]  /*f190*/  IMAD.WIDE R14, R8, 0x4, R10 ;  /* 0x00000004080e7825 */ /* 0x000fc400078e020a */
[----:B------:R-:W-:Y:S04]  /*f1a0*/  @P6 STG.E desc[UR16][R148.64], R244 ;  /* 0x000000f494006986 */ /* 0x000fe8000c101910 */
[----:B------:R1:W-:Y:S04]  /*f1b0*/  @P5 STG.E desc[UR16][R14.64], R245 ;  /* 0x000000f50e005986 */ /* 0x0003e8000c101910 */
[----:B-1----:R-:W4:Y:S01]  /*f1c0*/  LDL.LU R245, [R1+0x4] ;  /* 0x0000040001f57983 */ /* 0x002f220000300800 */
[----:B------:R-:W-:-:S03]  /*f1d0*/  VIADD R0, R9, 0xa ;  /* 0x0000000a09007836 */ /* 0x000fc60000000000 */
[----:B------:R-:W4:Y:S02]  /*f1e0*/  LDL.LU R234, [R1+0x18] ;  /* 0x0000180001ea7983 */ /* 0x000f240000300800 */
[----:B------:R-:W-:Y:S01]  /*f1f0*/  ISETP.GE.AND P3, PT, R0, UR4, PT ;  /* 0x0000000400007c0c */ /* 0x000fe2000bf66270 */
[----:B------:R-:W-:Y:S01]  /*f200*/  ULDC UR4, c[0x0][0x228] ;  /* 0x00008a0000047ab9 */ /* 0x000fe20000000800 */
[----:B------:R-:W4:Y:S01]  /*f210*/  LDL.LU R244, [R1+0x8] ;  /* 0x0000080001f47983 */ /* 0x000f220000300800 */
[----:B------:R-:W-:Y:S01]  /*f220*/  ISETP.LT.AND P6, PT, R12, UR4, !P1 ;  /* 0x000000040c007c0c */ /* 0x000fe2000cfc1270 */
[----:B------:R-:W-:Y:S01]  /*f230*/  VIADD R151, R8, UR26 ;  /* 0x0000001a08977c36 */ /* 0x000fe20008000000 */
[----:B------:R-:W-:Y:S01]  /*f240*/  ISETP.LT.AND P1, PT, R13, UR6, !P1 ;  /* 0x000000060d007c0c */ /* 0x000fe2000cf21270 */
[----:B------:R-:W-:Y:S01]  /*f250*/  ULDC UR4, c[0x0][0x228] ;  /* 0x00008a0000047ab9 */ /* 0x000fe20000000800 */
[----:B------:R-:W-:Y:S02]  /*f260*/  VIADD R8, R9, 0xb ;  /* 0x0000000b09087836 */ /* 0x000fe40000000000 */
[----:B------:R-:W-:-:S04]  /*f270*/  IMAD.WIDE R148, R151, 0x4, R2 ;  /* 0x0000000497947825 */ /* 0x000fc800078e0202 */
[C---:B------:R-:W-:Y:S01]  /*f280*/  IMAD.WIDE R14, R151.reuse, 0x4, R10 ;  /* 0x00000004970e7825 */ /* 0x040fe200078e020a */
[----:B------:R-:W-:Y:S01]  /*f290*/  ISETP.LT.AND P5, PT, R12, UR4, !P2 ;  /* 0x000000040c007c0c */ /* 0x000fe2000d7a1270 */
[----:B------:R-:W-:Y:S01]  /*f2a0*/  ULDC UR6, c[0x0][0x228] ;  /* 0x00008a0000067ab9 */ /* 0x000fe20000000800 */
[----:B------:R-:W-:Y:S01]  /*f2b0*/  ULDC UR4, c[0x0][0x22c] ;  /* 0x00008b0000047ab9 */ /* 0x000fe20000000800 */
[----:B------:R-:W-:Y:S01]  /*f2c0*/  VIADD R0, R151, UR26 ;  /* 0x0000001a97007c36 */ /* 0x000fe20008000000 */
[----:B--2---:R1:W-:Y:S04]  /*f2d0*/  @P6 STG.E desc[UR16][R148.64], R246 ;  /* 0x000000f694006986 */ /* 0x0043e8000c101910 */
[----:B------:R2:W-:Y:S04]  /*f2e0*/  @P1 STG.E desc[UR16][R14.64], R247 ;  /* 0x000000f70e001986 */ /* 0x0005e8000c101910 */
[----:B-1----:R-:W4:Y:S04]  /*f2f0*/  LDL.LU R246, [R1+0x1c] ;  /* 0x00001c0001f67983 */ /* 0x002f280000300800 */
[----:B--2---:R-:W2:Y:S01]  /*f300*/  LDL.LU R247, [R1+0xc] ;  /* 0x00000c0001f77983 */ /* 0x004ea20000300800 */
[----:B------:R-:W-:Y:S01]  /*f310*/  ISETP.LT.AND P2, PT, R13, UR6, !P2 ;  /* 0x000000060d007c0c */ /* 0x000fe2000d741270 */
[----:B------:R-:W-:Y:S01]  /*f320*/  IMAD.WIDE R14, R0, 0x4, R2 ;  /* 0x00000004000e7825 */ /* 0x000fe200078e0202 */
[----:B------:R-:W-:Y:S01]  /*f330*/  ISETP.GE.AND P6, PT, R8, UR4, PT ;  /* 0x0000000408007c0c */ /* 0x000fe2000bfc6270 */
[----:B------:R-:W-:Y:S01]  /*f340*/  ULDC UR4, c[0x0][0x228] ;  /* 0x00008a0000047ab9 */ /* 0x000fe20000000800 */
[----:B------:R-:W-:Y:S01]  /*f350*/  ULDC UR6, c[0x0][0x228] ;  /* 0x00008a0000067ab9 */ /* 0x000fe20000000800 */
[----:B------:R-:W-:Y:S01]  /*f360*/  VIADD R8, R9, 0xc ;  /* 0x0000000c09087836 */ /* 0x000fe20000000000 */
[----:B------:R-:W-:Y:S01]  /*f370*/  ISETP.LT.AND P1, PT, R12, UR4, !P4 ;  /* 0x000000040c007c0c */ /* 0x000fe2000e721270 */
[----:B------:R-:W-:Y:S01]  /*f380*/  ULDC UR4, c[0x0][0x22c] ;  /* 0x00008b0000047ab9 */ /* 0x000fe20000000800 */
[----:B---3--:R1:W-:Y:S01]  /*f390*/  @P5 STG.E desc[UR16][R14.64], R233 ;  /* 0x000000e90e005986 */ /* 0x0083e2000c101910 */
[----:B------:R-:W-:Y:S01]  /*f3a0*/  IMAD.WIDE R148, R0, 0x4, R10 ;  /* 0x0000000400947825 */ /* 0x000fe200078e020a */
[----:B------:R-:W-:Y:S01]  /*f3b0*/  ISETP.GE.AND P5, PT, R8, UR4, PT ;  /* 0x0000000408007c0c */ /* 0x000fe2000bfa6270 */
[----:B------:R-:W-:-:S02]  /*f3c0*/  ULDC UR4, c[0x0][0x228] ;  /* 0x00008a0000047ab9 */ /* 0x000fc40000000800 */
[----:B------:R-:W-:Y:S01]  /*f3d0*/  ISETP.LT.AND P4, PT, R13, UR4, !P4 ;  /* 0x000000040d007c0c */ /* 0x000fe2000e781270 */
[----:B----4-:R3:W-:Y:S01]  /*f3e0*/  @P2 STG.E desc[UR16][R148.64], R235 ;  /* 0x000000eb94002986 */ /* 0x0107e2000c101910 */
[----:B------:R-:W-:Y:S01]  /*f3f0*/  ISETP.LT.AND P2, PT, R12, UR6, !P3 ;  /* 0x000000060c007c0c */ /* 0x000fe2000df41270 */
[----:B------:R-:W-:Y:S01]  /*f400*/  ULDC UR4, c[0x0][0x22c] ;  /* 0x00008b0000047ab9 */ /* 0x000fe20000000800 */
[----:B------:R-:W-:Y:S01]  /*f410*/  ULDC UR6, c[0x0][0x228] ;  /* 0x00008a0000067ab9 */ /* 0x000fe20000000800 */
[----:B-1----:R-:W-:Y:S02]  /*f420*/  VIADD R233, R0, UR26 ;  /* 0x0000001a00e97c36 */ /* 0x002fe40008000000 */
[----:B------:R-:W-:Y:S02]  /*f430*/  VIADD R0, R9, 0xd ;  /* 0x0000000d09007836 */ /* 0x000fe40000000000 */
[----:B------:R-:W-:-:S04]  /*f440*/  IMAD.WIDE R150, R233, 0x4, R2 ;  /* 0x00000004e9967825 */ /* 0x000fc800078e0202 */
[C---:B---3--:R-:W-:Y:S01]  /*f450*/  VIADD R235, R233.reuse, UR26 ;  /* 0x0000001ae9eb7c36 */ /* 0x048fe20008000000 */
[----:B------:R1:W-:Y:S01]  /*f460*/  @P1 STG.E desc[UR16][R150.64], R248 ;  /* 0x000000f896001986 */ /* 0x0003e2000c101910 */
[----:B------:R-:W-:Y:S01]  /*f470*/  ISETP.GE.AND P1, PT, R0, UR4, PT ;  /* 0x0000000400007c0c */ /* 0x000fe2000bf26270 */
[----:B------:R-:W-:Y:S01]  /*f480*/  IMAD.WIDE R14, R233, 0x4, R10 ;  /* 0x00000004e90e7825 */ /* 0x000fe200078e020a */
[----:B------:R-:W-:-:S03]  /*f490*/  ULDC UR4, c[0x0][0x228] ;  /* 0x00008a0000047ab9 */ /* 0x000fc60000000800 */
[----:B------:R-:W-:Y:S01]  /*f4a0*/  VIADD R0, R9, 0xe ;  /* 0x0000000e09007836 */ /* 0x000fe20000000000 */
[----:B------:R-:W-:Y:S01]  /*f4b0*/  ISETP.LT.AND P3, PT, R13, UR4, !P3 ;  /* 0x000000040d007c0c */ /* 0x000fe2000df61270 */
[C---:B------:R-:W-:Y:S01]  /*f4c0*/  IMAD.WIDE R148, R235.reuse, 0x4, R2 ;  /* 0x00000004eb947825 */ /* 0x040fe200078e0202 */
[----:B------:R-:W-:Y:S01]  /*f4d0*/  ULDC UR4, c[0x0][0x22c] ;  /* 0x00008b0000047ab9 */ /* 0x000fe20000000800 */
[----:B------:R-:W-:Y:S01]  /*f4e0*/  @P4 STG.E desc[UR16][R14.64], R240 ;  /* 0x000000f00e004986 */ /* 0x000fe2000c101910 */
[----:B------:R-:W-:Y:S01]  /*f4f0*/  ISETP.GE.AND P4, PT, R0, UR4, PT ;  /* 0x0000000400007c0c */ /* 0x000fe2000bf86270 */
[----:B------:R-:W-:Y:S02]  /*f500*/  ULDC UR4, c[0x0][0x228] ;  /* 0x00008a0000047ab9 */ /* 0x000fe40000000800 */
[----:B------:R3:W-:Y:S01]  /*f510*/  @P2 STG.E desc[UR16][R148.64], R232 ;  /* 0x000000e894002986 */ /* 0x0007e2000c101910 */
[----:B------:R-:W-:Y:S01]  /*f520*/  ISETP.LT.AND P2, PT, R12, UR4, !P6 ;  /* 0x000000040c007c0c */ /* 0x000fe2000f741270 */
[----:B-1----:R-:W-:Y:S01]  /*f530*/  IMAD.WIDE R150, R235, 0x4, R10 ;  /* 0x00000004eb967825 */ /* 0x002fe200078e020a */
[----:B------:R-:W-:-:S03]  /*f540*/  ULDC UR4, c[0x0][0x228] ;  /* 0x00008a0000047ab9 */ /* 0x000fc60000000800 */
[----:B------:R-:W-:Y:S01]  /*f550*/  VIADD R235, R235, UR26 ;  /* 0x0000001aebeb7c36 */ /* 0x000fe20008000000 */
[----:B------:R-:W-:Y:S01]  /*f560*/  ISETP.LT.AND P6, PT, R13, UR4, !P6 ;  /* 0x000000040d007c0c */ /* 0x000fe2000f7c1270 */
[----:B------:R-:W-:Y:S01]  /*f570*/  ULDC UR4, c[0x0][0x228] ;  /* 0x00008a0000047ab9 */ /* 0x000fe20000000800 */
[----:B------:R1:W-:Y:S01]  /*f580*/  @P3 STG.E desc[UR16][R150.64], R245 ;  /* 0x000000f596003986 */ /* 0x0003e2000c101910 */
[----:B------:R-:W-:Y:S01]  /*f590*/  ISETP.LT.AND P3, PT, R12, UR4, !P5 ;  /* 0x000000040c007c0c */ /* 0x000fe2000ef61270 */
[----:B------:R-:W-:Y:S01]  /*f5a0*/  VIADD R0, R9, 0xf ;  /* 0x0000000f09007836 */ /* 0x000fe20000000000 */
[----:B------:R-:W-:Y:S01]  /*f5b0*/  ULDC UR4, c[0x0][0x22c] ;  /* 0x00008b0000047ab9 */ /* 0x000fe20000000800 */
[----:B---3--:R-:W-:-:S05]  /*f5c0*/  IMAD.WIDE R232, R235, 0x4, R2 ;  /* 0x00000004ebe87825 */ /* 0x008fca00078e0202 */
[----:B------:R3:W-:Y:S01]  /*f5d0*/  @P2 STG.E desc[UR16][R232.64], R249 ;  /* 0x000000f9e8002986 */ /* 0x0007e2000c101910 */
[----:B------:R-:W-:Y:S01]  /*f5e0*/  ISETP.GE.AND P2, PT, R0, UR4, PT ;  /* 0x0000000400007c0c */ /* 0x000fe2000bf46270 */
[----:B------:R-:W-:Y:S01]  /*f5f0*/  ULDC UR4, c[0x0][0x228] ;  /* 0x00008a0000047ab9 */ /* 0x000fe20000000800 */
[----:B-1----:R-:W-:Y:S01]  /*f600*/  VIADD R245, R235, UR26 ;  /* 0x0000001aebf57c36 */ /* 0x002fe20008000000 */
[----:B------:R-:W-:Y:S01]  /*f610*/  ISETP.LT.AND P5, PT, R13, UR4, !P5 ;  /* 0x000000040d007c0c */ /* 0x000fe2000efa1270 */
[----:B------:R-:W-:Y:S01]  /*f620*/  IMAD.WIDE R14, R235, 0x4, R10 ;  /* 0x00000004eb0e7825 */ /* 0x000fe200078e020a */
[----:B------:R-:W-:-:S03]  /*f630*/  ULDC UR4, c[0x0][0x228] ;  /* 0x00008a0000047ab9 */ /* 0x000fc60000000800 */
[C---:B------:R-:W-:Y:S01]  /*f640*/  IMAD.WIDE R148, R245.reuse, 0x4, R2 ;  /* 0x00000004f5947825 */ /* 0x040fe200078e0202 */
[----:B------:R1:W-:Y:S04]  /*f650*/  @P6 STG.E desc[UR16][R14.64], R241 ;  /* 0x000000f10e006986 */ /* 0x0003e8000c101910 */
[----:B------:R4:W-:Y:S01]  /*f660*/  @P3 STG.E desc[UR16][R148.64], R234 ;  /* 0x000000ea94003986 */ /* 0x0009e2000c101910 */
[----:B------:R-:W-:Y:S01]  /*f670*/  ISETP.LT.AND P3, PT, R12, UR4, !P1 ;  /* 0x000000040c007c0c */ /* 0x000fe2000cf61270 */
[----:B------:R-:W-:Y:S01]  /*f680*/  IMAD.WIDE R150, R245, 0x4, R10 ;  /* 0x00000004f5967825 */ /* 0x000fe200078e020a */
[----:B------:R-:W-:Y:S01]  /*f690*/  ISETP.LT.AND P1, PT, R13, UR6, !P1 ;  /* 0x000000060d007c0c */ /* 0x000fe2000cf21270 */
[----:B------:R-:W-:Y:S02]  /*f6a0*/  ULDC UR4, c[0x0][0x22c] ;  /* 0x00008b0000047ab9 */ /* 0x000fe40000000800 */
[----:B------:R-:W-:-:S02]  /*f6b0*/  VIADD R0, R9, 0x10 ;  /* 0x0000001009007836 */ /* 0x000fc40000000000 */
[----:B---3--:R-:W-:Y:S01]  /*f6c0*/  VIADD R233, R245, UR26 ;  /* 0x0000001af5e97c36 */ /* 0x008fe20008000000 */
[----:B------:R-:W-:Y:S01]  /*f6d0*/  @P5 STG.E desc[UR16][R150.64], R244 ;  /* 0x000000f496005986 */ /* 0x000fe2000c101910 */
[----:B------:R-:W-:Y:S01]  /*f6e0*/  ISETP.LT.AND P6, PT, R12, UR8, !P4 ;  /* 0x000000080c007c0c */ /* 0x000fe2000e7c1270 */
[----:B------:R-:W-:Y:S01]  /*f6f0*/  ULDC UR6, c[0x0][0x228] ;  /* 0x00008a0000067ab9 */ /* 0x000fe20000000800 */
[----:B-1----:R-:W-:Y:S01]  /*f700*/  IMAD.WIDE R14, R233, 0x4, R2 ;  /* 0x00000004e90e7825 */ /* 0x002fe200078e0202 */
[----:B------:R-:W-:Y:S01]  /*f710*/  ISETP.GE.AND P5, PT, R0, UR4, PT ;  /* 0x0000000400007c0c */ /* 0x000fe2000bfa6270 */
[----:B------:R-:W-:Y:S01]  /*f720*/  ULDC UR4, c[0x0][0x22c] ;  /* 0x00008b0000047ab9 */ /* 0x000fe20000000800 */
[----:B------:R-:W-:Y:S01]  /*f730*/  ULDC UR8, c[0x0][0x228] ;  /* 0x00008a0000087ab9 */ /* 0x000fe20000000800 */
[----:B------:R-:W-:Y:S01]  /*f740*/  VIADD R0, R9, 0x11 ;  /* 0x0000001109007836 */ /* 0x000fe20000000000 */
[----:B------:R-:W-:Y:S01]  /*f750*/  ISETP.LT.AND P4, PT, R13, UR6, !P4 ;  /* 0x000000060d007c0c */ /* 0x000fe2000e781270 */
[C---:B----4-:R-:W-:Y:S01]  /*f760*/  IMAD.WIDE R148, R233.reuse, 0x4, R10 ;  /* 0x00000004e9947825 */ /* 0x050fe200078e020a */
[----:B------:R1:W-:Y:S01]  /*f770*/  @P3 STG.E desc[UR16][R14.64], R250 ;  /* 0x000000fa0e003986 */ /* 0x0003e2000c101910 */
[----:B------:R-:W-:Y:S01]  /*f780*/  ULDC UR6, c[0x0][0x228] ;  /* 0x00008a0000067ab9 */ /* 0x000fe20000000800 */
[----:B------:R-:W-:Y:S01]  /*f790*/  ISETP.GE.AND P3, PT, R0, UR4, PT ;  /* 0x0000000400007c0c */ /* 0x000fe2000bf66270 */
[----:B------:R-:W-:Y:S01]  /*f7a0*/  VIADD R235, R233, UR26 ;  /* 0x0000001ae9eb7c36 */ /* 0x000fe20008000000 */
[----:B------:R-:W-:Y:S01]  /*f7b0*/  ULDC UR4, c[0x0][0x228] ;  /* 0x00008a0000047ab9 */ /* 0x000fe20000000800 */
[----:B------:R3:W-:Y:S01]  /*f7c0*/  @P1 STG.E desc[UR16][R148.64], R242 ;  /* 0x000000f294001986 */ /* 0x0007e2000c101910 */
[----:B------:R-:W-:Y:S01]  /*f7d0*/  ISETP.LT.AND P1, PT, R12, UR4, !P2 ;  /* 0x000000040c007c0c */ /* 0x000fe2000d721270 */
[----:B------:R-:W-:Y:S01]  /*f7e0*/  IMAD.WIDE R232, R235, 0x4, R2 ;  /* 0x00000004ebe87825 */ /* 0x000fe200078e0202 */
[----:B------:R-:W-:Y:S01]  /*f7f0*/  ISETP.LT.AND P2, PT, R13, UR6, !P2 ;  /* 0x000000060d007c0c */ /* 0x000fe2000d741270 */
[----:B------:R-:W-:Y:S01]  /*f800*/  ULDC UR4, c[0x0][0x22c] ;  /* 0x00008b0000047ab9 */ /* 0x000fe20000000800 */
[----:B------:R-:W-:Y:S01]  /*f810*/  ULDC UR6, c[0x0][0x228] ;  /* 0x00008a0000067ab9 */ /* 0x000fe20000000800 */
[----:B------:R-:W-:-:S02]  /*f820*/  VIADD R0, R9, 0x12 ;  /* 0x0000001209007836 */ /* 0x000fc40000000000 */
[----:B-1----:R-:W-:-:S04]  /*f830*/  IMAD.WIDE R14, R235, 0x4, R10 ;  /* 0x00000004eb0e7825 */ /* 0x002fc800078e020a */
[----:B------:R-:W-:-:S04]  /*f840*/  VIADD R151, R235, UR26 ;  /* 0x0000001aeb977c36 */ /* 0x000fc80008000000 */
[----:B---3--:R-:W-:-:S04]  /*f850*/  IMAD.WIDE R148, R151, 0x4, R2 ;  /* 0x0000000497947825 */ /* 0x008fc800078e0202 */
[C---:B------:R-:W-:Y:S02]  /*f860*/  VIADD R235, R151.reuse, UR26 ;  /* 0x0000001a97eb7c36 */ /* 0x040fe40008000000 */
[----:B------:R-:W-:-:S04]  /*f870*/  IMAD.WIDE R150, R151, 0x4, R10 ;  /* 0x0000000497967825 */ /* 0x000fc800078e020a */
[----:B------:R-:W-:Y:S01]  /*f880*/  VIADD R241, R235, UR26 ;  /* 0x0000001aebf17c36 */ /* 0x000fe20008000000 */
[----:B------:R1:W-:Y:S01]  /*f890*/  @P6 STG.E desc[UR16][R232.64], R246 ;  /* 0x000000f6e8006986 */ /* 0x0003e2000c101910 */
[----:B------:R-:W-:Y:S01]  /*f8a0*/  ISETP.LT.AND P6, PT, R12, UR8, !P5 ;  /* 0x000000080c007c0c */ /* 0x000fe2000efc1270 */
[----:B------:R-:W-:Y:S02]  /*f8b0*/  ULDC UR8, c[0x0][0x228] ;  /* 0x00008a0000087ab9 */ /* 0x000fe40000000800 */
[----:B--2---:R2:W-:Y:S01]  /*f8c0*/  @P4 STG.E desc[UR16][R14.64], R247 ;  /* 0x000000f70e004986 */ /* 0x0045e2000c101910 */
[----:B------:R-:W-:Y:S01]  /*f8d0*/  ISETP.GE.AND P4, PT, R0, UR4, PT ;  /* 0x0000000400007c0c */ /* 0x000fe2000bf86270 */
[----:B------:R-:W-:Y:S01]  /*f8e0*/  VIADD R0, R9, 0x13 ;  /* 0x0000001309007836 */ /* 0x000fe20000000000 */
[----:B------:R-:W-:Y:S01]  /*f8f0*/  ULDC UR4, c[0x0][0x22c] ;  /* 0x00008b0000047ab9 */ /* 0x000fe20000000800 */
[----:B------:R3:W-:Y:S03]  /*f900*/  @P1 STG.E desc[UR16][R148.64], R251 ;  /* 0x000000fb94001986 */ /* 0x0007e6000c101910 */
[----:B------:R-:W-:Y:S01]  /*f910*/  ISETP.GE.AND P1, PT, R0, UR4, PT ;  /* 0x0000000400007c0c */ /* 0x000fe2000bf26270 */
[----:B-1----:R-:W-:Y:S01]  /*f920*/  IMAD.WIDE R232, R235, 0x4, R2 ;  /* 0x00000004ebe87825 */ /* 0x002fe200078e0202 */
[----:B------:R-:W-:Y:S01]  /*f930*/  ULDC UR4, c[0x0][0x228] ;  /* 0x00008a0000047ab9 */ /* 0x000fe20000000800 */
[----:B------:R1:W-:Y:S01]  /*f940*/  @P2 STG.E desc[UR16][R150.64], R243 ;  /* 0x000000f396002986 */ /* 0x0003e2000c101910 */
[----:B------:R-:W-:Y:S01]  /*f950*/  ISETP.LT.AND P5, PT, R13, UR4, !P5 ;  /* 0x000000040d007c0c */ /* 0x000fe2000efa1270 */
[----:B------:R-:W-:Y:S01]  /*f960*/  ULDC UR4, c[0x0][0x228] ;  /* 0x00008a0000047ab9 */ /* 0x000fe20000000800 */
[----:B------:R-:W-:Y:S01]  /*f970*/  VIADD R0, R9, 0x14 ;  /* 0x0000001409007836 */ /* 0x000fe20000000000 */
[----:B------:R-:W-:Y:S01]  /*f980*/  @P6 STG.E desc[UR16][R232.64], R20 ;  /* 0x00000014e8006986 */ /* 0x000fe2000c101910 */
[----:B------:R-:W-:Y:S01]  /*f990*/  ISETP.LT.AND P6, PT, R12, UR4, !P3 ;  /* 0x000000040c007c0c */ /* 0x000fe2000dfc1270 */
[----:B------:R-:W-:Y:S01]  /*f9a0*/  ULDC UR4, c[0x0][0x22c] ;  /* 0x00008b0000047ab9 */ /* 0x000fe20000000800 */
[----:B--2---:R-:W-:Y:S01]  /*f9b0*/  IMAD.WIDE R14, R235, 0x4, R10 ;  /* 0x00000004eb0e7825 */ /* 0x004fe200078e020a */
[----:B------:R-:W-:Y:S01]  /*f9c0*/  ISETP.GE.AND P2, PT, R0, UR4, PT ;  /* 0x0000000400007c0c */ /* 0x000fe2000bf46270 */
[----:B------:R-:W-:Y:S01]  /*f9d0*/  ULDC UR4, c[0x0][0x22c] ;  /* 0x00008b0000047ab9 */ /* 0x000fe20000000800 */
[----:B------:R-:W-:Y:S01]  /*f9e0*/  ISETP.LT.AND P3, PT, R13, UR6, !P3 ;  /* 0x000000060d007c0c */ /* 0x000fe2000df61270 */
[----:B------:R-:W-:Y:S01]  /*f9f0*/  VIADD R0, R9, 0x15 ;  /* 0x0000001509007836 */ /* 0x000fe20000000000 */
[----:B------:R-:W-:Y:S01]  /*fa00*/  ULDC UR6, c[0x0][0x228] ;  /* 0x00008a0000067ab9 */ /* 0x000fe20000000800 */
[C---:B---3--:R-:W-:Y:S01]  /*fa10*/  IMAD.WIDE R148, R241.reuse, 0x4, R2 ;  /* 0x00000004f1947825 */ /* 0x048fe200078e0202 */
[----:B------:R2:W-:Y:S02]  /*fa20*/  @P5 STG.E desc[UR16][R14.64], R4 ;  /* 0x000000040e005986 */ /* 0x0005e4000c101910 */
[----:B------:R-:W-:Y:S01]  /*fa30*/  ISETP.GE.AND P5, PT, R0, UR4, PT ;  /* 0x0000000400007c0c */ /* 0x000fe2000bfa6270 */
[----:B------:R-:W-:Y:S01]  /*fa40*/  ULDC UR4, c[0x0][0x228] ;  /* 0x00008a0000047ab9 */ /* 0x000fe20000000800 */
[----:B------:R3:W-:Y:S01]  /*fa50*/  @P6 STG.E desc[UR16][R148.64], R24 ;  /* 0x0000001894006986 */ /* 0x0007e2000c101910 */
[----:B-1----:R-:W-:Y:S01]  /*fa60*/  IMAD.WIDE R150, R241, 0x4, R10 ;  /* 0x00000004f1967825 */ /* 0x002fe200078e020a */
[C---:B------:R-:W-:Y:S01]  /*fa70*/  ISETP.LT.AND P6, PT, R12.reuse, UR4, !P4 ;  /* 0x000000040c007c0c */ /* 0x040fe2000e7c1270 */
[----:B------:R-:W-:Y:S01]  /*fa80*/  ULDC UR4, c[0x0][0x228] ;  /* 0x00008a0000047ab9 */ /* 0x000fe20000000800 */
[----:B------:R-:W-:Y:S01]  /*fa90*/  ISETP.LT.AND P4, PT, R13, UR6, !P4 ;  /* 0x000000060d007c0c */ /* 0x000fe2000e781270 */
[----:B------:R-:W-:Y:S01]  /*faa0*/  VIADD R241, R241, UR26 ;  /* 0x0000001af1f17c36 */ /* 0x000fe20008000000 */
[----:B------:R1:W-:Y:S01]  /*fab0*/  @P3 STG.E desc[UR16][R150.64], R16 ;  /* 0x0000001096003986 */ /* 0x0003e2000c101910 */
[----:B------:R-:W-:Y:S01]  /*fac0*/  ISETP.LT.AND P3, PT, R12, UR4, !P1 ;  /* 0x000000040c007c0c */ /* 0x000fe2000cf61270 */
[----:B------:R-:W-:Y:S01]  /*fad0*/  VIADD R0, R9, 0x16 ;  /* 0x0000001609007836 */ /* 0x000fe20000000000 */
[----:B------:R-:W-:Y:S01]  /*fae0*/  ULDC UR6, c[0x0][0x228] ;  /* 0x00008a0000067ab9 */ /* 0x000fe20000000800 */
[----:B--2---:R-:W-:Y:S01]  /*faf0*/  IMAD.WIDE R14, R241, 0x4, R2 ;  /* 0x00000004f10e7825 */ /* 0x004fe200078e0202 */
[----:B------:R-:W-:-:S03]  /*fb00*/  ULDC UR4, c[0x0][0x22c] ;  /* 0x00008b0000047ab9 */ /* 0x000fc60000000800 */
[----:B---3--:R-:W-:Y:S01]  /*fb10*/  IMAD.WIDE R148, R241, 0x4, R10 ;  /* 0x00000004f1947825 */ /* 0x008fe200078e020a */
[----:B------:R-:W-:Y:S01]  /*fb20*/  ISETP.LT.AND P1, PT, R13, UR6, !P1 ;  /* 0x000000060d007c0c */ /* 0x000fe2000cf21270 */
[----:B------:R-:W-:Y:S02]  /*fb30*/  @P6 STG.E desc[UR16][R14.64], R21 ;  /* 0x000000150e006986 */ /* 0x000fe4000c101910 */
[----:B------:R-:W-:Y:S01]  /*fb40*/  VIADD R241, R241, UR26 ;  /* 0x0000001af1f17c36 */ /* 0x000fe20008000000 */
[----:B------:R-:W-:Y:S01]  /*fb50*/  ISETP.GE.AND P6, PT, R0, UR4, PT ;  /* 0x0000000400007c0c */ /* 0x000fe2000bfc6270 */
[----:B------:R-:W-:Y:S01]  /*fb60*/  ULDC UR4, c[0x0][0x228] ;  /* 0x00008a0000047ab9 */ /* 0x000fe20000000800 */
[----:B------:R-:W-:Y:S01]  /*fb70*/  VIADD R0, R9, 0x17 ;  /* 0x0000001709007836 */ /* 0x000fe20000000000 */
[----:B------:R-:W-:Y:S01]  /*fb80*/  ULDC UR6, c[0x0][0x228] ;  /* 0x00008a0000067ab9 */ /* 0x000fe20000000800 */
[C---:B-1----:R-:W-:Y:S01]  /*fb90*/  IMAD.WIDE R150, R241.reuse, 0x4, R2 ;  /* 0x00000004f1967825 */ /* 0x042fe200078e0202 */
[----:B------:R1:W-:Y:S01]  /*fba0*/  @P4 STG.E desc[UR16][R148.64], R5 ;  /* 0x0000000594004986 */ /* 0x0003e2000c101910 */
[----:B------:R-:W-:Y:S01]  /*fbb0*/  ISETP.LT.AND P4, PT, R12, UR4, !P2 ;  /* 0x000000040c007c0c */ /* 0x000fe2000d781270 */
[----:B------:R-:W-:Y:S01]  /*fbc0*/  ULDC UR4, c[0x0][0x22c] ;  /* 0x00008b0000047ab9 */ /* 0x000fe20000000800 */
[C---:B------:R-:W-:Y:S01]  /*fbd0*/  IMAD.WIDE R232, R241.reuse, 0x4, R10 ;  /* 0x00000004f1e87825 */ /* 0x040fe200078e020a */
[----:B------:R-:W-:Y:S01]  /*fbe0*/  @P3 STG.E desc[UR16][R150.64], R25 ;  /* 0x0000001996003986 */ /* 0x000fe2000c101910 */
[----:B------:R-:W-:Y:S01]  /*fbf0*/  ISETP.GE.AND P3, PT, R0, UR4, PT ;  /* 0x0000000400007c0c */ /* 0x000fe2000bf66270 */
[----:B------:R-:W-:Y:S01]  /*fc00*/  ULDC UR4, c[0x0][0x228] ;  /* 0x00008a0000047ab9 */ /* 0x000fe20000000800 */
[----:B------:R-:W-:Y:S01]  /*fc10*/  VIADD R241, R241, UR26 ;  /* 0x0000001af1f17c36 */ /* 0x000fe20008000000 */
[----:B------:R-:W-:Y:S01]  /*fc20*/  ISETP.LT.AND P2, PT, R13, UR4, !P2 ;  /* 0x000000040d007c0c */ /* 0x000fe2000d741270 */
[----:B------:R2:W-:Y:S01]  /*fc30*/  @P1 STG.E desc[UR16][R232.64], R17 ;  /* 0x00000011e8001986 */ /* 0x0005e2000c101910 */
[----:B------:R-:W-:Y:S01]  /*fc40*/  VIADD R0, R9, 0x18 ;  /* 0x0000001809007836 */ /* 0x000fe20000000000 */
[----:B------:R-:W-:Y:S01]  /*fc50*/  ISETP.LT.AND P1, PT, R12, UR6, !P5 ;  /* 0x000000060c007c0c */ /* 0x000fe2000ef21270 */
[----:B-1----:R-:W-:Y:S01]  /*fc60*/  IMAD.WIDE R4, R241, 0x4, R2 ;  /* 0x00000004f1047825 */ /* 0x002fe200078e0202 */
[----:B------:R-:W-:Y:S01]  /*fc70*/  ULDC UR4, c[0x0][0x22c] ;  /* 0x00008b0000047ab9 */ /* 0x000fe20000000800 */
[----:B------:R-:W-:-:S02]  /*fc80*/  ULDC UR6, c[0x0][0x228] ;  /* 0x00008a0000067ab9 */ /* 0x000fc40000000800 */
[C---:B------:R-:W-:Y:S01]  /*fc90*/  VIADD R21, R241.reuse, UR26 ;  /* 0x0000001af1157c36 */ /* 0x040fe20008000000 */
[----:B------:R1:W-:Y:S01]  /*fca0*/  @P4 STG.E desc[UR16][R4.64], R22 ;  /* 0x0000001604004986 */ /* 0x0003e2000c101910 */
[----:B------:R-:W-:Y:S01]  /*fcb0*/  ISETP.GE.AND P4, PT, R0, UR4, PT ;  /* 0x0000000400007c0c */ /* 0x000fe2000bf86270 */
[----:B------:R-:W-:Y:S01]  /*fcc0*/  IMAD.WIDE R14, R241, 0x4, R10 ;  /* 0x00000004f10e7825 */ /* 0x000fe200078e020a */
[----:B------:R-:W-:-:S03]  /*fcd0*/  ULDC UR4, c[0x0][0x228] ;  /* 0x00008a0000047ab9 */ /* 0x000fc60000000800 */
[----:B------:R-:W-:Y:S01]  /*fce0*/  VIADD R0, R9, 0x19 ;  /* 0x0000001909007836 */ /* 0x000fe20000000000 */
[----:B------:R-:W-:Y:S01]  /*fcf0*/  ISETP.LT.AND P5, PT, R13, UR4, !P5 ;  /* 0x000000040d007c0c */ /* 0x000fe2000efa1270 */
[C---:B--2---:R-:W-:Y:S01]  /*fd00*/  IMAD.WIDE R16, R21.reuse, 0x4, R2 ;  /* 0x0000000415107825 */ /* 0x044fe200078e0202 */
[----:B------:R-:W-:Y:S01]  /*fd10*/  ULDC UR4, c[0x0][0x22c] ;  /* 0x00008b0000047ab9 */ /* 0x000fe20000000800 */
[----:B------:R2:W-:Y:S01]  /*fd20*/  @P2 STG.E desc[UR16][R14.64], R6 ;  /* 0x000000060e002986 */ /* 0x0005e2000c101910 */
        /* <DEDUP_REMOVED lines=10> */
[----:B--2---:R-:W-:Y:S01]  /*fdd0*/  IMAD.WIDE R14, R21, 0x4, R2 ;  /* 0x00000004150e7825 */ /* 0x004fe200078e0202 */
[----:B------:R-:W-:Y:S01]  /*fde0*/  ISETP.LT.AND P5, PT, R12, UR4, !P3 ;  /* 0x000000040c007c0c */ /* 0x000fe2000dfa1270 */
[----:B------:R-:W-:Y:S02]  /*fdf0*/  ULDC UR4, c[0x0][0x22c] ;  /* 0x00008b0000047ab9 */ /* 0x000fe40000000800 */
[----:B------:R-:W-:Y:S01]  /*fe00*/  VIADD R0, R9, 0x1a ;  /* 0x0000001a09007836 */ /* 0x000fe20000000000 */
[----:B------:R2:W-:Y:S01]  /*fe10*/  @P1 STG.E desc[UR16][R14.64], R23 ;  /* 0x000000170e001986 */ /* 0x0005e2000c101910 */
[----:B------:R-:W-:-:S03]  /*fe20*/  VIADD R25, R21, UR26 ;  /* 0x0000001a15197c36 */ /* 0x000fc60008000000 */
[----:B------:R-:W-:Y:S01]  /*fe30*/  ISETP.GE.AND P1, PT, R0, UR4, PT ;  /* 0x0000000400007c0c */ /* 0x000fe2000bf26270 */
[----:B------:R-:W-:Y:S01]  /*fe40*/  ULDC UR4, c[0x0][0x228] ;  /* 0x00008a0000047ab9 */ /* 0x000fe20000000800 */
[----:B---3--:R-:W-:Y:S01]  /*fe50*/  IMAD.WIDE R16, R21, 0x4, R10 ;  /* 0x0000000415107825 */ /* 0x008fe200078e020a */
[----:B------:R-:W-:Y:S01]  /*fe60*/  ISETP.LT.AND P3, PT, R13, UR4, !P3 ;  /* 0x000000040d007c0c */ /* 0x000fe2000df61270 */
[----:B------:R-:W-:Y:S02]  /*fe70*/  ULDC UR4, c[0x0][0x228] ;  /* 0x00008a0000047ab9 */ /* 0x000fe40000000800 */
[C---:B------:R-:W-:Y:S01]  /*fe80*/  IMAD.WIDE R20, R25.reuse, 0x4, R2 ;  /* 0x0000000419147825 */ /* 0x040fe200078e0202 */
[----:B------:R3:W-:Y:S04]  /*fe90*/  @P6 STG.E desc[UR16][R16.64], R7 ;  /* 0x0000000710006986 */ /* 0x0007e8000c101910 */
[----:B------:R4:W-:Y:S01]  /*fea0*/  @P5 STG.E desc[UR16][R20.64], R27 ;  /* 0x0000001b14005986 */ /* 0x0009e2000c101910 */
[----:B------:R-:W-:Y:S01]  /*feb0*/  ISETP.LT.AND P5, PT, R12, UR4, !P4 ;  /* 0x000000040c007c0c */ /* 0x000fe2000e7a1270 */
[----:B-1----:R-:W-:Y:S01]  /*fec0*/  IMAD.WIDE R4, R25, 0x4, R10 ;  /* 0x0000000419047825 */ /* 0x002fe200078e020a */
[----:B------:R-:W-:Y:S01]  /*fed0*/  ISETP.LT.AND P4, PT, R13, UR6, !P4 ;  /* 0x000000060d007c0c */ /* 0x000fe2000e781270 */
[----:B------:R-:W-:-:S02]  /*fee0*/  ULDC UR4, c[0x0][0x22c] ;  /* 0x00008b0000047ab9 */ /* 0x000fc40000000800 */
[----:B------:R-:W-:Y:S02]  /*fef0*/  VIADD R0, R9, 0x1b ;  /* 0x0000001b09007836 */ /* 0x000fe40000000000 */
[----:B--2---:R-:W-:Y:S01]  /*ff00*/  VIADD R15, R25, UR26 ;  /* 0x0000001a190f7c36 */ /* 0x004fe20008000000 */
[----:B------:R1:W-:Y:S01]  /*ff10*/  @P3 STG.E desc[UR16][R4.64], R19 ;  /* 0x0000001304003986 */ /* 0x0003e2000c101910 */
[----:B------:R-:W-:Y:S01]  /*ff20*/  ISETP.LT.AND P6, PT, R12, UR8, !P2 ;  /* 0x000000080c007c0c */ /* 0x000fe2000d7c1270 */
[----:B------:R-:W-:Y:S01]  /*ff30*/  ULDC UR6, c[0x0][0x228] ;  /* 0x00008a0000067ab9 */ /* 0x000fe20000000800 */
[----:B---3--:R-:W-:Y:S01]  /*ff40*/  IMAD.WIDE R6, R15, 0x4, R2 ;  /* 0x000000040f067825 */ /* 0x008fe200078e0202 */
[----:B------:R-:W-:Y:S01]  /*ff50*/  ISETP.GE.AND P3, PT, R0, UR4, PT ;  /* 0x0000000400007c0c */ /* 0x000fe2000bf66270 */
[----:B------:R-:W-:Y:S01]  /*ff60*/  ULDC UR4, c[0x0][0x22c] ;  /* 0x00008b0000047ab9 */ /* 0x000fe20000000800 */
[----:B------:R-:W-:Y:S01]  /*ff70*/  ULDC UR8, c[0x0][0x228] ;  /* 0x00008a0000087ab9 */ /* 0x000fe20000000800 */
[----:B------:R-:W-:Y:S01]  /*ff80*/  VIADD R0, R9, 0x1c ;  /* 0x0000001c09007836 */ /* 0x000fe20000000000 */
[----:B------:R-:W-:Y:S01]  /*ff90*/  ISETP.LT.AND P2, PT, R13, UR6, !P2 ;  /* 0x000000060d007c0c */ /* 0x000fe2000d741270 */
[C---:B----4-:R-:W-:Y:S01]  /*ffa0*/  VIADD R21, R15.reuse, UR26 ;  /* 0x0000001a0f157c36 */ /* 0x050fe20008000000 */
[----:B------:R2:W-:Y:S01]  /*ffb0*/  @P5 STG.E desc[UR16][R6.64], R88 ;  /* 0x0000005806005986 */ /* 0x0005e2000c101910 */
[----:B------:R-:W-:Y:S01]  /*ffc0*/  IMAD.WIDE R14, R15, 0x4, R10 ;  /* 0x000000040f0e7825 */ /* 0x000fe200078e020a */
[----:B------:R-:W-:Y:S01]  /*ffd0*/  ISETP.GE.AND P5, PT, R0, UR4, PT ;  /* 0x0000000400007c0c */ /* 0x000fe2000bfa6270 */
[----:B------:R-:W-:Y:S01]  /*ffe0*/  ULDC UR4, c[0x0][0x228] ;  /* 0x00008a0000047ab9 */ /* 0x000fe20000000800 */
[----:B------:R-:W-:Y:S01]  /*fff0*/  ULDC UR6, c[0x0][0x228] ;  /* 0x00008a0000067ab9 */ /* 0x000fe20000000800 */
[C---:B------:R-:W-:Y:S01]  /*10000*/  IMAD.WIDE R16, R21.reuse, 0x4, R2 ;  /* 0x0000000415107825 */ /* 0x040fe200078e0202 */
[----:B------:R3:W-:Y:S01]  /*10010*/  @P4 STG.E desc[UR16][R14.64], R28 ;  /* 0x0000001c0e004986 */ /* 0x0007e2000c101910 */
[C---:B------:R-:W-:Y:S01]  /*10020*/  ISETP.LT.AND P4, PT, R12.reuse, UR4, !P1 ;  /* 0x000000040c007c0c */ /* 0x040fe2000cf81270 */
[----:B------:R-:W-:Y:S01]  /*10030*/  ULDC UR4, c[0x0][0x22c] ;  /* 0x00008b0000047ab9 */ /* 0x000fe20000000800 */
[----:B-1----:R-:W-:Y:S01]  /*10040*/  IMAD.WIDE R4, R21, 0x4, R10 ;  /* 0x0000000415047825 */ /* 0x002fe200078e020a */
[----:B------:R1:W-:Y:S01]  /*10050*/  @P6 STG.E desc[UR16][R16.64], R36 ;  /* 0x0000002410006986 */ /* 0x0003e2000c101910 */
[----:B------:R-:W-:Y:S01]  /*10060*/  ISETP.LT.AND P1, PT, R13, UR6, !P1 ;  /* 0x000000060d007c0c */ /* 0x000fe2000cf21270 */
[----:B------:R-:W-:Y:S01]  /*10070*/  ULDC UR6, c[0x0][0x228] ;  /* 0x00008a0000067ab9 */ /* 0x000fe20000000800 */
[----:B------:R-:W-:Y:S01]  /*10080*/  VIADD R0, R9, 0x1d ;  /* 0x0000001d09007836 */ /* 0x000fe20000000000 */
[----:B------:R-:W4:Y:S01]  /*10090*/  LDS.128 R24, [R252] ;  /* 0x00000000fc187984 */ /* 0x000f220000000c00 */
[----:B------:R-:W-:Y:S01]  /*100a0*/  VIADD R21, R21, UR26 ;  /* 0x0000001a15157c36 */ /* 0x000fe20008000000 */
[----:B------:R-:W-:Y:S01]  /*100b0*/  ISETP.LT.AND P6, PT, R12, UR8, !P3 ;  /* 0x000000080c007c0c */ /* 0x000fe2000dfc1270 */
[----:B------:R-:W-:Y:S01]  /*100c0*/  ULDC UR8, c[0x0][0x228] ;  /* 0x00008a0000087ab9 */ /* 0x000fe20000000800 */
[----:B------:R1:W-:Y:S01]  /*100d0*/  @P2 STG.E desc[UR16][R4.64], R32 ;  /* 0x0000002004002986 */ /* 0x0003e2000c101910 */
[----:B------:R-:W-:Y:S01]  /*100e0*/  ISETP.GE.AND P2, PT, R0, UR4, PT ;  /* 0x0000000400007c0c */ /* 0x000fe2000bf46270 */
[----:B--2---:R-:W-:Y:S01]  /*100f0*/  IMAD.WIDE R6, R21, 0x4, R2 ;  /* 0x0000000415067825 */ /* 0x004fe200078e0202 */
[----:B------:R-:W-:-:S03]  /*10100*/  ULDC UR4, c[0x0][0x22c] ;  /* 0x00008b0000047ab9 */ /* 0x000fc60000000800 */
[----:B------:R-:W-:Y:S02]  /*10110*/  VIADD R0, R9, 0x1e ;  /* 0x0000001e09007836 */ /* 0x000fe40000000000 */
[C---:B------:R-:W-:Y:S01]  /*10120*/  VIADD R19, R21.reuse, UR26 ;  /* 0x0000001a15137c36 */ /* 0x040fe20008000000 */
[----:B------:R2:W-:Y:S01]  /*10130*/  @P4 STG.E desc[UR16][R6.64], R89 ;  /* 0x0000005906004986 */ /* 0x0005e2000c101910 */
[----:B---3--:R-:W-:Y:S01]  /*10140*/  IMAD.WIDE R14, R21, 0x4, R10 ;  /* 0x00000004150e7825 */ /* 0x008fe200078e020a */
[----:B------:R-:W-:Y:S01]  /*10150*/  ISETP.GE.AND P4, PT, R0, UR4, PT ;  /* 0x0000000400007c0c */ /* 0x000fe2000bf86270 */
[----:B------:R-:W-:Y:S02]  /*10160*/  ULDC UR4, c[0x0][0x228] ;  /* 0x00008a0000047ab9 */ /* 0x000fe40000000800 */
[----:B-1----:R-:W-:Y:S01]  /*10170*/  IMAD.WIDE R16, R19, 0x4, R2 ;  /* 0x0000000413107825 */ /* 0x002fe200078e0202 */
[----:B------:R-:W-:Y:S01]  /*10180*/  ISETP.LT.AND P3, PT, R13, UR4, !P3 ;  /* 0x000000040d007c0c */ /* 0x000fe2000df61270 */
[----:B------:R1:W-:Y:S01]  /*10190*/  @P1 STG.E desc[UR16][R14.64], R29 ;  /* 0x0000001d0e001986 */ /* 0x0003e2000c101910 */
[----:B------:R-:W-:Y:S01]  /*101a0*/  ULDC UR4, c[0x0][0x228] ;  /* 0x00008a0000047ab9 */ /* 0x000fe20000000800 */
[----:B------:R-:W-:-:S02]  /*101b0*/  VIADD R0, R9, 0x1f ;  /* 0x0000001f09007836 */ /* 0x000fc40000000000 */
[----:B------:R-:W-:Y:S01]  /*101c0*/  @P6 STG.E desc[UR16][R16.64], R37 ;  /* 0x0000002510006986 */ /* 0x000fe2000c101910 */
[----:B------:R-:W-:Y:S01]  /*101d0*/  ISETP.LT.AND P6, PT, R12, UR4, !P5 ;  /* 0x000000040c007c0c */ /* 0x000fe2000efc1270 */
[----:B------:R-:W-:Y:S01]  /*101e0*/  ULDC UR4, c[0x0][0x22c] ;  /* 0x00008b0000047ab9 */ /* 0x000fe20000000800 */
[C---:B------:R-:W-:Y:S01]  /*101f0*/  VIADD R21, R19.reuse, UR26 ;  /* 0x0000001a13157c36 */ /* 0x040fe20008000000 */
[----:B------:R-:W-:Y:S01]  /*10200*/  ISETP.GE.AND P1, PT, R0, UR4, PT ;  /* 0x0000000400007c0c */ /* 0x000fe2000bf26270 */
[----:B------:R-:W-:Y:S01]  /*10210*/  IMAD.WIDE R4, R19, 0x4, R10 ;  /* 0x0000000413047825 */ /* 0x000fe200078e020a */
[----:B------:R-:W-:Y:S01]  /*10220*/  ISETP.LT.AND P5, PT, R13, UR6, !P5 ;  /* 0x000000060d007c0c */ /* 0x000fe2000efa1270 */
[----:B------:R-:W-:Y:S01]  /*10230*/  ULDC UR4, c[0x0][0x22c] ;  /* 0x00008b0000047ab9 */ /* 0x000fe20000000800 */
[----:B------:R-:W-:Y:S01]  /*10240*/  ULDC UR6, c[0x0][0x228] ;  /* 0x00008a0000067ab9 */ /* 0x000fe20000000800 */
[----:B------:R-:W-:Y:S02]  /*10250*/  VIADD R0, R9, 0x20 ;  /* 0x0000002009007836 */ /* 0x000fe40000000000 */
[C---:B--2---:R-:W-:Y:S01]  /*10260*/  IMAD.WIDE R6, R21.reuse, 0x4, R2 ;  /* 0x0000000415067825 */ /* 0x044fe200078e0202 */
        /* <DEDUP_REMOVED lines=17> */
[----:B------:R2:W-:Y:S02]  /*10380*/  @P6 STG.E desc[UR16][R4.64], R38 ;  /* 0x0000002604006986 */ /* 0x0005e4000c101910 */
        /* <DEDUP_REMOVED lines=10> */
[----:B------:R3:W-:Y:S01]  /*10430*/  @P5 STG.E desc[UR16][R14.64], R91 ;  /* 0x0000005b0e005986 */ /* 0x0007e2000c101910 */
[----:B------:R-:W-:Y:S01]  /*10440*/  ISETP.GE.AND P5, PT, R0, UR4, PT ;  /* 0x0000000400007c0c */ /* 0x000fe2000bfa6270 */
[----:B------:R-:W-:Y:S01]  /*10450*/  ULDC UR4, c[0x0][0x228] ;  /* 0x00008a0000047ab9 */ /* 0x000fe20000000800 */
[----:B------:R-:W-:Y:S01]  /*10460*/  VIADD R21, R21, UR26 ;  /* 0x0000001a15157c36 */ /* 0x000fe20008000000 */
[----:B------:R-:W-:Y:S01]  /*10470*/  ISETP.LT.AND P1, PT, R13, UR4, !P1 ;  /* 0x000000040d007c0c */ /* 0x000fe2000cf21270 */
[----:B------:R-:W-:Y:S01]  /*10480*/  @P4 STG.E desc[UR16][R16.64], R31 ;  /* 0x0000001f10004986 */ /* 0x000fe2000c101910 */
[----:B------:R-:W-:Y:S01]  /*10490*/  VIADD R0, R9, 0x23 ;  /* 0x0000002309007836 */ /* 0x000fe20000000000 */
[----:B------:R-:W-:Y:S01]  /*104a0*/  ISETP.LT.AND P4, PT, R12, UR6, !P3 ;  /* 0x000000060c007c0c */ /* 0x000fe2000df81270 */
[----:B--2---:R-:W-:Y:S01]  /*104b0*/  IMAD.WIDE R4, R21, 0x4, R2 ;  /* 0x0000000415047825 */ /* 0x004fe200078e0202 */
[----:B------:R-:W-:Y:S01]  /*104c0*/  ULDC UR4, c[0x0][0x22c] ;  /* 0x00008b0000047ab9 */ /* 0x000fe20000000800 */
[----:B------:R-:W-:-:S02]  /*104d0*/  ULDC UR6, c[0x0][0x228] ;  /* 0x00008a0000067ab9 */ /* 0x000fc40000000800 */
[C---:B------:R-:W-:Y:S01]  /*104e0*/  VIADD R19, R21.reuse, UR26 ;  /* 0x0000001a15137c36 */ /* 0x040fe20008000000 */
[----:B------:R2:W-:Y:S01]  /*104f0*/  @P2 STG.E desc[UR16][R4.64], R39 ;  /* 0x0000002704002986 */ /* 0x0005e2000c101910 */
[----:B------:R-:W-:Y:S01]  /*10500*/  ISETP.GE.AND P2, PT, R0, UR4, PT ;  /* 0x0000000400007c0c */ /* 0x000fe2000bf46270 */
[----:B-1----:R-:W-:Y:S01]  /*10510*/  IMAD.WIDE R6, R21, 0x4, R10 ;  /* 0x0000000415067825 */ /* 0x002fe200078e020a */
[----:B------:R-:W-:-:S03]  /*10520*/  ULDC UR4, c[0x0][0x228] ;  /* 0x00008a0000047ab9 */ /* 0x000fc60000000800 */
[----:B------:R-:W-:Y:S01]  /*10530*/  VIADD R0, R9, 0x24 ;  /* 0x0000002409007836 */ /* 0x000fe20000000000 */
[----:B------:R-:W-:Y:S01]  /*10540*/  ISETP.LT.AND P3, PT, R13, UR4, !P3 ;  /* 0x000000040d007c0c */ /* 0x000fe2000df61270 */
[C---:B---3--:R-:W-:Y:S01]  /*10550*/  IMAD.WIDE R14, R19.reuse, 0x4, R2 ;  /* 0x00000004130e7825 */ /* 0x048fe200078e0202 */
[----:B------:R-:W-:Y:S01]  /*10560*/  ULDC UR4, c[0x0][0x22c] ;  /* 0x00008b0000047ab9 */ /* 0x000fe20000000800 */
[----:B------:R1:W-:Y:S01]  /*10570*/  @P1 STG.E desc[UR16][R6.64], R35 ;  /* 0x0000002306001986 */ /* 0x0003e2000c101910 */
[----:B------:R-:W-:Y:S01]  /*10580*/  ISETP.GE.AND P1, PT, R0, UR4, PT ;  /* 0x0000000400007c0c */ /* 0x000fe2000bf26270 */
[----:B------:R-:W-:Y:S02]  /*10590*/  ULDC UR4, c[0x0][0x228] ;  /* 0x00008a0000047ab9 */ /* 0x000fe40000000800 */
[----:B------:R3:W-:Y:S01]  /*105a0*/  @P4 STG.E desc[UR16][R14.64], R100 ;  /* 0x000000640e004986 */ /* 0x0007e2000c101910 */
[----:B------:R-:W-:Y:S01]  /*105b0*/  ISETP.LT.AND P4, PT, R12, UR4, !P6 ;  /* 0x000000040c007c0c */ /* 0x000fe2000f781270 */
[----:B--2---:R-:W-:Y:S01]  /*105c0*/  IMAD.WIDE R4, R19, 0x4, R10 ;  /* 0x0000000413047825 */ /* 0x004fe200078e020a */
[----:B------:R-:W-:-:S03]  /*105d0*/  ULDC UR4, c[0x0][0x228] ;  /* 0x00008a0000047ab9 */ /* 0x000fc60000000800 */
[----:B------:R-:W-:Y:S01]  /*105e0*/  VIADD R19, R19, UR26 ;  /* 0x0000001a13137c36 */ /* 0x000fe20008000000 */
[----:B------:R-:W-:Y:S01]  /*105f0*/  ISETP.LT.AND P6, PT, R13, UR4, !P6 ;  /* 0x000000040d007c0c */ /* 0x000fe2000f7c1270 */
[----:B------:R-:W-:Y:S01]  /*10600*/  ULDC UR4, c[0x0][0x228] ;  /* 0x00008a0000047ab9 */ /* 0x000fe20000000800 */
[----:B------:R2:W-:Y:S01]  /*10610*/  @P3 STG.E desc[UR16][R4.64], R92 ;  /* 0x0000005c04003986 */ /* 0x0005e2000c101910 */
[----:B-1----:R-:W-:Y:S01]  /*10620*/  IMAD.WIDE R6, R19, 0x4, R2 ;  /* 0x0000000413067825 */ /* 0x002fe200078e0202 */
        /* <DEDUP_REMOVED lines=14> */
[----:B--2---:R-:W-:Y:S01]  /*10710*/  IMAD.WIDE R4, R21, 0x4, R10 ;  /* 0x0000000415047825 */ /* 0x004fe200078e020a */
[----:B------:R-:W-:Y:S01]  /*10720*/  ISETP.LT.AND P2, PT, R13, UR6, !P2 ;  /* 0x000000060d007c0c */ /* 0x000fe2000d741270 */
[----:B------:R-:W-:-:S02]  /*10730*/  ULDC UR4, c[0x0][0x22c] ;  /* 0x00008b0000047ab9 */ /* 0x000fc40000000800 */
[----:B------:R-:W-:Y:S02]  /*10740*/  VIADD R0, R9, 0x26 ;  /* 0x0000002609007836 */ /* 0x000fe40000000000 */
[----:B------:R-:W-:Y:S01]  /*10750*/  VIADD R19, R21, UR26 ;  /* 0x0000001a15137c36 */ /* 0x000fe20008000000 */
[----:B------:R2:W-:Y:S01]  /*10760*/  @P5 STG.E desc[UR16][R4.64], R93 ;  /* 0x0000005d04005986 */ /* 0x0005e2000c101910 */
        /* <DEDUP_REMOVED lines=8> */
[C---:B---3--:R-:W-:Y:S01]  /*107f0*/  IMAD.WIDE R14, R19.reuse, 0x4, R10 ;  /* 0x00000004130e7825 */ /* 0x048fe200078e020a */
[----:B------:R1:W-:Y:S01]  /*10800*/  @P3 STG.E desc[UR16][R6.64], R41 ;  /* 0x0000002906003986 */ /* 0x0003e2000c101910 */
[----:B------:R-:W-:Y:S01]  /*10810*/  ULDC UR6, c[0x0][0x228] ;  /* 0x00008a0000067ab9 */ /* 0x000fe20000000800 */
[----:B------:R-:W-:Y:S01]  /*10820*/  ISETP.GE.AND P3, PT, R0, UR4, PT ;  /* 0x0000000400007c0c */ /* 0x000fe2000bf66270 */
[----:B------:R-:W-:Y:S01]  /*10830*/  VIADD R21, R19, UR26 ;  /* 0x0000001a13157c36 */ /* 0x000fe20008000000 */
[----:B------:R-:W-:Y:S01]  /*10840*/  ULDC UR4, c[0x0][0x228] ;  /* 0x00008a0000047ab9 */ /* 0x000fe20000000800 */
[----:B------:R3:W-:Y:S01]  /*10850*/  @P2 STG.E desc[UR16][R14.64], R97 ;  /* 0x000000610e002986 */ /* 0x0007e2000c101910 */
[----:B------:R-:W-:Y:S01]  /*10860*/  ISETP.LT.AND P2, PT, R12, UR4, !P4 ;  /* 0x000000040c007c0c */ /* 0x000fe2000e741270 */
[----:B----4-:R-:W-:Y:S01]  /*10870*/  IMAD.WIDE R16, R21, 0x4, R2 ;  /* 0x0000000415107825 */ /* 0x010fe200078e0202 */
[----:B------:R-:W-:Y:S01]  /*10880*/  ISETP.LT.AND P4, PT, R13, UR6, !P4 ;  /* 0x000000060d007c0c */ /* 0x000fe2000e781270 */
[----:B------:R-:W-:Y:S01]  /*10890*/  ULDC UR4, c[0x0][0x22c] ;  /* 0x00008b0000047ab9 */ /* 0x000fe20000000800 */
[----:B------:R-:W-:Y:S01]  /*108a0*/  ULDC UR6, c[0x0][0x228] ;  /* 0x00008a0000067ab9 */ /* 0x000fe20000000800 */
[----:B--2---:R-:W-:Y:S01]  /*108b0*/  IMAD.WIDE R4, R21, 0x4, R10 ;  /* 0x0000000415047825 */ /* 0x004fe200078e020a */
[----:B------:R2:W-:Y:S03]  /*108c0*/  @P6 STG.E desc[UR16][R16.64], R102 ;  /* 0x0000006610006986 */ /* 0x0005e6000c101910 */
[----:B------:R-:W-:-:S02]  /*108d0*/  VIADD R0, R9, 0x28 ;  /* 0x0000002809007836 */ /* 0x000fc40000000000 */
[----:B------:R-:W-:Y:S01]  /*108e0*/  VIADD R21, R21, UR26 ;  /* 0x0000001a15157c36 */ /* 0x000fe20008000000 */
[----:B------:R-:W-:Y:S01]  /*108f0*/  ISETP.LT.AND P6, PT, R12, UR8, !P5 ;  /* 0x000000080c007c0c */ /* 0x000fe2000efc1270 */
[----:B------:R4:W-:Y:S01]  /*10900*/  @P1 STG.E desc[UR16][R4.64], R94 ;  /* 0x0000005e04001986 */ /* 0x0009e2000c101910 */
[----:B------:R-:W-:Y:S01]  /*10910*/  ISETP.GE.AND P1, PT, R0, UR4, PT ;  /* 0x0000000400007c0c */ /* 0x000fe2000bf26270 */
[----:B-1----:R-:W-:Y:S01]  /*10920*/  IMAD.WIDE R6, R21, 0x4, R2 ;  /* 0x0000000415067825 */ /* 0x002fe200078e0202 */
[----:B------:R-:W-:Y:S01]  /*10930*/  ULDC UR4, c[0x0][0x22c] ;  /* 0x00008b0000047ab9 */ /* 0x000fe20000000800 */
[----:B------:R-:W-:Y:S02]  /*10940*/  ULDC UR8, c[0x0][0x228] ;  /* 0x00008a0000087ab9 */ /* 0x000fe40000000800 */
[----:B------:R-:W-:Y:S02]  /*10950*/  VIADD R0, R9, 0x29 ;  /* 0x0000002909007836 */ /* 0x000fe40000000000 */
[C---:B------:R-:W-:Y:S01]  /*10960*/  VIADD R19, R21.reuse, UR26 ;  /* 0x0000001a15137c36 */ /* 0x040fe20008000000 */
[----:B------:R1:W-:Y:S01]  /*10970*/  @P2 STG.E desc[UR16][R6.64], R42 ;  /* 0x0000002a06002986 */ /* 0x0003e2000c101910 */
[----:B---3--:R-:W-:Y:S01]  /*10980*/  IMAD.WIDE R14, R21, 0x4, R10 ;  /* 0x00000004150e7825 */ /* 0x008fe200078e020a */
[----:B------:R-:W-:Y:S01]  /*10990*/  ISETP.GE.AND P2, PT, R0, UR4, PT ;  /* 0x0000000400007c0c */ /* 0x000fe2000bf46270 */
[----:B------:R-:W-:-:S02]  /*109a0*/  ULDC UR4, c[0x0][0x228] ;  /* 0x00008a0000047ab9 */ /* 0x000fc40000000800 */
[----:B--2---:R-:W-:Y:S01]  /*109b0*/  IMAD.WIDE R16, R19, 0x4, R2 ;  /* 0x0000000413107825 */ /* 0x004fe200078e0202 */
[----:B------:R-:W-:Y:S01]  /*109c0*/  ISETP.LT.AND P5, PT, R13, UR4, !P5 ;  /* 0x000000040d007c0c */ /* 0x000fe2000efa1270 */
[----:B------:R2:W-:Y:S01]  /*109d0*/  @P4 STG.E desc[UR16][R14.64], R98 ;  /* 0x000000620e004986 */ /* 0x0005e2000c101910 */
[----:B------:R-:W-:Y:S01]  /*109e0*/  ULDC UR4, c[0x0][0x228] ;  /* 0x00008a0000047ab9 */ /* 0x000fe20000000800 */
[----:B------:R-:W-:Y:S02]  /*109f0*/  VIADD R0, R9, 0x2a ;  /* 0x0000002a09007836 */ /* 0x000fe40000000000 */
[----:B------:R-:W-:Y:S01]  /*10a00*/  @P6 STG.E desc[UR16][R16.64], R103 ;  /* 0x0000006710006986 */ /* 0x000fe2000c101910 */
[----:B------:R-:W-:Y:S01]  /*10a10*/  ISETP.LT.AND P6, PT, R12, UR4, !P3 ;  /* 0x000000040c007c0c */ /* 0x000fe2000dfc1270 */
[----:B------:R-:W-:Y:S01]  /*10a20*/  ULDC UR4, c[0x0][0x22c] ;  /* 0x00008b0000047ab9 */ /* 0x000fe20000000800 */
[C---:B------:R-:W-:Y:S01]  /*10a30*/  VIADD R21, R19.reuse, UR26 ;  /* 0x0000001a13157c36 */ /* 0x040fe20008000000 */
[----:B------:R-:W-:Y:S01]  /*10a40*/  ISETP.GE.AND P4, PT, R0, UR4, PT ;  /* 0x0000000400007c0c */ /* 0x000fe2000bf86270 */
[----:B----4-:R-:W-:Y:S01]  /*10a50*/  IMAD.WIDE R4, R19, 0x4, R10 ;  /* 0x0000000413047825 */ /* 0x010fe200078e020a */
[----:B------:R-:W-:Y:S01]  /*10a60*/  ISETP.LT.AND P3, PT, R13, UR6, !P3 ;  /* 0x000000060d007c0c */ /* 0x000fe2000df61270 */
[----:B------:R-:W-:Y:S01]  /*10a70*/  ULDC UR4, c[0x0][0x22c] ;  /* 0x00008b0000047ab9 */ /* 0x000fe20000000800 */
[----:B------:R-:W-:Y:S01]  /*10a80*/  ULDC UR6, c[0x0][0x228] ;  /* 0x00008a0000067ab9 */ /* 0x000fe20000000800 */
[----:B------:R-:W-:-:S02]  /*10a90*/  VIADD R0, R9, 0x2b ;  /* 0x0000002b09007836 */ /* 0x000fc40000000000 */
[C---:B-1----:R-:W-:Y:S01]  /*10aa0*/  IMAD.WIDE R6, R21.reuse, 0x4, R2 ;  /* 0x0000000415067825 */ /* 0x042fe200078e0202 */
[----:B------:R1:W-:Y:S02]  /*10ab0*/  @P5 STG.E desc[UR16][R4.64], R95 ;  /* 0x0000005f04005986 */ /* 0x0003e4000c101910 */
[----:B------:R-:W-:Y:S01]  /*10ac0*/  ISETP.GE.AND P5, PT, R0, UR4, PT ;  /* 0x0000000400007c0c */ /* 0x000fe2000bfa6270 */
[----:B------:R-:W-:Y:S01]  /*10ad0*/  ULDC UR4, c[0x0][0x228] ;  /* 0x00008a0000047ab9 */ /* 0x000fe20000000800 */
[----:B------:R3:W-:Y:S01]  /*10ae0*/  @P6 STG.E desc[UR16][R6.64], R43 ;  /* 0x0000002b06006986 */ /* 0x0007e2000c101910 */
[----:B--2---:R-:W-:Y:S01]  /*10af0*/  IMAD.WIDE R14, R21, 0x4, R10 ;  /* 0x00000004150e7825 */ /* 0x004fe200078e020a */
        /* <DEDUP_REMOVED lines=8> */
[----:B-1----:R-:W-:Y:S01]  /*10b80*/  IMAD.WIDE R4, R21, 0x4, R2 ;  /* 0x0000000415047825 */ /* 0x002fe200078e0202 */
        /* <DEDUP_REMOVED lines=9> */
[C---:B--2---:R-:W-:Y:S01]  /*10c20*/  IMAD.WIDE R14, R21.reuse, 0x4, R2 ;  /* 0x00000004150e7825 */ /* 0x044fe200078e0202 */
        /* <DEDUP_REMOVED lines=18> */
[----:B--2---:R-:W-:Y:S01]  /*10d50*/  IMAD.WIDE R6, R21, 0x4, R10 ;  /* 0x0000000415067825 */ /* 0x004fe200078e020a */
        /* <DEDUP_REMOVED lines=15> */
[----:B------:R-:W-:Y:S02]  /*10e50*/  VIADD R0, R9, 0x30 ;  /* 0x0000003009007836 */ /* 0x000fe40000000000 */
[C---:B--2---:R-:W-:Y:S01]  /*10e60*/  IMAD.WIDE R6, R19.reuse, 0x4, R2 ;  /* 0x0000000413067825 */ /* 0x044fe200078e0202 */
[----:B------:R1:W-:Y:S01]  /*10e70*/  @P5 STG.E desc[UR16][R4.64], R109 ;  /* 0x0000006d04005986 */ /* 0x0003e2000c101910 */
[----:B------:R-:W-:Y:S01]  /*10e80*/  ISETP.LT.AND P5, PT, R12, UR4, !P3 ;  /* 0x000000040c007c0c */ /* 0x000fe2000dfa1270 */
[----:B------:R-:W-:Y:S02]  /*10e90*/  ULDC UR4, c[0x0][0x22c] ;  /* 0x00008b0000047ab9 */ /* 0x000fe40000000800 */
[----:B------:R2:W-:Y:S01]  /*10ea0*/  @P2 STG.E desc[UR16][R6.64], R158 ;  /* 0x0000009e06002986 */ /* 0x0005e2000c101910 */
[----:B------:R-:W-:Y:S01]  /*10eb0*/  ISETP.GE.AND P2, PT, R0, UR4, PT ;  /* 0x0000000400007c0c */ /* 0x000fe2000bf46270 */
[----:B------:R-:W-:Y:S01]  /*10ec0*/  ULDC UR4, c[0x0][0x228] ;  /* 0x00008a0000047ab9 */ /* 0x000fe20000000800 */
[----:B---3--:R-:W-:Y:S01]  /*10ed0*/  IMAD.WIDE R14, R19, 0x4, R10 ;  /* 0x00000004130e7825 */ /* 0x008fe200078e020a */
[----:B------:R-:W-:Y:S01]  /*10ee0*/  ISETP.LT.AND P3, PT, R13, UR4, !P3 ;  /* 0x000000040d007c0c */ /* 0x000fe2000df61270 */
[----:B------:R-:W-:-:S02]  /*10ef0*/  ULDC UR4, c[0x0][0x228] ;  /* 0x00008a0000047ab9 */ /* 0x000fc40000000800 */
[----:B------:R-:W-:Y:S01]  /*10f00*/  VIADD R21, R19, UR26 ;  /* 0x0000001a13157c36 */ /* 0x000fe20008000000 */
[----:B------:R3:W-:Y:S01]  /*10f10*/  @P6 STG.E desc[UR16][R14.64], R106 ;  /* 0x0000006a0e006986 */ /* 0x0007e2000c101910 */
[----:B------:R-:W-:Y:S01]  /*10f20*/  ISETP.LT.AND P6, PT, R12, UR4, !P1 ;  /* 0x000000040c007c0c */ /* 0x000fe2000cfc1270 */
[----:B------:R-:W-:Y:S02]  /*10f30*/  VIADD R0, R9, 0x31 ;  /* 0x0000003109007836 */ /* 0x000fe40000000000 */
[----:B------:R-:W-:Y:S01]  /*10f40*/  IMAD.WIDE R16, R21, 0x4, R2 ;  /* 0x0000000415107825 */ /* 0x000fe200078e0202 */
[----:B------:R-:W-:Y:S01]  /*10f50*/  ISETP.LT.AND P1, PT, R13, UR6, !P1 ;  /* 0x000000060d007c0c */ /* 0x000fe2000cf21270 */
[----:B------:R-:W-:Y:S01]  /*10f60*/  ULDC UR4, c[0x0][0x22c] ;  /* 0x00008b0000047ab9 */ /* 0x000fe20000000800 */
[----:B------:R-:W-:Y:S01]  /*10f70*/  ULDC UR6, c[0x0][0x228] ;  /* 0x00008a0000067ab9 */ /* 0x000fe20000000800 */
[C---:B-1----:R-:W-:Y:S01]  /*10f80*/  IMAD.WIDE R4, R21.reuse, 0x4, R10 ;  /* 0x0000000415047825 */ /* 0x042fe200078e020a */
[----:B------:R1:W-:Y:S03]  /*10f90*/  @P5 STG.E desc[UR16][R16.64], R46 ;  /* 0x0000002e10005986 */ /* 0x0003e6000c101910 */
[----:B------:R-:W-:Y:S01]  /*10fa0*/  VIADD R19, R21, UR26 ;  /* 0x0000001a15137c36 */ /* 0x000fe20008000000 */
[----:B------:R4:W-:Y:S01]  /*10fb0*/  @P3 STG.E desc[UR16][R4.64], R110 ;  /* 0x0000006e04003986 */ /* 0x0009e2000c101910 */
[----:B------:R-:W-:Y:S01]  /*10fc0*/  ISETP.GE.AND P3, PT, R0, UR4, PT ;  /* 0x0000000400007c0c */ /* 0x000fe2000bf66270 */
[----:B------:R-:W-:Y:S01]  /*10fd0*/  VIADD R0, R9, 0x32 ;  /* 0x0000003209007836 */ /* 0x000fe20000000000 */
[----:B------:R-:W-:Y:S01]  /*10fe0*/  ISETP.LT.AND P5, PT, R12, UR8, !P4 ;  /* 0x000000080c007c0c */ /* 0x000fe2000e7a1270 */
[----:B--2---:R-:W-:Y:S01]  /*10ff0*/  IMAD.WIDE R6, R19, 0x4, R2 ;  /* 0x0000000413067825 */ /* 0x004fe200078e0202 */
[----:B------:R-:W-:Y:S01]  /*11000*/  ISETP.LT.AND P4, PT, R13, UR6, !P4 ;  /* 0x000000060d007c0c */ /* 0x000fe2000e781270 */
[----:B------:R-:W-:Y:S01]  /*11010*/  ULDC UR4, c[0x0][0x22c] ;  /* 0x00008b0000047ab9 */ /* 0x000fe20000000800 */
[----:B------:R-:W-:Y:S01]  /*11020*/  ULDC UR6, c[0x0][0x228] ;  /* 0x00008a0000067ab9 */ /* 0x000fe20000000800 */
[C---:B---3--:R-:W-:Y:S01]  /*11030*/  IMAD.WIDE R14, R19.reuse, 0x4, R10 ;  /* 0x00000004130e7825 */ /* 0x048fe200078e020a */
[----:B------:R2:W-:Y:S01]  /*11040*/  @P6 STG.E desc[UR16][R6.64], R159 ;  /* 0x0000009f06006986 */ /* 0x0005e2000c101910 */
[----:B------:R-:W-:Y:S01]  /*11050*/  ISETP.GE.AND P6, PT, R0, UR4, PT ;  /* 0x0000000400007c0c */ /* 0x000fe2000bfc6270 */
[----:B------:R-:W-:Y:S01]  /*11060*/  ULDC UR4, c[0x0][0x228] ;  /* 0x00008a0000047ab9 */ /* 0x000fe20000000800 */
[----:B------:R-:W-:Y:S01]  /*11070*/  VIADD R21, R19, UR26 ;  /* 0x0000001a13157c36 */ /* 0x000fe20008000000 */
[----:B------:R3:W-:Y:S01]  /*11080*/  @P1 STG.E desc[UR16][R14.64], R107 ;  /* 0x0000006b0e001986 */ /* 0x0007e2000c101910 */
[C---:B------:R-:W-:Y:S01]  /*11090*/  ISETP.LT.AND P1, PT, R12.reuse, UR4, !P2 ;  /* 0x000000040c007c0c */ /* 0x040fe2000d721270 */
[----:B------:R-:W-:Y:S01]  /*110a0*/  VIADD R0, R9, 0x33 ;  /* 0x0000003309007836 */ /* 0x000fe20000000000 */
[----:B------:R-:W-:Y:S01]  /*110b0*/  ULDC UR8, c[0x0][0x228] ;  /* 0x00008a0000087ab9 */ /* 0x000fe20000000800 */
[----:B-1----:R-:W-:Y:S01]  /*110c0*/  IMAD.WIDE R16, R21, 0x4, R2 ;  /* 0x0000000415107825 */ /* 0x002fe200078e0202 */
[----:B------:R-:W-:Y:S01]  /*110d0*/  ISETP.LT.AND P2, PT, R13, UR6, !P2 ;  /* 0x000000060d007c0c */ /* 0x000fe2000d741270 */
[----:B------:R-:W-:Y:S01]  /*110e0*/  ULDC UR4, c[0x0][0x22c] ;  /* 0x00008b0000047ab9 */ /* 0x000fe20000000800 */
[----:B------:R-:W-:Y:S01]  /*110f0*/  ULDC UR6, c[0x0][0x228] ;  /* 0x00008a0000067ab9 */ /* 0x000fe20000000800 */
[C---:B----4-:R-:W-:Y:S01]  /*11100*/  IMAD.WIDE R4, R21.reuse, 0x4, R10 ;  /* 0x0000000415047825 */ /* 0x050fe200078e020a */
[----:B------:R1:W-:Y:S01]  /*11110*/  @P5 STG.E desc[UR16][R16.64], R47 ;  /* 0x0000002f10005986 */ /* 0x0003e2000c101910 */
[----:B------:R-:W-:Y:S01]  /*11120*/  ISETP.LT.AND P5, PT, R12, UR8, !P3 ;  /* 0x000000080c007c0c */ /* 0x000fe2000dfa1270 */
[----:B------:R-:W-:Y:S01]  /*11130*/  ULDC UR8, c[0x0][0x228] ;  /* 0x00008a0000087ab9 */ /* 0x000fe20000000800 */
[----:B------:R-:W-:Y:S01]  /*11140*/  VIADD R21, R21, UR26 ;  /* 0x0000001a15157c36 */ /* 0x000fe20008000000 */
[----:B------:R4:W-:Y:S01]  /*11150*/  @P4 STG.E desc[UR16][R4.64], R111 ;  /* 0x0000006f04004986 */ /* 0x0009e2000c101910 */
[----:B------:R-:W-:Y:S01]  /*11160*/  ISETP.GE.AND P4, PT, R0, UR4, PT ;  /* 0x0000000400007c0c */ /* 0x000fe2000bf86270 */
[----:B------:R-:W-:Y:S01]  /*11170*/  VIADD R0, R9, 0x34 ;  /* 0x0000003409007836 */ /* 0x000fe20000000000 */
[----:B------:R-:W-:Y:S01]  /*11180*/  ULDC UR4, c[0x0][0x22c] ;  /* 0x00008b0000047ab9 */ /* 0x000fe20000000800 */
[----:B--2---:R-:W-:-:S04]  /*11190*/  IMAD.WIDE R6, R21, 0x4, R2 ;  /* 0x0000000415067825 */ /* 0x004fc800078e0202 */
        /* <DEDUP_REMOVED lines=94> */
[C---:B------:R-:W-:Y:S01]  /*11780*/  ISETP.LT.AND P3, PT, R12.reuse, UR4, !P4 ;  /* 0x000000040c007c0c */ /* 0x040fe2000e761270 */
[----:B--2---:R-:W-:Y:S01]  /*11790*/  IMAD.WIDE R4, R21, 0x4, R10 ;  /* 0x0000000415047825 */ /* 0x004fe200078e020a */
[----:B------:R-:W-:Y:S01]  /*117a0*/  ISETP.LT.AND P4, PT, R13, UR6, !P4 ;  /* 0x000000060d007c0c */ /* 0x000fe2000e781270 */
[----:B------:R-:W-:Y:S01]  /*117b0*/  ULDC UR4, c[0x0][0x22c] ;  /* 0x00008b0000047ab9 */ /* 0x000fe20000000800 */
[----:B------:R-:W-:Y:S01]  /*117c0*/  ISETP.LT.AND P5, PT, R12, UR8, !P2 ;  /* 0x000000080c007c0c */ /* 0x000fe2000d7a1270 */
[----:B------:R-:W-:-:S02]  /*117d0*/  VIADD R0, R9, 0x3c ;  /* 0x0000003c09007836 */ /* 0x000fc40000000000 */
[----:B------:R-:W-:Y:S01]  /*117e0*/  VIADD R19, R21, UR26 ;  /* 0x0000001a15137c36 */ /* 0x000fe20008000000 */
[----:B------:R2:W-:Y:S01]  /*117f0*/  @P6 STG.E desc[UR16][R4.64], R160 ;  /* 0x000000a004006986 */ /* 0x0005e2000c101910 */
[----:B------:R-:W-:Y:S01]  /*11800*/  ULDC UR6, c[0x0][0x228] ;  /* 0x00008a0000067ab9 */ /* 0x000fe20000000800 */
[----:B------:R-:W-:Y:S01]  /*11810*/  ISETP.GE.AND P6, PT, R0, UR4, PT ;  /* 0x0000000400007c0c */ /* 0x000fe2000bfc6270 */
[C---:B------:R-:W-:Y:S01]  /*11820*/  VIADD R21, R19.reuse, UR26 ;  /* 0x0000001a13157c36 */ /* 0x040fe20008000000 */
[----:B------:R-:W-:Y:S01]  /*11830*/  ULDC UR8, c[0x0][0x228] ;  /* 0x00008a0000087ab9 */ /* 0x000fe20000000800 */
[----:B-1----:R-:W-:Y:S01]  /*11840*/  IMAD.WIDE R6, R19, 0x4, R2 ;  /* 0x0000000413067825 */ /* 0x002fe200078e0202 */
[----:B------:R-:W-:Y:S01]  /*11850*/  ISETP.LT.AND P2, PT, R13, UR6, !P2 ;  /* 0x000000060d007c0c */ /* 0x000fe2000d741270 */
[----:B------:R-:W-:Y:S01]  /*11860*/  ULDC UR4, c[0x0][0x22c] ;  /* 0x00008b0000047ab9 */ /* 0x000fe20000000800 */
[----:B------:R-:W-:Y:S01]  /*11870*/  ULDC UR6, c[0x0][0x228] ;  /* 0x00008a0000067ab9 */ /* 0x000fe20000000800 */
[----:B------:R-:W-:-:S02]  /*11880*/  VIADD R0, R9, 0x3d ;  /* 0x0000003d09007836 */ /* 0x000fc40000000000 */
[----:B---3--:R-:W-:Y:S01]  /*11890*/  IMAD.WIDE R14, R19, 0x4, R10 ;  /* 0x00000004130e7825 */ /* 0x008fe200078e020a */
[----:B------:R1:W-:Y:S03]  /*118a0*/  @P3 STG.E desc[UR16][R6.64], R52 ;  /* 0x0000003406003986 */ /* 0x0003e6000c101910 */
[----:B----4-:R-:W-:Y:S01]  /*118b0*/  IMAD.WIDE R16, R21, 0x4, R2 ;  /* 0x0000000415107825 */ /* 0x010fe200078e0202 */
[----:B------:R-:W-:Y:S01]  /*118c0*/  ISETP.GE.AND P3, PT, R0, UR4, PT ;  /* 0x0000000400007c0c */ /* 0x000fe2000bf66270 */
[----:B------:R3:W-:Y:S01]  /*118d0*/  @P4 STG.E desc[UR16][R14.64], R116 ;  /* 0x000000740e004986 */ /* 0x0007e2000c101910 */
[----:B------:R-:W-:-:S03]  /*118e0*/  ULDC UR4, c[0x0][0x228] ;  /* 0x00008a0000047ab9 */ /* 0x000fc60000000800 */
[----:B------:R4:W-:Y:S01]  /*118f0*/  @P5 STG.E desc[UR16][R16.64], R173 ;  /* 0x000000ad10005986 */ /* 0x0009e2000c101910 */
[C---:B------:R-:W-:Y:S01]  /*11900*/  ISETP.LT.AND P5, PT, R12.reuse, UR4, !P1 ;  /* 0x000000040c007c0c */ /* 0x040fe2000cfa1270 */
[----:B--2---:R-:W-:Y:S01]  /*11910*/  IMAD.WIDE R4, R21, 0x4, R10 ;  /* 0x0000000415047825 */ /* 0x004fe200078e020a */
[----:B------:R-:W-:Y:S01]  /*11920*/  ISETP.LT.AND P1, PT, R13, UR6, !P1 ;  /* 0x000000060d007c0c */ /* 0x000fe2000cf21270 */
[----:B------:R-:W-:Y:S02]  /*11930*/  ULDC UR4, c[0x0][0x22c] ;  /* 0x00008b0000047ab9 */ /* 0x000fe40000000800 */
[----:B------:R-:W-:Y:S02]  /*11940*/  VIADD R0, R9, 0x3e ;  /* 0x0000003e09007836 */ /* 0x000fe40000000000 */
[----:B------:R-:W-:Y:S01]  /*11950*/  VIADD R21, R21, UR26 ;  /* 0x0000001a15157c36 */ /* 0x000fe20008000000 */
[----:B------:R-:W-:Y:S01]  /*11960*/  ISETP.LT.AND P4, PT, R12, UR8, !P6 ;  /* 0x000000080c007c0c */ /* 0x000fe2000f781270 */
[----:B------:R2:W-:Y:S01]  /*11970*/  @P2 STG.E desc[UR16][R4.64], R161 ;  /* 0x000000a104002986 */ /* 0x0005e2000c101910 */
[----:B------:R-:W-:Y:S01]  /*11980*/  ISETP.GE.AND P2, PT, R0, UR4, PT ;  /* 0x0000000400007c0c */ /* 0x000fe2000bf46270 */
[----:B-1----:R-:W-:Y:S01]  /*11990*/  IMAD.WIDE R6, R21, 0x4, R2 ;  /* 0x0000000415067825 */ /* 0x002fe200078e0202 */
[----:B------:R-:W-:Y:S01]  /*119a0*/  ULDC UR4, c[0x0][0x22c] ;  /* 0x00008b0000047ab9 */ /* 0x000fe20000000800 */
[----:B------:R-:W-:Y:S01]  /*119b0*/  ULDC UR6, c[0x0][0x228] ;  /* 0x00008a0000067ab9 */ /* 0x000fe20000000800 */
[----:B------:R-:W-:Y:S01]  /*119c0*/  ULDC UR8, c[0x0][0x228] ;  /* 0x00008a0000087ab9 */ /* 0x000fe20000000800 */
[----:B------:R-:W-:-:S02]  /*119d0*/  VIADD R0, R9, 0x3f ;  /* 0x0000003f09007836 */ /* 0x000fc40000000000 */
[C---:B------:R-:W-:Y:S01]  /*119e0*/  VIADD R19, R21.reuse, UR26 ;  /* 0x0000001a15137c36 */ /* 0x040fe20008000000 */
[----:B------:R1:W-:Y:S01]  /*119f0*/  @P5 STG.E desc[UR16][R6.64], R53 ;  /* 0x0000003506005986 */ /* 0x0003e2000c101910 */
[----:B---3--:R-:W-:Y:S01]  /*11a00*/  IMAD.WIDE R14, R21, 0x4, R10 ;  /* 0x00000004150e7825 */ /* 0x008fe200078e020a */
[----:B------:R-:W-:Y:S01]  /*11a10*/  ISETP.GE.AND P5, PT, R0, UR4, PT ;  /* 0x0000000400007c0c */ /* 0x000fe2000bfa6270 */
[----:B------:R-:W-:Y:S02]  /*11a20*/  ULDC UR4, c[0x0][0x228] ;  /* 0x00008a0000047ab9 */ /* 0x000fe40000000800 */
[----:B----4-:R-:W-:Y:S01]  /*11a30*/  IMAD.WIDE R16, R19, 0x4, R2 ;  /* 0x0000000413107825 */ /* 0x010fe200078e0202 */
        /* <DEDUP_REMOVED lines=9> */
[----:B--2---:R-:W-:Y:S01]  /*11ad0*/  IMAD.WIDE R4, R19, 0x4, R10 ;  /* 0x0000000413047825 */ /* 0x004fe200078e020a */
[----:B------:R-:W-:Y:S01]  /*11ae0*/  ISETP.LT.AND P3, PT, R13, UR6, !P3 ;  /* 0x000000060d007c0c */ /* 0x000fe2000df61270 */
[----:B------:R-:W-:Y:S01]  /*11af0*/  ULDC UR4, c[0x0][0x22c] ;  /* 0x00008b0000047ab9 */ /* 0x000fe20000000800 */
[----:B------:R-:W-:Y:S01]  /*11b00*/  ULDC UR6, c[0x0][0x228] ;  /* 0x00008a0000067ab9 */ /* 0x000fe20000000800 */
[----:B------:R-:W-:Y:S02]  /*11b10*/  VIADD R0, R9, 0x41 ;  /* 0x0000004109007836 */ /* 0x000fe40000000000 */
[C---:B-1----:R-:W-:Y:S01]  /*11b20*/  IMAD.WIDE R6, R21.reuse, 0x4, R2 ;  /* 0x0000000415067825 */ /* 0x042fe200078e0202 */
[----:B------:R1:W-:Y:S02]  /*11b30*/  @P6 STG.E desc[UR16][R4.64], R162 ;  /* 0x000000a204006986 */ /* 0x0003e4000c101910 */
[----:B------:R-:W-:Y:S01]  /*11b40*/  ISETP.GE.AND P6, PT, R0, UR4, PT ;  /* 0x0000000400007c0c */ /* 0x000fe2000bfc6270 */
[----:B------:R-:W-:Y:S01]  /*11b50*/  ULDC UR4, c[0x0][0x228] ;  /* 0x00008a0000047ab9 */ /* 0x000fe20000000800 */
[----:B------:R2:W-:Y:S01]  /*11b60*/  @P4 STG.E desc[UR16][R6.64], R54 ;  /* 0x0000003606004986 */ /* 0x0005e2000c101910 */
[----:B---3--:R-:W-:Y:S01]  /*11b70*/  IMAD.WIDE R14, R21, 0x4, R10 ;  /* 0x00000004150e7825 */ /* 0x008fe200078e020a */
        /* <DEDUP_REMOVED lines=10> */
[----:B--2---:R-:W-:Y:S01]  /*11c20*/  IMAD.WIDE R6, R21, 0x4, R10 ;  /* 0x0000000415067825 */ /* 0x004fe200078e020a */
[----:B------:R-:W-:Y:S01]  /*11c30*/  ISETP.LT.AND P5, PT, R13, UR6, !P5 ;  /* 0x000000060d007c0c */ /* 0x000fe2000efa1270 */
[----:B------:R1:W-:Y:S02]  /*11c40*/  @P4 STG.E desc[UR16][R4.64], R175 ;  /* 0x000000af04004986 */ /* 0x0003e4000c101910 */
[----:B------:R-:W-:Y:S01]  /*11c50*/  VIADD R21, R21, UR26 ;  /* 0x0000001a15157c36 */ /* 0x000fe20008000000 */
[----:B------:R-:W-:Y:S01]  /*11c60*/  ISETP.GE.AND P4, PT, R0, UR4, PT ;  /* 0x0000000400007c0c */ /* 0x000fe2000bf86270 */
[----:B------:R-:W-:Y:S01]  /*11c70*/  ULDC UR4, c[0x0][0x228] ;  /* 0x00008a0000047ab9 */ /* 0x000fe20000000800 */
[----:B------:R-:W-:Y:S01]  /*11c80*/  VIADD R0, R9, 0x43 ;  /* 0x0000004309007836 */ /* 0x000fe20000000000 */
[----:B------:R-:W-:Y:S01]  /*11c90*/  ULDC UR6, c[0x0][0x228] ;  /* 0x00008a0000067ab9 */ /* 0x000fe20000000800 */
[C---:B---3--:R-:W-:Y:S01]  /*11ca0*/  IMAD.WIDE R14, R21.reuse, 0x4, R2 ;  /* 0x00000004150e7825 */ /* 0x048fe200078e0202 */
        /* <DEDUP_REMOVED lines=70> */
[----:B------:R-:W-:Y:S01]  /*12110*/  ISETP.LT.AND P2, PT, R12, UR4, !P5 ;  /* 0x000000040c007c0c */ /* 0x000fe2000ef41270 */
[----:B------:R-:W-:Y:S01]  /*12120*/  VIADD R0, R9, 0x49 ;  /* 0x0000004909007836 */ /* 0x000fe20000000000 */
[----:B------:R-:W-:Y:S01]  /*12130*/  ULDC UR4, c[0x0][0x22c] ;  /* 0x00008b0000047ab9 */ /* 0x000fe20000000800 */
[----:B-1----:R-:W-:Y:S01]  /*12140*/  IMAD.WIDE R16, R21, 0x4, R2 ;  /* 0x0000000415107825 */ /* 0x002fe200078e0202 */
[----:B------:R-:W-:-:S03]  /*12150*/  ULDC UR8, c[0x0][0x228] ;  /* 0x00008a0000087ab9 */ /* 0x000fc60000000800 */
[----:B----4-:R-:W-:Y:S01]  /*12160*/  IMAD.WIDE R4, R21, 0x4, R10 ;  /* 0x0000000415047825 */ /* 0x010fe200078e020a */
[----:B------:R1:W-:Y:S01]  /*12170*/  @P6 STG.E desc[UR16][R16.64], R58 ;  /* 0x0000003a10006986 */ /* 0x0003e2000c101910 */
[----:B------:R-:W-:Y:S01]  /*12180*/  ISETP.LT.AND P5, PT, R13, UR6, !P5 ;  /* 0x000000060d007c0c */ /* 0x000fe2000efa1270 */
[----:B------:R-:W-:Y:S01]  /*12190*/  ULDC UR6, c[0x0][0x228] ;  /* 0x00008a0000067ab9 */ /* 0x000fe20000000800 */
[----:B------:R-:W-:Y:S01]  /*121a0*/  VIADD R21, R21, UR26 ;  /* 0x0000001a15157c36 */ /* 0x000fe20008000000 */
[----:B------:R4:W-:Y:S01]  /*121b0*/  @P1 STG.E desc[UR16][R4.64], R122 ;  /* 0x0000007a04001986 */ /* 0x0009e2000c101910 */
[----:B------:R-:W-:Y:S01]  /*121c0*/  ISETP.GE.AND P1, PT, R0, UR4, PT ;  /* 0x0000000400007c0c */ /* 0x000fe2000bf26270 */
[----:B------:R-:W-:Y:S01]  /*121d0*/  VIADD R0, R9, 0x4a ;  /* 0x0000004a09007836 */ /* 0x000fe20000000000 */
[----:B------:R-:W-:Y:S01]  /*121e0*/  ISETP.LT.AND P6, PT, R12, UR8, !P3 ;  /* 0x000000080c007c0c */ /* 0x000fe2000dfc1270 */
[----:B--2---:R-:W-:Y:S01]  /*121f0*/  IMAD.WIDE R6, R21, 0x4, R2 ;  /* 0x0000000415067825 */ /* 0x004fe200078e0202 */
[----:B------:R-:W-:Y:S01]  /*12200*/  ULDC UR4, c[0x0][0x22c] ;  /* 0x00008b0000047ab9 */ /* 0x000fe20000000800 */
[----:B------:R-:W-:-:S02]  /*12210*/  ULDC UR8, c[0x0][0x228] ;  /* 0x00008a0000087ab9 */ /* 0x000fc40000000800 */
[C---:B---3--:R-:W-:Y:S01]  /*12220*/  IMAD.WIDE R14, R21.reuse, 0x4, R10 ;  /* 0x00000004150e7825 */ /* 0x048fe200078e020a */
[----:B------:R2:W-:Y:S01]  /*12230*/  @P2 STG.E desc[UR16][R6.64], R183 ;  /* 0x000000b706002986 */ /* 0x0005e2000c101910 */
[----:B------:R-:W-:Y:S01]  /*12240*/  ISETP.GE.AND P2, PT, R0, UR4, PT ;  /* 0x0000000400007c0c */ /* 0x000fe2000bf46270 */
[----:B------:R-:W-:Y:S01]  /*12250*/  ULDC UR4, c[0x0][0x228] ;  /* 0x00008a0000047ab9 */ /* 0x000fe20000000800 */
[----:B------:R-:W-:Y:S01]  /*12260*/  VIADD R19, R21, UR26 ;  /* 0x0000001a15137c36 */ /* 0x000fe20008000000 */
[----:B------:R-:W-:Y:S01]  /*12270*/  ISETP.LT.AND P3, PT, R13, UR4, !P3 ;  /* 0x000000040d007c0c */ /* 0x000fe2000df61270 */
[----:B------:R-:W-:Y:S01]  /*12280*/  ULDC UR4, c[0x0][0x228] ;  /* 0x00008a0000047ab9 */ /* 0x000fe20000000800 */
[----:B------:R3:W-:Y:S01]  /*12290*/  @P5 STG.E desc[UR16][R14.64], R171 ;  /* 0x000000ab0e005986 */ /* 0x0007e2000c101910 */
[----:B-1----:R-:W-:Y:S01]  /*122a0*/  IMAD.WIDE R16, R19, 0x4, R2 ;  /* 0x0000000413107825 */ /* 0x002fe200078e0202 */
[----:B------:R-:W-:Y:S01]  /*122b0*/  ISETP.LT.AND P5, PT, R12, UR4, !P4 ;  /* 0x000000040c007c0c */ /* 0x000fe2000e7a1270 */
[----:B------:R-:W-:-:S02]  /*122c0*/  ULDC UR4, c[0x0][0x22c] ;  /* 0x00008b0000047ab9 */ /* 0x000fc40000000800 */
[----:B------:R-:W-:Y:S01]  /*122d0*/  VIADD R0, R9, 0x4b ;  /* 0x0000004b09007836 */ /* 0x000fe20000000000 */
[----:B------:R-:W-:Y:S01]  /*122e0*/  @P6 STG.E desc[UR16][R16.64], R59 ;  /* 0x0000003b10006986 */ /* 0x000fe2000c101910 */
[----:B------:R-:W-:Y:S01]  /*122f0*/  VIADD R21, R19, UR26 ;  /* 0x0000001a13157c36 */ /* 0x000fe20008000000 */
[----:B------:R-:W-:Y:S01]  /*12300*/  ISETP.LT.AND P4, PT, R13, UR6, !P4 ;  /* 0x000000060d007c0c */ /* 0x000fe2000e781270 */
[----:B----4-:R-:W-:Y:S01]  /*12310*/  IMAD.WIDE R4, R19, 0x4, R10 ;  /* 0x0000000413047825 */ /* 0x010fe200078e020a */
[----:B------:R-:W-:Y:S01]  /*12320*/  ISETP.GE.AND P6, PT, R0, UR4, PT ;  /* 0x0000000400007c0c */ /* 0x000fe2000bfc6270 */
        /* <DEDUP_REMOVED lines=80> */
[----:B------:R-:W-:Y:S01]  /*12830*/  ULDC UR4, c[0x0][0x22c] ;  /* 0x00008b0000047ab9 */ /* 0x000fe20000000800 */
[----:B------:R-:W-:Y:S01]  /*12840*/  ULDC UR6, c[0x0][0x228] ;  /* 0x00008a0000067ab9 */ /* 0x000fe20000000800 */
[----:B------:R-:W-:-:S02]  /*12850*/  VIADD R0, R9, 0x52 ;  /* 0x0000005209007836 */ /* 0x000fc40000000000 */
[----:B------:R-:W-:Y:S01]  /*12860*/  VIADD R19, R21, UR26 ;  /* 0x0000001a15137c36 */ /* 0x000fe20008000000 */
[----:B------:R1:W-:Y:S02]  /*12870*/  @P4 STG.E desc[UR16][R4.64], R179 ;  /* 0x000000b304004986 */ /* 0x0003e4000c101910 */
[----:B------:R-:W-:Y:S01]  /*12880*/  ISETP.GE.AND P4, PT, R0, UR4, PT ;  /* 0x0000000400007c0c */ /* 0x000fe2000bf86270 */
[----:B--2---:R-:W-:Y:S01]  /*12890*/  IMAD.WIDE R6, R19, 0x4, R2 ;  /* 0x0000000413067825 */ /* 0x004fe200078e0202 */
[----:B------:R-:W-:Y:S01]  /*128a0*/  ISETP.LT.AND P5, PT, R12, UR8, !P6 ;  /* 0x000000080c007c0c */ /* 0x000fe2000f7a1270 */
[----:B------:R-:W-:Y:S02]  /*128b0*/  ULDC UR4, c[0x0][0x22c] ;  /* 0x00008b0000047ab9 */ /* 0x000fe40000000800 */
        /* <DEDUP_REMOVED lines=11> */
[----:B------:R-:W-:Y:S01]  /*12970*/  ULDC UR4, c[0x0][0x22c] ;  /* 0x00008b0000047ab9 */ /* 0x000fe20000000800 */
[----:B------:R-:W-:-:S02]  /*12980*/  ULDC UR8, c[0x0][0x228] ;  /* 0x00008a0000087ab9 */ /* 0x000fc40000000800 */
[----:B-1----:R-:W-:Y:S01]  /*12990*/  IMAD.WIDE R4, R21, 0x4, R10 ;  /* 0x0000000415047825 */ /* 0x002fe200078e020a */
[----:B------:R1:W-:Y:S03]  /*129a0*/  @P5 STG.E desc[UR16][R16.64], R192 ;  /* 0x000000c010005986 */ /* 0x0003e6000c101910 */
[----:B------:R-:W-:Y:S02]  /*129b0*/  VIADD R0, R9, 0x54 ;  /* 0x0000005409007836 */ /* 0x000fe40000000000 */
[----:B------:R-:W-:Y:S01]  /*129c0*/  VIADD R21, R21, UR26 ;  /* 0x0000001a15157c36 */ /* 0x000fe20008000000 */
[----:B------:R-:W-:Y:S01]  /*129d0*/  ISETP.LT.AND P2, PT, R13, UR6, !P2 ;  /* 0x000000060d007c0c */ /* 0x000fe2000d741270 */
[----:B------:R4:W-:Y:S01]  /*129e0*/  @P6 STG.E desc[UR16][R4.64], R184 ;  /* 0x000000b804006986 */ /* 0x0009e2000c101910 */
[----:B------:R-:W-:Y:S01]  /*129f0*/  ISETP.GE.AND P6, PT, R0, UR4, PT ;  /* 0x0000000400007c0c */ /* 0x000fe2000bfc6270 */
[----:B--2---:R-:W-:Y:S01]  /*12a00*/  IMAD.WIDE R6, R21, 0x4, R2 ;  /* 0x0000000415067825 */ /* 0x004fe200078e0202 */
[----:B------:R-:W-:Y:S01]  /*12a10*/  ISETP.LT.AND P5, PT, R12, UR8, !P4 ;  /* 0x000000080c007c0c */ /* 0x000fe2000e7a1270 */
[----:B------:R-:W-:Y:S01]  /*12a20*/  ULDC UR4, c[0x0][0x22c] ;  /* 0x00008b0000047ab9 */ /* 0x000fe20000000800 */
[----:B------:R-:W-:Y:S01]  /*12a30*/  ULDC UR6, c[0x0][0x228] ;  /* 0x00008a0000067ab9 */ /* 0x000fe20000000800 */
[----:B------:R-:W-:Y:S01]  /*12a40*/  VIADD R0, R9, 0x55 ;  /* 0x0000005509007836 */ /* 0x000fe20000000000 */
[----:B------:R2:W-:Y:S01]  /*12a50*/  @P1 STG.E desc[UR16][R6.64], R64 ;  /* 0x0000004006001986 */ /* 0x0005e2000c101910 */
[----:B---3--:R-:W-:Y:S01]  /*12a60*/  IMAD.WIDE R14, R21, 0x4, R10 ;  /* 0x00000004150e7825 */ /* 0x008fe200078e020a */
[----:B------:R-:W-:-:S02]  /*12a70*/  ULDC UR8, c[0x0][0x228] ;  /* 0x00008a0000087ab9 */ /* 0x000fc40000000800 */
[----:B------:R-:W-:Y:S01]  /*12a80*/  ISETP.GE.AND P1, PT, R0, UR4, PT ;  /* 0x0000000400007c0c */ /* 0x000fe2000bf26270 */
[----:B------:R-:W-:Y:S01]  /*12a90*/  VIADD R19, R21, UR26 ;  /* 0x0000001a15137c36 */ /* 0x000fe20008000000 */
[----:B------:R-:W-:Y:S02]  /*12aa0*/  ULDC UR4, c[0x0][0x228] ;  /* 0x00008a0000047ab9 */ /* 0x000fe40000000800 */
[----:B------:R-:W-:Y:S01]  /*12ab0*/  ISETP.LT.AND P4, PT, R13, UR4, !P4 ;  /* 0x000000040d007c0c */ /* 0x000fe2000e781270 */
[----:B------:R-:W-:Y:S01]  /*12ac0*/  ULDC UR4, c[0x0][0x228] ;  /* 0x00008a0000047ab9 */ /* 0x000fe20000000800 */
[----:B-1----:R-:W-:Y:S01]  /*12ad0*/  IMAD.WIDE R16, R19, 0x4, R2 ;  /* 0x0000000413107825 */ /* 0x002fe200078e0202 */
[----:B------:R1:W-:Y:S01]  /*12ae0*/  @P2 STG.E desc[UR16][R14.64], R128 ;  /* 0x000000800e002986 */ /* 0x0003e2000c101910 */
[----:B------:R-:W-:Y:S01]  /*12af0*/  ISETP.LT.AND P2, PT, R12, UR4, !P3 ;  /* 0x000000040c007c0c */ /* 0x000fe2000df41270 */
[----:B------:R-:W-:Y:S01]  /*12b00*/  ULDC UR4, c[0x0][0x22c] ;  /* 0x00008b0000047ab9 */ /* 0x000fe20000000800 */
        /* <DEDUP_REMOVED lines=8> */
[----:B------:R-:W-:-:S02]  /*12b90*/  VIADD R0, R9, 0x57 ;  /* 0x0000005709007836 */ /* 0x000fc40000000000 */
        /* <DEDUP_REMOVED lines=59> */
[----:B------:R-:W-:Y:S02]  /*12f50*/  VIADD R0, R9, 0x5c ;  /* 0x0000005c09007836 */ /* 0x000fe40000000000 */
[C---:B-1----:R-:W-:Y:S01]  /*12f60*/  IMAD.WIDE R6, R19.reuse, 0x4, R2 ;  /* 0x0000000413067825 */ /* 0x042fe200078e0202 */
[----:B------:R1:W-:Y:S01]  /*12f70*/  @P4 STG.E desc[UR16][R4.64], R131 ;  /* 0x0000008304004986 */ /* 0x0003e2000c101910 */
[----:B------:R-:W-:Y:S01]  /*12f80*/  ISETP.LT.AND P4, PT, R12, UR4, !P3 ;  /* 0x000000040c007c0c */ /* 0x000fe2000df81270 */
[----:B------:R-:W-:Y:S02]  /*12f90*/  ULDC UR4, c[0x0][0x22c] ;  /* 0x00008b0000047ab9 */ /* 0x000fe40000000800 */
[----:B------:R2:W-:Y:S01]  /*12fa0*/  @P1 STG.E desc[UR16][R6.64], R196 ;  /* 0x000000c406001986 */ /* 0x0005e2000c101910 */
[----:B------:R-:W-:Y:S01]  /*12fb0*/  ISETP.GE.AND P1, PT, R0, UR4, PT ;  /* 0x0000000400007c0c */ /* 0x000fe2000bf26270 */
[----:B------:R-:W-:Y:S01]  /*12fc0*/  ULDC UR4, c[0x0][0x228] ;  /* 0x00008a0000047ab9 */ /* 0x000fe20000000800 */
[----:B------:R-:W-:Y:S01]  /*12fd0*/  VIADD R21, R19, UR26 ;  /* 0x0000001a13157c36 */ /* 0x000fe20008000000 */
[----:B------:R-:W-:Y:S01]  /*12fe0*/  ISETP.LT.AND P3, PT, R13, UR4, !P3 ;  /* 0x000000040d007c0c */ /* 0x000fe2000df61270 */
[----:B---3--:R-:W-:Y:S01]  /*12ff0*/  IMAD.WIDE R14, R19, 0x4, R10 ;  /* 0x00000004130e7825 */ /* 0x008fe200078e020a */
[----:B------:R-:W-:-:S03]  /*13000*/  ULDC UR4, c[0x0][0x228] ;  /* 0x00008a0000047ab9 */ /* 0x000fc60000000800 */
        /* <DEDUP_REMOVED lines=9> */
[----:B------:R-:W-:Y:S01]  /*130a0*/  ISETP.LT.AND P4, PT, R12, UR8, !P5 ;  /* 0x000000080c007c0c */ /* 0x000fe2000ef81270 */
[----:B------:R-:W-:Y:S01]  /*130b0*/  VIADD R19, R21, UR26 ;  /* 0x0000001a15137c36 */ /* 0x000fe20008000000 */
[----:B------:R4:W-:Y:S01]  /*130c0*/  @P3 STG.E desc[UR16][R4.64], R132 ;  /* 0x0000008404003986 */ /* 0x0009e2000c101910 */
[----:B------:R-:W-:Y:S01]  /*130d0*/  ULDC UR8, c[0x0][0x228] ;  /* 0x00008a0000087ab9 */ /* 0x000fe20000000800 */
[----:B------:R-:W-:Y:S01]  /*130e0*/  ISETP.GE.AND P3, PT, R0, UR4, PT ;  /* 0x0000000400007c0c */ /* 0x000fe2000bf66270 */
[----:B------:R-:W-:Y:S01]  /*130f0*/  VIADD R21, R19, UR26 ;  /* 0x0000001a13157c36 */ /* 0x000fe20008000000 */
[----:B------:R-:W-:Y:S01]  /*13100*/  ISETP.LT.AND P5, PT, R13, UR6, !P5 ;  /* 0x000000060d007c0c */ /* 0x000fe2000efa1270 */
[----:B--2---:R-:W-:Y:S01]  /*13110*/  IMAD.WIDE R6, R19, 0x4, R2 ;  /* 0x0000000413067825 */ /* 0x004fe200078e0202 */
[----:B------:R-:W-:Y:S01]  /*13120*/  ULDC UR4, c[0x0][0x22c] ;  /* 0x00008b0000047ab9 */ /* 0x000fe20000000800 */
[----:B------:R-:W-:-:S02]  /*13130*/  ULDC UR6, c[0x0][0x228] ;  /* 0x00008a0000067ab9 */ /* 0x000fc40000000800 */
[----:B------:R-:W-:Y:S02]  /*13140*/  VIADD R0, R9, 0x5e ;  /* 0x0000005e09007836 */ /* 0x000fe40000000000 */
[----:B---3--:R-:W-:Y:S01]  /*13150*/  IMAD.WIDE R14, R19, 0x4, R10 ;  /* 0x00000004130e7825 */ /* 0x008fe200078e020a */
[----:B------:R2:W-:Y:S03]  /*13160*/  @P2 STG.E desc[UR16][R6.64], R197 ;  /* 0x000000c506002986 */ /* 0x0005e6000c101910 */
[----:B-1----:R-:W-:Y:S01]  /*13170*/  IMAD.WIDE R16, R21, 0x4, R2 ;  /* 0x0000000415107825 */ /* 0x002fe200078e0202 */
[----:B------:R-:W-:Y:S01]  /*13180*/  ISETP.GE.AND P2, PT, R0, UR4, PT ;  /* 0x0000000400007c0c */ /* 0x000fe2000bf46270 */
[----:B------:R1:W-:Y:S01]  /*13190*/  @P6 STG.E desc[UR16][R14.64], R217 ;  /* 0x000000d90e006986 */ /* 0x0003e2000c101910 */
[----:B------:R-:W-:-:S03]  /*131a0*/  ULDC UR4, c[0x0][0x228] ;  /* 0x00008a0000047ab9 */ /* 0x000fc60000000800 */
[----:B------:R3:W-:Y:S01]  /*131b0*/  @P4 STG.E desc[UR16][R16.64], R69 ;  /* 0x0000004510004986 */ /* 0x0007e2000c101910 */
[----:B------:R-:W-:Y:S01]  /*131c0*/  ISETP.LT.AND P4, PT, R12, UR4, !P1 ;  /* 0x000000040c007c0c */ /* 0x000fe2000cf81270 */
[----:B----4-:R-:W-:Y:S01]  /*131d0*/  IMAD.WIDE R4, R21, 0x4, R10 ;  /* 0x0000000415047825 */ /* 0x010fe200078e020a */
[----:B------:R-:W-:-:S03]  /*131e0*/  ULDC UR4, c[0x0][0x22c] ;  /* 0x00008b0000047ab9 */ /* 0x000fc60000000800 */
        /* <DEDUP_REMOVED lines=11> */
[----:B-1----:R-:W-:Y:S01]  /*132a0*/  IMAD.WIDE R14, R21, 0x4, R10 ;  /* 0x00000004150e7825 */ /* 0x002fe200078e020a */
[----:B------:R-:W-:-:S02]  /*132b0*/  ULDC UR8, c[0x0][0x228] ;  /* 0x00008a0000087ab9 */ /* 0x000fc40000000800 */
[----:B------:R-:W-:Y:S01]  /*132c0*/  ISETP.GE.AND P4, PT, R0, UR4, PT ;  /* 0x0000000400007c0c */ /* 0x000fe2000bf86270 */
[----:B------:R-:W-:Y:S01]  /*132d0*/  VIADD R19, R21, UR26 ;  /* 0x0000001a15137c36 */ /* 0x000fe20008000000 */
[----:B------:R-:W-:Y:S02]  /*132e0*/  ULDC UR4, c[0x0][0x228] ;  /* 0x00008a0000047ab9 */ /* 0x000fe40000000800 */
[----:B------:R-:W-:Y:S01]  /*132f0*/  ISETP.LT.AND P3, PT, R13, UR4, !P3 ;  /* 0x000000040d007c0c */ /* 0x000fe2000df61270 */
[----:B------:R-:W-:Y:S01]  /*13300*/  ULDC UR4, c[0x0][0x228] ;  /* 0x00008a0000047ab9 */ /* 0x000fe20000000800 */
[----:B---3--:R-:W-:Y:S01]  /*13310*/  IMAD.WIDE R16, R19, 0x4, R2 ;  /* 0x0000000413107825 */ /* 0x008fe200078e0202 */
        /* <DEDUP_REMOVED lines=248> */
[----:B------:R2:W-:Y:S01]  /*142a0*/  @P5 STG.E desc[UR16][R4.64], R80 ;  /* 0x0000005004005986 */ /* 0x0005e2000c101910 */
[----:B------:R-:W-:Y:S01]  /*142b0*/  ISETP.LT.AND P6, PT, R12, UR8, !P1 ;  /* 0x000000080c007c0c */ /* 0x000fe2000cfc1270 */
[----:B------:R-:W-:Y:S01]  /*142c0*/  VIADD R8, R9, 0x77 ;  /* 0x0000007709087836 */ /* 0x000fe20000000000 */
[----:B------:R-:W-:Y:S01]  /*142d0*/  ISETP.GE.AND P5, PT, R0, UR7, PT ;  /* 0x0000000700007c0c */ /* 0x000fe2000bfa6270 */
[----:B-1----:R-:W-:Y:S01]  /*142e0*/  IMAD.WIDE R6, R21, 0x4, R2 ;  /* 0x0000000415067825 */ /* 0x002fe200078e0202 */
[----:B------:R-:W-:Y:S01]  /*142f0*/  ISETP.LT.AND P1, PT, R13, UR4, !P1 ;  /* 0x000000040d007c0c */ /* 0x000fe2000cf21270 */
[----:B------:R-:W-:Y:S01]  /*14300*/  ULDC UR4, c[0x0][0x228] ;  /* 0x00008a0000047ab9 */ /* 0x000fe20000000800 */
[----:B------:R-:W-:Y:S01]  /*14310*/  ULDC UR6, c[0x0][0x228] ;  /* 0x00008a0000067ab9 */ /* 0x000fe20000000800 */
[----:B------:R-:W-:-:S02]  /*14320*/  VIADD R0, R9, 0x76 ;  /* 0x0000007609007836 */ /* 0x000fc40000000000 */
[C---:B---3--:R-:W-:Y:S01]  /*14330*/  IMAD.WIDE R14, R21.reuse, 0x4, R10 ;  /* 0x00000004150e7825 */ /* 0x048fe200078e020a */
[----:B------:R1:W-:Y:S01]  /*14340*/  @P4 STG.E desc[UR16][R6.64], R209 ;  /* 0x000000d106004986 */ /* 0x0003e2000c101910 */
[----:B------:R-:W-:Y:S01]  /*14350*/  ULDC UR7, c[0x0][0x228] ;  /* 0x00008a0000077ab9 */ /* 0x000fe20000000800 */
[----:B------:R-:W-:Y:S01]  /*14360*/  ISETP.GE.AND P4, PT, R0, UR5, PT ;  /* 0x0000000500007c0c */ /* 0x000fe2000bf86270 */
[----:B------:R-:W-:Y:S01]  /*14370*/  VIADD R19, R21, UR26 ;  /* 0x0000001a15137c36 */ /* 0x000fe20008000000 */
[----:B------:R3:W-:Y:S01]  /*14380*/  @P3 STG.E desc[UR16][R14.64], R229 ;  /* 0x000000e50e003986 */ /* 0x0007e2000c101910 */
[----:B------:R-:W-:Y:S01]  /*14390*/  ULDC UR5, c[0x0][0x228] ;  /* 0x00008a0000057ab9 */ /* 0x000fe20000000800 */
[----:B------:R-:W-:Y:S01]  /*143a0*/  ISETP.LT.AND P3, PT, R12, UR4, !P2 ;  /* 0x000000040c007c0c */ /* 0x000fe2000d761270 */
[----:B----4-:R-:W-:Y:S01]  /*143b0*/  IMAD.WIDE R16, R19, 0x4, R2 ;  /* 0x0000000413107825 */ /* 0x010fe200078e0202 */
[----:B------:R-:W-:Y:S01]  /*143c0*/  ISETP.LT.AND P2, PT, R13, UR5, !P2 ;  /* 0x000000050d007c0c */ /* 0x000fe2000d741270 */
[----:B------:R-:W-:Y:S01]  /*143d0*/  ULDC UR4, c[0x0][0x228] ;  /* 0x00008a0000047ab9 */ /* 0x000fe20000000800 */
[----:B------:R-:W-:Y:S01]  /*143e0*/  ULDC UR5, c[0x0][0x228] ;  /* 0x00008a0000057ab9 */ /* 0x000fe20000000800 */
[----:B--2---:R-:W-:-:S04]  /*143f0*/  IMAD.WIDE R4, R19, 0x4, R10 ;  /* 0x0000000413047825 */ /* 0x004fc800078e020a */
[----:B------:R-:W-:Y:S01]  /*14400*/  VIADD R19, R19, UR26 ;  /* 0x0000001a13137c36 */ /* 0x000fe20008000000 */
[----:B------:R2:W-:Y:S01]  /*14410*/  @P6 STG.E desc[UR16][R16.64], R145 ;  /* 0x0000009110006986 */ /* 0x0005e2000c101910 */
[----:B------:R-:W-:Y:S01]  /*14420*/  ISETP.LT.AND P6, PT, R12, UR4, !P5 ;  /* 0x000000040c007c0c */ /* 0x000fe2000efc1270 */
[----:B------:R-:W-:Y:S01]  /*14430*/  ULDC UR4, c[0x0][0x228] ;  /* 0x00008a0000047ab9 */ /* 0x000fe20000000800 */
[C---:B-1----:R-:W-:Y:S01]  /*14440*/  IMAD.WIDE R6, R19.reuse, 0x4, R2 ;  /* 0x0000000413067825 */ /* 0x042fe200078e0202 */
[----:B------:R1:W-:Y:S03]  /*14450*/  @P1 STG.E desc[UR16][R4.64], R81 ;  /* 0x0000005104001986 */ /* 0x0003e6000c101910 */
[----:B---3--:R-:W-:Y:S01]  /*14460*/  IMAD.WIDE R14, R19, 0x4, R10 ;  /* 0x00000004130e7825 */ /* 0x008fe200078e020a */
[----:B------:R-:W-:Y:S01]  /*14470*/  ISETP.LT.AND P5, PT, R13, UR4, !P5 ;  /* 0x000000040d007c0c */ /* 0x000fe2000efa1270 */
[----:B------:R-:W-:Y:S01]  /*14480*/  @P3 STG.E desc[UR16][R6.64], R210 ;  /* 0x000000d206003986 */ /* 0x000fe2000c101910 */
[----:B------:R-:W-:Y:S01]  /*14490*/  ULDC UR4, c[0x0][0x228] ;  /* 0x00008a0000047ab9 */ /* 0x000fe20000000800 */
[----:B------:R-:W-:-:S02]  /*144a0*/  VIADD R21, R19, UR26 ;  /* 0x0000001a13157c36 */ /* 0x000fc40008000000 */
[----:B------:R3:W-:Y:S01]  /*144b0*/  @P2 STG.E desc[UR16][R14.64], R230 ;  /* 0x000000e60e002986 */ /* 0x0007e2000c101910 */
[----:B------:R-:W-:Y:S01]  /*144c0*/  ISETP.LT.AND P2, PT, R12, UR4, !P4 ;  /* 0x000000040c007c0c */ /* 0x000fe2000e741270 */
[----:B--2---:R-:W-:Y:S01]  /*144d0*/  IMAD.WIDE R16, R21, 0x4, R2 ;  /* 0x0000000415107825 */ /* 0x004fe200078e0202 */
[----:B------:R-:W-:Y:S01]  /*144e0*/  ISETP.LT.AND P4, PT, R13, UR5, !P4 ;  /* 0x000000050d007c0c */ /* 0x000fe2000e781270 */
[----:B------:R-:W-:Y:S01]  /*144f0*/  ULDC UR4, c[0x0][0x228] ;  /* 0x00008a0000047ab9 */ /* 0x000fe20000000800 */
[----:B------:R-:W-:Y:S01]  /*14500*/  ISETP.GE.AND P1, PT, R8, UR15, PT ;  /* 0x0000000f08007c0c */ /* 0x000fe2000bf26270 */
[----:B------:R-:W-:Y:S01]  /*14510*/  VIADD R0, R9, 0x78 ;  /* 0x0000007809007836 */ /* 0x000fe20000000000 */
[----:B------:R2:W-:Y:S01]  /*14520*/  @P6 STG.E desc[UR16][R16.64], R146 ;  /* 0x0000009210006986 */ /* 0x0005e2000c101910 */
[----:B-1----:R-:W-:-:S04]  /*14530*/  IMAD.WIDE R4, R21, 0x4, R10 ;  /* 0x0000000415047825 */ /* 0x002fc800078e020a */
[----:B---3--:R-:W-:Y:S01]  /*14540*/  VIADD R15, R21, UR26 ;  /* 0x0000001a150f7c36 */ /* 0x008fe20008000000 */
[----:B------:R-:W-:Y:S01]  /*14550*/  ISETP.LT.AND P6, PT, R12, UR6, !P1 ;  /* 0x000000060c007c0c */ /* 0x000fe2000cfc1270 */
[----:B------:R-:W-:Y:S01]  /*14560*/  @P5 STG.E desc[UR16][R4.64], R82 ;  /* 0x0000005204005986 */ /* 0x000fe2000c101910 */
[----:B------:R-:W-:Y:S01]  /*14570*/  ISETP.LT.AND P1, PT, R13, UR7, !P1 ;  /* 0x000000070d007c0c */ /* 0x000fe2000cf21270 */
[C---:B------:R-:W-:Y:S01]  /*14580*/  VIADD R21, R15.reuse, UR26 ;  /* 0x0000001a0f157c36 */ /* 0x040fe20008000000 */
[----:B------:R-:W-:Y:S01]  /*14590*/  ISETP.GE.AND P3, PT, R0, UR13, PT ;  /* 0x0000000d00007c0c */ /* 0x000fe2000bf66270 */
[C---:B------:R-:W-:Y:S01]  /*145a0*/  IMAD.WIDE R6, R15.reuse, 0x4, R2 ;  /* 0x000000040f067825 */ /* 0x040fe200078e0202 */
[----:B------:R-:W-:Y:S01]  /*145b0*/  ULDC UR5, c[0x0][0x228] ;  /* 0x00008a0000057ab9 */ /* 0x000fe20000000800 */
[----:B------:R-:W-:Y:S01]  /*145c0*/  ULDC UR6, c[0x0][0x228] ;  /* 0x00008a0000067ab9 */ /* 0x000fe20000000800 */
[----:B------:R-:W-:Y:S01]  /*145d0*/  ULDC UR7, c[0x0][0x228] ;  /* 0x00008a0000077ab9 */ /* 0x000fe20000000800 */
[----:B------:R-:W-:Y:S01]  /*145e0*/  IMAD.WIDE R14, R15, 0x4, R10 ;  /* 0x000000040f0e7825 */ /* 0x000fe200078e020a */
[----:B------:R1:W-:Y:S03]  /*145f0*/  @P2 STG.E desc[UR16][R6.64], R211 ;  /* 0x000000d306002986 */ /* 0x0003e6000c101910 */
[----:B------:R-:W-:Y:S01]  /*14600*/  VIADD R0, R9, 0x79 ;  /* 0x0000007909007836 */ /* 0x000fe20000000000 */
[----:B------:R-:W-:Y:S01]  /*14610*/  @P4 STG.E desc[UR16][R14.64], R231 ;  /* 0x000000e70e004986 */ /* 0x000fe2000c101910 */
[----:B------:R-:W-:Y:S01]  /*14620*/  ISETP.LT.AND P4, PT, R12, UR4, !P3 ;  /* 0x000000040c007c0c */ /* 0x000fe2000df81270 */
[----:B--2---:R-:W-:Y:S01]  /*14630*/  IMAD.WIDE R16, R21, 0x4, R2 ;  /* 0x0000000415107825 */ /* 0x004fe200078e0202 */
[----:B------:R-:W-:Y:S01]  /*14640*/  ISETP.LT.AND P3, PT, R13, UR5, !P3 ;  /* 0x000000050d007c0c */ /* 0x000fe2000df61270 */
[----:B------:R-:W-:Y:S01]  /*14650*/  ULDC UR4, c[0x0][0x228] ;  /* 0x00008a0000047ab9 */ /* 0x000fe20000000800 */
[----:B------:R-:W-:Y:S01]  /*14660*/  ISETP.GE.AND P5, PT, R0, UR11, PT ;  /* 0x0000000b00007c0c */ /* 0x000fe2000bfa6270 */
[----:B------:R-:W-:Y:S01]  /*14670*/  IMAD.WIDE R18, R21, 0x4, R10 ;  /* 0x0000000415127825 */ /* 0x000fe200078e020a */
[----:B------:R-:W-:Y:S01]  /*14680*/  @P6 STG.E desc[UR16][R16.64], R147 ;  /* 0x0000009310006986 */ /* 0x000fe2000c101910 */
[----:B------:R-:W-:-:S02]  /*14690*/  ULDC UR5, c[0x0][0x228] ;  /* 0x00008a0000057ab9 */ /* 0x000fc40000000800 */
[----:B------:R-:W-:Y:S02]  /*146a0*/  VIADD R0, R9, 0x7a ;  /* 0x0000007a09007836 */ /* 0x000fe40000000000 */
[----:B-1----:R-:W-:Y:S01]  /*146b0*/  VIADD R7, R21, UR26 ;  /* 0x0000001a15077c36 */ /* 0x002fe20008000000 */
[----:B------:R1:W-:Y:S01]  /*146c0*/  @P1 STG.E desc[UR16][R18.64], R83 ;  /* 0x0000005312001986 */ /* 0x0003e2000c101910 */
[----:B------:R-:W-:Y:S01]  /*146d0*/  ISETP.LT.AND P6, PT, R12, UR6, !P5 ;  /* 0x000000060c007c0c */ /* 0x000fe2000efc1270 */
[----:B------:R-:W-:Y:S01]  /*146e0*/  ULDC UR6, c[0x0][0x228] ;  /* 0x00008a0000067ab9 */ /* 0x000fe20000000800 */
[----:B------:R-:W-:Y:S01]  /*146f0*/  IMAD.WIDE R4, R7, 0x4, R2 ;  /* 0x0000000407047825 */ /* 0x000fe200078e0202 */
[----:B------:R-:W-:Y:S02]  /*14700*/  ISETP.GE.AND P2, PT, R0, UR9, PT ;  /* 0x0000000900007c0c */ /* 0x000fe4000bf46270 */
[----:B------:R-:W-:Y:S01]  /*14710*/  ISETP.LT.AND P5, PT, R13, UR4, !P5 ;  /* 0x000000040d007c0c */ /* 0x000fe2000efa1270 */
[----:B------:R-:W-:-:S02]  /*14720*/  VIADD R0, R9, 0x7b ;  /* 0x0000007b09007836 */ /* 0x000fc40000000000 */
[C---:B-1----:R-:W-:Y:S01]  /*14730*/  VIADD R19, R7.reuse, UR26 ;  /* 0x0000001a07137c36 */ /* 0x042fe20008000000 */
[----:B------:R1:W-:Y:S01]  /*14740*/  @P4 STG.E desc[UR16][R4.64], R236 ;  /* 0x000000ec04004986 */ /* 0x0003e2000c101910 */
[----:B------:R-:W-:Y:S01]  /*14750*/  IMAD.WIDE R6, R7, 0x4, R10 ;  /* 0x0000000407067825 */ /* 0x000fe200078e020a */
[----:B------:R-:W-:Y:S01]  /*14760*/  ULDC UR4, c[0x0][0x228] ;  /* 0x00008a0000047ab9 */ /* 0x000fe20000000800 */
[----:B------:R-:W-:-:S03]  /*14770*/  ISETP.GE.AND P1, PT, R0, UR19, PT ;  /* 0x0000001300007c0c */ /* 0x000fc6000bf26270 */
[----:B------:R-:W-:Y:S01]  /*14780*/  @P3 STG.E desc[UR16][R6.64], R212 ;  /* 0x000000d406003986 */ /* 0x000fe2000c101910 */
[----:B------:R-:W-:Y:S01]  /*14790*/  ISETP.LT.AND P3, PT, R12, UR4, !P2 ;  /* 0x000000040c007c0c */ /* 0x000fe2000d761270 */
[----:B------:R-:W-:Y:S01]  /*147a0*/  VIADD R0, R9, 0x7c ;  /* 0x0000007c09007836 */ /* 0x000fe20000000000 */
[----:B------:R-:W-:Y:S01]  /*147b0*/  ULDC UR4, c[0x0][0x228] ;  /* 0x00008a0000047ab9 */ /* 0x000fe20000000800 */
[----:B------:R-:W-:-:S04]  /*147c0*/  IMAD.WIDE R14, R19, 0x4, R2 ;  /* 0x00000004130e7825 */ /* 0x000fc800078e0202 */
[C---:B------:R-:W-:Y:S01]  /*147d0*/  IMAD.WIDE R16, R19.reuse, 0x4, R10 ;  /* 0x0000000413107825 */ /* 0x040fe200078e020a */
[----:B------:R-:W-:Y:S01]  /*147e0*/  ISETP.GE.AND P4, PT, R0, UR25, PT ;  /* 0x0000001900007c0c */ /* 0x000fe2000bf86270 */
[----:B------:R2:W-:Y:S02]  /*147f0*/  @P6 STG.E desc[UR16][R14.64], R84 ;  /* 0x000000540e006986 */ /* 0x0005e4000c101910 */
[----:B------:R-:W-:Y:S01]  /*14800*/  VIADD R19, R19, UR26 ;  /* 0x0000001a13137c36 */ /* 0x000fe20008000000 */
[----:B------:R-:W-:Y:S01]  /*14810*/  ISETP.LT.AND P2, PT, R13, UR4, !P2 ;  /* 0x000000040d007c0c */ /* 0x000fe2000d741270 */
[----:B------:R3:W-:Y:S01]  /*14820*/  @P5 STG.E desc[UR16][R16.64], R24 ;  /* 0x0000001810005986 */ /* 0x0007e2000c101910 */
[C---:B------:R-:W-:Y:S01]  /*14830*/  ISETP.LT.AND P5, PT, R12.reuse, UR5, !P1 ;  /* 0x000000050c007c0c */ /* 0x040fe2000cfa1270 */
[----:B-1----:R-:W-:Y:S01]  /*14840*/  IMAD.WIDE R4, R19, 0x4, R2 ;  /* 0x0000000413047825 */ /* 0x002fe200078e0202 */
[----:B------:R-:W-:Y:S01]  /*14850*/  ISETP.LT.AND P1, PT, R13, UR6, !P1 ;  /* 0x000000060d007c0c */ /* 0x000fe2000cf21270 */
[----:B------:R-:W-:Y:S01]  /*14860*/  ULDC UR4, c[0x0][0x228] ;  /* 0x00008a0000047ab9 */ /* 0x000fe20000000800 */
[----:B------:R-:W-:Y:S01]  /*14870*/  ISETP.LT.AND P6, PT, R12, UR7, !P4 ;  /* 0x000000070c007c0c */ /* 0x000fe2000e7c1270 */
[----:B------:R-:W-:-:S02]  /*14880*/  VIADD R0, R9, 0x7d ;  /* 0x0000007d09007836 */ /* 0x000fc40000000000 */
[C---:B--2---:R-:W-:Y:S01]  /*14890*/  VIADD R15, R19.reuse, UR26 ;  /* 0x0000001a130f7c36 */ /* 0x044fe20008000000 */
[----:B------:R-:W-:Y:S01]  /*148a0*/  @P3 STG.E desc[UR16][R4.64], R237 ;  /* 0x000000ed04003986 */ /* 0x000fe2000c101910 */
[----:B------:R-:W-:Y:S01]  /*148b0*/  IMAD.WIDE R6, R19, 0x4, R10 ;  /* 0x0000000413067825 */ /* 0x000fe200078e020a */
[----:B------:R-:W-:Y:S01]  /*148c0*/  ISETP.GE.AND P3, PT, R0, UR23, PT ;  /* 0x0000001700007c0c */ /* 0x000fe2000bf66270 */
[----:B------:R-:W-:Y:S01]  /*148d0*/  ULDC UR5, c[0x0][0x228] ;  /* 0x00008a0000057ab9 */ /* 0x000fe20000000800 */
[----:B------:R-:W-:Y:S01]  /*148e0*/  ULDC UR6, c[0x0][0x228] ;  /* 0x00008a0000067ab9 */ /* 0x000fe20000000800 */
[----:B------:R-:W-:Y:S01]  /*148f0*/  VIADD R21, R15, UR26 ;  /* 0x0000001a0f157c36 */ /* 0x000fe20008000000 */
[----:B------:R-:W-:Y:S01]  /*14900*/  ULDC UR7, c[0x0][0x228] ;  /* 0x00008a0000077ab9 */ /* 0x000fe20000000800 */
[----:B------:R-:W-:Y:S02]  /*14910*/  VIADD R0, R9, 0x7e ;  /* 0x0000007e09007836 */ /* 0x000fe40000000000 */
[C---:B------:R-:W-:Y:S01]  /*14920*/  IMAD.WIDE R8, R15.reuse, 0x4, R2 ;  /* 0x000000040f087825 */ /* 0x040fe200078e0202 */
[----:B------:R-:W-:Y:S03]  /*14930*/  @P2 STG.E desc[UR16][R6.64], R213 ;  /* 0x000000d506002986 */ /* 0x000fe6000c101910 */
[----:B------:R-:W-:Y:S01]  /*14940*/  IMAD.WIDE R14, R15, 0x4, R10 ;  /* 0x000000040f0e7825 */ /* 0x000fe200078e020a */
[----:B------:R1:W-:Y:S03]  /*14950*/  @P5 STG.E desc[UR16][R8.64], R85 ;  /* 0x0000005508005986 */ /* 0x0003e6000c101910 */
[----:B---3--:R-:W-:Y:S01]  /*14960*/  IMAD.WIDE R16, R21, 0x4, R2 ;  /* 0x0000000415107825 */ /* 0x008fe200078e0202 */
[----:B------:R-:W-:Y:S01]  /*14970*/  ISETP.GE.AND P2, PT, R0, UR21, PT ;  /* 0x0000001500007c0c */ /* 0x000fe2000bf46270 */
[----:B------:R2:W-:Y:S04]  /*14980*/  @P1 STG.E desc[UR16][R14.64], R25 ;  /* 0x000000190e001986 */ /* 0x0005e8000c101910 */
[----:B------:R3:W-:Y:S01]  /*14990*/  @P6 STG.E desc[UR16][R16.64], R238 ;  /* 0x000000ee10006986 */ /* 0x0007e2000c101910 */
[C---:B------:R-:W-:Y:S01]  /*149a0*/  ISETP.LT.AND P6, PT, R12.reuse, UR4, !P3 ;  /* 0x000000040c007c0c */ /* 0x040fe2000dfc1270 */
[----:B------:R-:W-:Y:S01]  /*149b0*/  ULDC UR4, c[0x0][0x228] ;  /* 0x00008a0000047ab9 */ /* 0x000fe20000000800 */
[C---:B------:R-:W-:Y:S01]  /*149c0*/  ISETP.LT.AND P5, PT, R12.reuse, UR5, !P2 ;  /* 0x000000050c007c0c */ /* 0x040fe2000d7a1270 */
[----:B------:R-:W-:Y:S01]  /*149d0*/  ULDC UR5, c[0x0][0x228] ;  /* 0x00008a0000057ab9 */ /* 0x000fe20000000800 */
[----:B------:R-:W-:Y:S01]  /*149e0*/  ISETP.LT.AND P4, PT, R13, UR4, !P4 ;  /* 0x000000040d007c0c */ /* 0x000fe2000e781270 */
[----:B-1----:R-:W-:Y:S01]  /*149f0*/  VIADD R9, R21, UR26 ;  /* 0x0000001a15097c36 */ /* 0x002fe20008000000 */
[----:B------:R-:W-:Y:S01]  /*14a00*/  ISETP.LT.AND P1, PT, R12, UR6, !P0 ;  /* 0x000000060c007c0c */ /* 0x000fe2000c721270 */
[----:B------:R-:W-:Y:S01]  /*14a10*/  ULDC UR6, c[0x0][0x228] ;  /* 0x00008a0000067ab9 */ /* 0x000fe20000000800 */
[----:B------:R-:W-:Y:S01]  /*14a20*/  ISETP.LT.AND P3, PT, R13, UR5, !P3 ;  /* 0x000000050d007c0c */ /* 0x000fe2000df61270 */
[----:B--2---:R-:W-:Y:S01]  /*14a30*/  VIADD R15, R9, UR26 ;  /* 0x0000001a090f7c36 */ /* 0x004fe20008000000 */
[----:B------:R-:W-:-:S02]  /*14a40*/  ISETP.LT.AND P2, PT, R13, UR6, !P2 ;  /* 0x000000060d007c0c */ /* 0x000fc4000d741270 */
[----:B------:R-:W-:Y:S01]  /*14a50*/  ISETP.LT.AND P0, PT, R13, UR7, !P0 ;  /* 0x000000070d007c0c */ /* 0x000fe2000c701270 */
[----:B------:R-:W-:-:S04]  /*14a60*/  IMAD.WIDE R4, R21, 0x4, R10 ;  /* 0x0000000415047825 */ /* 0x000fc800078e020a */
[----:B---3--:R-:W-:Y:S02]  /*14a70*/  VIADD R17, R15, UR26 ;  /* 0x0000001a0f117c36 */ /* 0x008fe40008000000 */
[C---:B------:R-:W-:Y:S01]  /*14a80*/  IMAD.WIDE R6, R9.reuse, 0x4, R2 ;  /* 0x0000000409067825 */ /* 0x040fe200078e0202 */
[----:B------:R1:W-:Y:S03]  /*14a90*/  @P4 STG.E desc[UR16][R4.64], R214 ;  /* 0x000000d604004986 */ /* 0x0003e6000c101910 */
[----:B------:R-:W-:Y:S01]  /*14aa0*/  IMAD.WIDE R8, R9, 0x4, R10 ;  /* 0x0000000409087825 */ /* 0x000fe200078e020a */
[----:B------:R1:W-:Y:S03]  /*14ab0*/  @P6 STG.E desc[UR16][R6.64], R86 ;  /* 0x0000005606006986 */ /* 0x0003e6000c101910 */
[C---:B------:R-:W-:Y:S01]  /*14ac0*/  IMAD.WIDE R12, R15.reuse, 0x4, R2 ;  /* 0x000000040f0c7825 */ /* 0x040fe200078e0202 */
[----:B------:R1:W-:Y:S03]  /*14ad0*/  @P3 STG.E desc[UR16][R8.64], R26 ;  /* 0x0000001a08003986 */ /* 0x0003e6000c101910 */
[----:B------:R-:W-:Y:S01]  /*14ae0*/  IMAD.WIDE R14, R15, 0x4, R10 ;  /* 0x000000040f0e7825 */ /* 0x000fe200078e020a */
[----:B------:R1:W-:Y:S03]  /*14af0*/  @P5 STG.E desc[UR16][R12.64], R239 ;  /* 0x000000ef0c005986 */ /* 0x0003e6000c101910 */
[C---:B------:R-:W-:Y:S01]  /*14b00*/  IMAD.WIDE R2, R17.reuse, 0x4, R2 ;  /* 0x0000000411027825 */ /* 0x040fe200078e0202 */
[----:B------:R1:W-:Y:S04]  /*14b10*/  @P2 STG.E desc[UR16][R14.64], R215 ;  /* 0x000000d70e002986 */ /* 0x0003e8000c101910 */
[----:B------:R1:W-:Y:S01]  /*14b20*/  @P1 STG.E desc[UR16][R2.64], R87 ;  /* 0x0000005702001986 */ /* 0x0003e2000c101910 */
[----:B------:R-:W-:Y:S01]  /*14b30*/  IMAD.WIDE R10, R17, 0x4, R10 ;  /* 0x00000004110a7825 */ /* 0x000fe200078e020a */
[----:B------:R-:W-:Y:S06]  /*14b40*/  @!P0 EXIT ;  /* 0x000000000000894d */ /* 0x000fec0003800000 */
[----:B------:R-:W-:Y:S01]  /*14b50*/  STG.E desc[UR16][R10.64], R27 ;  /* 0x0000001b0a007986 */ /* 0x000fe2000c101910 */
[----:B------:R-:W-:Y:S05]  /*14b60*/  EXIT ;  /* 0x000000000000794d */ /* 0x000fea0003800000 */
.L_x_2:
[----:B------:R-:W-:-:S00]  /*14b70*/  BRA `(.L_x_2) ;  /* 0xfffffffc00fc7947 */ /* 0x000fc0000383ffff */
[----:B------:R-:W-:-:S00]  /*14b80*/  NOP ;  /* 0x0000000000007918 */ /* 0x000fc00000000000 */
[----:B------:R-:W-:-:S00]  /*14b90*/  NOP ;  /* 0x0000000000007918 */ /* 0x000fc00000000000 */
[----:B------:R-:W-:-:S00]  /*14ba0*/  NOP ;  /* 0x0000000000007918 */ /* 0x000fc00000000000 */
[----:B------:R-:W-:-:S00]  /*14bb0*/  NOP ;  /* 0x0000000000007918 */ /* 0x000fc00000000000 */
[----:B------:R-:W-:-:S00]  /*14bc0*/  NOP ;  /* 0x0000000000007918 */ /* 0x000fc00000000000 */
[----:B------:R-:W-:-:S00]  /*14bd0*/  NOP ;  /* 0x0000000000007918 */ /* 0x000fc00000000000 */
[----:B------:R-:W-:-:S00]  /*14be0*/  NOP ;  /* 0x0000000000007918 */ /* 0x000fc00000000000 */
[----:B------:R-:W-:-:S00]  /*14bf0*/  NOP ;  /* 0x0000000000007918 */ /* 0x000fc00000000000 */
.L_x_3:


//--------------------- .nv.shared.matmul_kernel  --------------------------
	.section	.nv.shared.matmul_kernel,"aw",@nobits
	.sectionflags	@""
	.align	16
	.zero		1024


//--------------------- .nv.shared.reserved.0     --------------------------
	.section	.nv.shared.reserved.0,"aw",@nobits
	.weak		__nv_reservedSMEM_offset_0_alias
	.size		__nv_reservedSMEM_offset_0_alias, 0, 0
	.other		__nv_reservedSMEM_offset_0_alias,@"STO_CUDA_RESERVED_SHARED STV_DEFAULT"
__nv_reservedSMEM_offset_0_alias:
	.zero		0


//--------------------- .nv.constant0.matmul_kernel --------------------------
	.section	.nv.constant0.matmul_kernel,"a",@progbits
	.sectionflags	@""
	.align	4
.nv.constant0.matmul_kernel:
	.zero		608


//--------------------- SYMBOLS --------------------------

	.type		.nv.reservedSmem.offset0,@object
	.size		.nv.reservedSmem.offset0,0x4
